def matmul_kernel(
    a_ptr,
    b_ptr,
    c_ptr,
    M,
    N,
    K,
    stride_am,
    stride_ak,
    stride_bk,
    stride_bn,
    stride_cm,
    stride_cn,
    BLOCK_M: tl.constexpr,
    BLOCK_N: tl.constexpr,
    BLOCK_K: tl.constexpr,
    GROUP_M: tl.constexpr,
):
    pid = tl.program_id(axis=0)
    num_pid_m = tl.cdiv(M, BLOCK_M)
    num_pid_n = tl.cdiv(N, BLOCK_N)
    num_pid_in_group = GROUP_M * num_pid_n
    group_id = pid // num_pid_in_group
    first_pid_m = group_id * GROUP_M
    group_size_m = min(num_pid_m - first_pid_m, GROUP_M)
    pid_m = first_pid_m + ((pid % num_pid_in_group) % group_size_m)
    pid_n = (pid % num_pid_in_group) // group_size_m

    offs_am = (pid_m * BLOCK_M + tl.arange(0, BLOCK_M)) % M
    offs_bn = (pid_n * BLOCK_N + tl.arange(0, BLOCK_N)) % N
    offs_k = tl.arange(0, BLOCK_K)
    a_ptrs = a_ptr + offs_am[:, None] * stride_am + offs_k[None, :] * stride_ak
    b_ptrs = b_ptr + offs_k[:, None] * stride_bk + offs_bn[None, :] * stride_bn

    acc = tl.zeros((BLOCK_M, BLOCK_N), dtype=tl.float32)
    for kk in range(0, tl.cdiv(K, BLOCK_K)):
        a = tl.load(a_ptrs, mask=offs_k[None, :] < K - kk * BLOCK_K, other=0.0)
        b = tl.load(b_ptrs, mask=offs_k[:, None] < K - kk * BLOCK_K, other=0.0)
        acc = tl.dot(a, b, acc)
        a_ptrs += BLOCK_K * stride_ak
        b_ptrs += BLOCK_K * stride_bk

    c = acc.to(c_ptr.dtype.element_ty)
    offs_cm = pid_m * BLOCK_M + tl.arange(0, BLOCK_M)
    offs_cn = pid_n * BLOCK_N + tl.arange(0, BLOCK_N)
    c_ptrs = c_ptr + offs_cm[:, None] * stride_cm + offs_cn[None, :] * stride_cn
    mask = (offs_cm[:, None] < M) & (offs_cn[None, :] < N)
    tl.store(c_ptrs, c, mask=mask)

# config = {"BLOCK_K": 128, "BLOCK_M": 128, "BLOCK_N": 64, "GROUP_M": 4, "arch": "sm_80", "dtype": "fp32", "num_ctas": 1, "num_stages": 3, "num_warps": 4}
# arch = sm_80


// ===== COMPILED SASS (sm_80) =====

	.target	sm_80

	.elftype	@"ET_EXEC"


//--------------------- .note.nv.tkinfo           --------------------------
	.section	.note.nv.tkinfo,"",@"SHT_NOTE"
	.sectionflags	@"SHF_NOTE_NV_TKINFO"
	.tkinfo
        /*0018*/ 	.word	0x00000002
        /*0030*/ 	.string	""
        /*0030*/ 	.string	"ptxas"
        /*0030*/ 	.string	"Cuda compilation tools, release 13.0, V13.0.88"
        /*0030*/ 	.string	"Build cuda_13.0.r13.0/compiler.36424714_0"
        /*0030*/ 	.string	"-v  -suppress-debug-info  -lineinfo  -arch sm_80 "



//--------------------- .note.nv.cuinfo           --------------------------
	.section	.note.nv.cuinfo,"",@"SHT_NOTE"
	.sectionflags	@"SHF_NOTE_NV_CUINFO"
        /*0018*/ 	.short	0x0002
        /*001a*/ 	.short	0x0050
        /*001c*/ 	.short	0x0082
	.zero		2


//--------------------- .nv.info                  --------------------------
	.section	.nv.info,"",@"SHT_CUDA_INFO"
	.align	4


	//----- nvinfo : EIATTR_REGCOUNT
	.align		4
        /*0000*/ 	.byte	0x04, 0x2f
        /*0002*/ 	.short	(.L_1 - .L_0)
	.align		4
.L_0:
        /*0004*/ 	.word	index@(matmul_kernel)
        /*0008*/ 	.word	0x000000ff


	//----- nvinfo : EIATTR_FRAME_SIZE
	.align		4
.L_1:
        /*000c*/ 	.byte	0x04, 0x11
        /*000e*/ 	.short	(.L_3 - .L_2)
	.align		4
.L_2:
        /*0010*/ 	.word	index@(matmul_kernel)
        /*0014*/ 	.word	0x000008b8


	//----- nvinfo : EIATTR_MIN_STACK_SIZE
	.align		4
.L_3:
        /*0018*/ 	.byte	0x04, 0x12
        /*001a*/ 	.short	(.L_5 - .L_4)
	.align		4
.L_4:
        /*001c*/ 	.word	index@(matmul_kernel)
        /*0020*/ 	.word	0x000008b8
.L_5:


//--------------------- .nv.info.matmul_kernel    --------------------------
	.section	.nv.info.matmul_kernel,"",@"SHT_CUDA_INFO"
	.sectionflags	@""
	.align	4


	//----- nvinfo : EIATTR_CUDA_API_VERSION
	.align		4
        /*0000*/ 	.byte	0x04, 0x37
        /*0002*/ 	.short	(.L_7 - .L_6)
.L_6:
        /*0004*/ 	.word	0x00000082


	//----- nvinfo : EIATTR_SW2861232_WAR
	.align		4
.L_7:
        /*0008*/ 	.byte	0x01, 0x35
	.zero		2


	//----- nvinfo : EIATTR_PARAM_CBANK
	.align		4
        /*000c*/ 	.byte	0x04, 0x0a
        /*000e*/ 	.short	(.L_9 - .L_8)
	.align		4
.L_8:
        /*0010*/ 	.word	index@(.nv.constant0.matmul_kernel)
        /*0014*/ 	.short	0x0160
        /*0016*/ 	.short	0x0050


	//----- nvinfo : EIATTR_CBANK_PARAM_SIZE
	.align		4
.L_9:
        /*0018*/ 	.byte	0x03, 0x19
        /*001a*/ 	.short	0x0050


	//----- nvinfo : EIATTR_KPARAM_INFO
	.align		4
        /*001c*/ 	.byte	0x04, 0x17
        /*001e*/ 	.short	(.L_11 - .L_10)
.L_10:
        /*0020*/ 	.word	0x00000000
        /*0024*/ 	.short	0x000d
        /*0026*/ 	.short	0x0048
        /*0028*/ 	.byte	0x00, 0xf4, 0x21, 0x00


	//----- nvinfo : EIATTR_KPARAM_INFO
	.align		4
.L_11:
        /*002c*/ 	.byte	0x04, 0x17
        /*002e*/ 	.short	(.L_13 - .L_12)
.L_12:
        /*0030*/ 	.word	0x00000000
        /*0034*/ 	.short	0x000c
        /*0036*/ 	.short	0x0040
        /*0038*/ 	.byte	0x00, 0xf4, 0x21, 0x00


	//----- nvinfo : EIATTR_KPARAM_INFO
	.align		4
.L_13:
        /*003c*/ 	.byte	0x04, 0x17
        /*003e*/ 	.short	(.L_15 - .L_14)
.L_14:
        /*0040*/ 	.word	0x00000000
        /*0044*/ 	.short	0x000b
        /*0046*/ 	.short	0x0038
        /*0048*/ 	.byte	0x00, 0xf0, 0x11, 0x00


	//----- nvinfo : EIATTR_KPARAM_INFO
	.align		4
.L_15:
        /*004c*/ 	.byte	0x04, 0x17
        /*004e*/ 	.short	(.L_17 - .L_16)
.L_16:
        /*0050*/ 	.word	0x00000000
        /*0054*/ 	.short	0x000a
        /*0056*/ 	.short	0x0034
        /*0058*/ 	.byte	0x00, 0xf0, 0x11, 0x00


	//----- nvinfo : EIATTR_KPARAM_INFO
	.align		4
.L_17:
        /*005c*/ 	.byte	0x04, 0x17
        /*005e*/ 	.short	(.L_19 - .L_18)
.L_18:
        /*0060*/ 	.word	0x00000000
        /*0064*/ 	.short	0x0009
        /*0066*/ 	.short	0x0030
        /*0068*/ 	.byte	0x00, 0xf0, 0x11, 0x00


	//----- nvinfo : EIATTR_KPARAM_INFO
	.align		4
.L_19:
        /*006c*/ 	.byte	0x04, 0x17
        /*006e*/ 	.short	(.L_21 - .L_20)
.L_20:
        /*0070*/ 	.word	0x00000000
        /*0074*/ 	.short	0x0008
        /*0076*/ 	.short	0x002c
        /*0078*/ 	.byte	0x00, 0xf0, 0x11, 0x00


	//----- nvinfo : EIATTR_KPARAM_INFO
	.align		4
.L_21:
        /*007c*/ 	.byte	0x04, 0x17
        /*007e*/ 	.short	(.L_23 - .L_22)
.L_22:
        /*0080*/ 	.word	0x00000000
        /*0084*/ 	.short	0x0007
        /*0086*/ 	.short	0x0028
        /*0088*/ 	.byte	0x00, 0xf0, 0x11, 0x00


	//----- nvinfo : EIATTR_KPARAM_INFO
	.align		4
.L_23:
        /*008c*/ 	.byte	0x04, 0x17
        /*008e*/ 	.short	(.L_25 - .L_24)
.L_24:
        /*0090*/ 	.word	0x00000000
        /*0094*/ 	.short	0x0006
        /*0096*/ 	.short	0x0024
        /*0098*/ 	.byte	0x00, 0xf0, 0x11, 0x00


	//----- nvinfo : EIATTR_KPARAM_INFO
	.align		4
.L_25:
        /*009c*/ 	.byte	0x04, 0x17
        /*009e*/ 	.short	(.L_27 - .L_26)
.L_26:
        /*00a0*/ 	.word	0x00000000
        /*00a4*/ 	.short	0x0005
        /*00a6*/ 	.short	0x0020
        /*00a8*/ 	.byte	0x00, 0xf0, 0x11, 0x00


	//----- nvinfo : EIATTR_KPARAM_INFO
	.align		4
.L_27:
        /*00ac*/ 	.byte	0x04, 0x17
        /*00ae*/ 	.short	(.L_29 - .L_28)
.L_28:
        /*00b0*/ 	.word	0x00000000
        /*00b4*/ 	.short	0x0004
        /*00b6*/ 	.short	0x001c
        /*00b8*/ 	.byte	0x00, 0xf0, 0x11, 0x00


	//----- nvinfo : EIATTR_KPARAM_INFO
	.align		4
.L_29:
        /*00bc*/ 	.byte	0x04, 0x17
        /*00be*/ 	.short	(.L_31 - .L_30)
.L_30:
        /*00c0*/ 	.word	0x00000000
        /*00c4*/ 	.short	0x0003
        /*00c6*/ 	.short	0x0018
        /*00c8*/ 	.byte	0x00, 0xf0, 0x11, 0x00


	//----- nvinfo : EIATTR_KPARAM_INFO
	.align		4
.L_31:
        /*00cc*/ 	.byte	0x04, 0x17
        /*00ce*/ 	.short	(.L_33 - .L_32)
.L_32:
        /*00d0*/ 	.word	0x00000000
        /*00d4*/ 	.short	0x0002
        /*00d6*/ 	.short	0x0010
        /*00d8*/ 	.byte	0x00, 0xf4, 0x21, 0x00


	//----- nvinfo : EIATTR_KPARAM_INFO
	.align		4
.L_33:
        /*00dc*/ 	.byte	0x04, 0x17
        /*00de*/ 	.short	(.L_35 - .L_34)
.L_34:
        /*00e0*/ 	.word	0x00000000
        /*00e4*/ 	.short	0x0001
        /*00e6*/ 	.short	0x0008
        /*00e8*/ 	.byte	0x00, 0xf4, 0x21, 0x00


	//----- nvinfo : EIATTR_KPARAM_INFO
	.align		4
.L_35:
        /*00ec*/ 	.byte	0x04, 0x17
        /*00ee*/ 	.short	(.L_37 - .L_36)
.L_36:
        /*00f0*/ 	.word	0x00000000
        /*00f4*/ 	.short	0x0000
        /*00f6*/ 	.short	0x0000
        /*00f8*/ 	.byte	0x00, 0xf4, 0x21, 0x00


	//----- nvinfo : EIATTR_MAXREG_COUNT
	.align		4
.L_37:
        /*00fc*/ 	.byte	0x03, 0x1b
        /*00fe*/ 	.short	0x00ff


	//----- nvinfo : EIATTR_NUM_BARRIERS
	.align		4
        /*0100*/ 	.byte	0x02, 0x4c
        /*0102*/ 	.byte	0x01
	.zero		1


	//----- nvinfo : EIATTR_ANNOTATIONS
	.align		4
        /*0104*/ 	.byte	0x04, 0x55
        /*0106*/ 	.short	(.L_39 - .L_38)


	//   ....[0]....
.L_38:
        /*0108*/ 	.word	0x00000001
        /*010c*/ 	.byte	0x50, 0x0d, 0x00, 0x00, 0x01, 0x00, 0x00, 0x00, 0x90, 0x0d, 0x00, 0x00, 0x01, 0x00, 0x00, 0x00
        /* <DEDUP_REMOVED lines=694> */
        /*2c7c*/ 	.byte	0x70, 0xb6, 0x01, 0x00, 0x01, 0x00, 0x00, 0x00, 0x80, 0xb6, 0x01, 0x00


	//----- nvinfo : EIATTR_MERCURY_ISA_VERSION
	.align		4
.L_39:
        /*2c88*/ 	.byte	0x03, 0x5f
        /*2c8a*/ 	.short	0x0000


	//----- nvinfo : EIATTR_EXIT_INSTR_OFFSETS
	.align		4
        /*2c8c*/ 	.byte	0x04, 0x1c
        /*2c8e*/ 	.short	(.L_41 - .L_40)


	//   ....[0]....
.L_40:
        /*2c90*/ 	.word	0x0001b980


	//   ....[1]....
        /*2c94*/ 	.word	0x0001b9a0


	//----- nvinfo : EIATTR_REQNTID
	.align		4
.L_41:
        /*2c98*/ 	.byte	0x04, 0x10
        /*2c9a*/ 	.short	(.L_43 - .L_42)
.L_42:
        /*2c9c*/ 	.word	0x00000080
        /*2ca0*/ 	.word	0x00000001
        /*2ca4*/ 	.word	0x00000001
.L_43:


//--------------------- .nv.callgraph             --------------------------
	.section	.nv.callgraph,"",@"SHT_CUDA_CALLGRAPH"
	.align	4
	.sectionentsize	8
	.align		4
        /*0000*/ 	.word	0x00000000
	.align		4
        /*0004*/ 	.word	0xffffffff
	.align		4
        /*0008*/ 	.word	0x00000000
	.align		4
        /*000c*/ 	.word	0xfffffffe
	.align		4
        /*0010*/ 	.word	0x00000000
	.align		4
        /*0014*/ 	.word	0xfffffffd
	.align		4
        /*0018*/ 	.word	0x00000000
	.align		4
        /*001c*/ 	.word	0xfffffffc


//--------------------- .nv.rel.action            --------------------------
	.section	.nv.rel.action,"",@"SHT_CUDA_RELOCINFO"
	.align	8
	.sectionentsize	8
        /*0000*/ 	.byte	0x73, 0x00, 0x00, 0x00, 0x00, 0x00, 0x00, 0x00, 0x00, 0x00, 0x00, 0x11, 0x25, 0x00, 0x05, 0x36


//--------------------- .nv.constant0.matmul_kernel --------------------------
	.section	.nv.constant0.matmul_kernel,"a",@progbits
	.sectionflags	@""
	.align	4
.nv.constant0.matmul_kernel:
	.zero		432


//--------------------- .text.matmul_kernel       --------------------------
	.section	.text.matmul_kernel,"ax",@progbits
	.sectioninfo	@"SHI_REGISTERS=255"
	.align	128
        .global         matmul_kernel
        .type           matmul_kernel,@function
        .size           matmul_kernel,(.L_x_3 - matmul_kernel)
        .other          matmul_kernel,@"STO_CUDA_ENTRY STV_DEFAULT"
matmul_kernel:
.text.matmul_kernel:
[----:B------:R-:W-:-:S03]  /*0000*/  IMAD.MOV.U32 R1, RZ, RZ, c[0x0][0x28] ;  /* 0x00000a00ff017624 */ /* 0x000fc600078e00ff */
[----:B------:R-:W-:Y:S01]  /*0010*/  IMAD.MOV.U32 R0, RZ, RZ, c[0x0][0x17c] ;  /* 0x00005f00ff007624 */ /* 0x000fe200078e00ff */
[----:B------:R-:W1:Y:S01]  /*0020*/  S2R R7, SR_CTAID.X ;  /* 0x0000000000077919 */ /* 0x000e620000002500 */
[----:B------:R-:W-:Y:S01]  /*0030*/  IADD3 R1, R1, -0x8b8, RZ ;  /* 0xfffff74801017810 */ /* 0x000fe20007ffe0ff */
[----:B------:R-:W-:Y:S02]  /*0040*/  IMAD.MOV.U32 R252, RZ, RZ, c[0x0][0x188] ;  /* 0x00006200fffc7624 */ /* 0x000fe400078e00ff */
[----:B------:R-:W-:Y:S02]  /*0050*/  IADD3 R0, R0, 0x3f, RZ ;  /* 0x0000003f00007810 */ /* 0x000fe40007ffe0ff */
[C---:B------:R-:W-:Y:S02]  /*0060*/  IMAD R146, R252.reuse, 0xc, RZ ;  /* 0x0000000cfc927824 */ /* 0x040fe400078e02ff */
[----:B------:R-:W-:Y:S01]  /*0070*/  SHF.R.S32.HI R3, RZ, 0x1f, R0 ;  /* 0x0000001fff037819 */ /* 0x000fe20000011400 */
[----:B------:R-:W-:-:S02]  /*0080*/  IMAD.SHL.U32 R171, R252, 0x2, RZ ;  /* 0x00000002fcab7824 */ /* 0x000fc400078e00ff */
[C---:B------:R-:W-:Y:S01]  /*0090*/  IMAD.SHL.U32 R164, R252.reuse, 0x4, RZ ;  /* 0x00000004fca47824 */ /* 0x040fe200078e00ff */
[----:B------:R-:W-:Y:S01]  /*00a0*/  LEA.HI R3, R3, R0, RZ, 0x6 ;  /* 0x0000000003037211 */ /* 0x000fe200078f30ff */
[C---:B------:R-:W-:Y:S02]  /*00b0*/  IMAD R168, R252.reuse, 0x3, RZ ;  /* 0x00000003fca87824 */ /* 0x040fe400078e02ff */
[C---:B------:R-:W-:Y:S01]  /*00c0*/  IMAD R142, R252.reuse, 0x14, RZ ;  /* 0x00000014fc8e7824 */ /* 0x040fe200078e02ff */
[----:B------:R-:W-:Y:S01]  /*00d0*/  SHF.R.S32.HI R3, RZ, 0x6, R3 ;  /* 0x00000006ff037819 */ /* 0x000fe20000011403 */
[C---:B------:R-:W-:Y:S02]  /*00e0*/  IMAD R137, R252.reuse, 0x18, RZ ;  /* 0x00000018fc897824 */ /* 0x040fe400078e02ff */
[----:B------:R-:W-:Y:S02]  /*00f0*/  IMAD R162, R252, 0x5, RZ ;  /* 0x00000005fca27824 */ /* 0x000fe400078e02ff */
[----:B------:R-:W-:-:S02]  /*0100*/  IMAD.SHL.U32 R4, R3, 0x4, RZ ;  /* 0x0000000403047824 */ /* 0x000fc400078e00ff */
[C---:B------:R-:W-:Y:S01]  /*0110*/  IMAD R159, R252.reuse, 0x6, RZ ;  /* 0x00000006fc9f7824 */ /* 0x040fe200078e02ff */
[----:B-1----:R-:W-:Y:S01]  /*0120*/  IABS R8, R7 ;  /* 0x0000000700087213 */ /* 0x002fe20000000000 */
[C---:B------:R-:W-:Y:S01]  /*0130*/  IMAD R157, R252.reuse, 0x7, RZ ;  /* 0x00000007fc9d7824 */ /* 0x040fe200078e02ff */
[-C--:B------:R-:W-:Y:S01]  /*0140*/  IABS R5, R4.reuse ;  /* 0x0000000400057213 */ /* 0x080fe20000000000 */
[C---:B------:R-:W-:Y:S01]  /*0150*/  IMAD.SHL.U32 R155, R252.reuse, 0x8, RZ ;  /* 0x00000008fc9b7824 */ /* 0x040fe200078e00ff */
[----:B------:R-:W-:Y:S01]  /*0160*/  IABS R10, R4 ;  /* 0x00000004000a7213 */ /* 0x000fe20000000000 */
[C---:B------:R-:W-:Y:S01]  /*0170*/  IMAD R135, R252.reuse, 0x28, RZ ;  /* 0x00000028fc877824 */ /* 0x040fe200078e02ff */
[----:B------:R-:W1:Y:S01]  /*0180*/  I2F.RP R0, R5 ;  /* 0x0000000500007306 */ /* 0x000e620000209400 */
[C---:B------:R-:W-:Y:S02]  /*0190*/  IMAD R152, R252.reuse, 0x9, RZ ;  /* 0x00000009fc987824 */ /* 0x040fe400078e02ff */
[----:B------:R-:W-:-:S02]  /*01a0*/  IMAD R136, R252, 0x2c, RZ ;  /* 0x0000002cfc887824 */ /* 0x000fc400078e02ff */
[C---:B------:R-:W-:Y:S02]  /*01b0*/  IMAD R150, R252.reuse, 0xa, RZ ;  /* 0x0000000afc967824 */ /* 0x040fe400078e02ff */
[C---:B------:R-:W-:Y:S02]  /*01c0*/  IMAD R138, R252.reuse, 0x30, RZ ;  /* 0x00000030fc8a7824 */ /* 0x040fe400078e02ff */
[C---:B------:R-:W-:Y:S02]  /*01d0*/  IMAD R148, R252.reuse, 0xb, RZ ;  /* 0x0000000bfc947824 */ /* 0x040fe400078e02ff */
[C---:B------:R-:W-:Y:S02]  /*01e0*/  IMAD R139, R252.reuse, 0x34, RZ ;  /* 0x00000034fc8b7824 */ /* 0x040fe400078e02ff */
[C---:B------:R-:W-:Y:S02]  /*01f0*/  IMAD R140, R252.reuse, 0x38, RZ ;  /* 0x00000038fc8c7824 */ /* 0x040fe400078e02ff */
[C---:B------:R-:W-:Y:S01]  /*0200*/  IMAD R143, R252.reuse, 0xd, RZ ;  /* 0x0000000dfc8f7824 */ /* 0x040fe200078e02ff */
[----:B-1----:R-:W1:Y:S01]  /*0210*/  MUFU.RCP R0, R0 ;  /* 0x0000000000007308 */ /* 0x002e620000001000 */
[----:B------:R-:W-:-:S02]  /*0220*/  IMAD R141, R252, 0x3c, RZ ;  /* 0x0000003cfc8d7824 */ /* 0x000fc400078e02ff */
[C---:B------:R-:W-:Y:S02]  /*0230*/  IMAD R144, R252.reuse, 0xe, RZ ;  /* 0x0000000efc907824 */ /* 0x040fe400078e02ff */
[C---:B------:R-:W-:Y:S02]  /*0240*/  IMAD R147, R252.reuse, 0xf, RZ ;  /* 0x0000000ffc937824 */ /* 0x040fe400078e02ff */
[C---:B------:R-:W-:Y:S02]  /*0250*/  IMAD R145, R252.reuse, 0x44, RZ ;  /* 0x00000044fc917824 */ /* 0x040fe400078e02ff */
[C---:B------:R-:W-:Y:S02]  /*0260*/  IMAD.SHL.U32 R149, R252.reuse, 0x10, RZ ;  /* 0x00000010fc957824 */ /* 0x040fe400078e00ff */
[C---:B------:R-:W-:Y:S02]  /*0270*/  IMAD R153, R252.reuse, 0x48, RZ ;  /* 0x00000048fc997824 */ /* 0x040fe400078e02ff */
[----:B------:R-:W-:-:S02]  /*0280*/  IMAD R151, R252, 0x11, RZ ;  /* 0x00000011fc977824 */ /* 0x000fc400078e02ff */
[----:B------:R-:W-:Y:S01]  /*0290*/  IMAD R161, R252, 0x4c, RZ ;  /* 0x0000004cfca17824 */ /* 0x000fe200078e02ff */
[----:B-1----:R-:W-:Y:S01]  /*02a0*/  IADD3 R2, R0, 0xffffffe, RZ ;  /* 0x0ffffffe00027810 */ /* 0x002fe20007ffe0ff */
[----:B------:R-:W-:Y:S02]  /*02b0*/  IMAD.MOV R0, RZ, RZ, -R10 ;  /* 0x000000ffff007224 */ /* 0x000fe400078e0a0a */
[C---:B------:R-:W-:Y:S01]  /*02c0*/  IMAD R154, R252.reuse, 0x12, RZ ;  /* 0x00000012fc9a7824 */ /* 0x040fe200078e02ff */
[----:B------:R1:W2:Y:S01]  /*02d0*/  F2I.FTZ.U32.TRUNC.NTZ R3, R2 ;  /* 0x0000000200037305 */ /* 0x0002a2000021f000 */
[C---:B------:R-:W-:Y:S02]  /*02e0*/  IMAD R169, R252.reuse, 0x50, RZ ;  /* 0x00000050fca97824 */ /* 0x040fe400078e02ff */
[C---:B------:R-:W-:Y:S02]  /*02f0*/  IMAD R156, R252.reuse, 0x13, RZ ;  /* 0x00000013fc9c7824 */ /* 0x040fe400078e02ff */
[----:B------:R-:W-:-:S02]  /*0300*/  IMAD R177, R252, 0x54, RZ ;  /* 0x00000054fcb17824 */ /* 0x000fc400078e02ff */
[C---:B------:R-:W-:Y:S02]  /*0310*/  IMAD R185, R252.reuse, 0x58, RZ ;  /* 0x00000058fcb97824 */ /* 0x040fe400078e02ff */
[----:B-1----:R-:W-:Y:S02]  /*0320*/  IMAD.MOV.U32 R2, RZ, RZ, RZ ;  /* 0x000000ffff027224 */ /* 0x002fe400078e00ff */
[C---:B------:R-:W-:Y:S02]  /*0330*/  IMAD R158, R252.reuse, 0x15, RZ ;  /* 0x00000015fc9e7824 */ /* 0x040fe400078e02ff */
[C---:B------:R-:W-:Y:S02]  /*0340*/  IMAD R193, R252.reuse, 0x5c, RZ ;  /* 0x0000005cfcc17824 */ /* 0x040fe400078e02ff */
[----:B------:R-:W-:Y:S02]  /*0350*/  IMAD R160, R252, 0x16, RZ ;  /* 0x00000016fca07824 */ /* 0x000fe400078e02ff */
[----:B--2---:R-:W-:-:S02]  /*0360*/  IMAD.MOV R6, RZ, RZ, -R3 ;  /* 0x000000ffff067224 */ /* 0x004fc400078e0a03 */
[----:B------:R-:W-:Y:S02]  /*0370*/  IMAD R201, R252, 0x60, RZ ;  /* 0x00000060fcc97824 */ /* 0x000fe400078e02ff */
[----:B------:R-:W-:Y:S02]  /*0380*/  IMAD R9, R6, R5, RZ ;  /* 0x0000000506097224 */ /* 0x000fe400078e02ff */
[----:B------:R-:W-:Y:S01]  /*0390*/  IMAD.MOV.U32 R6, RZ, RZ, R8 ;  /* 0x000000ffff067224 */ /* 0x000fe200078e0008 */
[----:B------:R-:W-:Y:S01]  /*03a0*/  IABS R8, c[0x0][0x17c] ;  /* 0x00005f0000087a13 */ /* 0x000fe20000000000 */
[----:B------:R-:W-:-:S04]  /*03b0*/  IMAD.HI.U32 R3, R3, R9, R2 ;  /* 0x0000000903037227 */ /* 0x000fc800078e0002 */
[----:B------:R-:W-:Y:S02]  /*03c0*/  IMAD R163, R252, 0x17, RZ ;  /* 0x00000017fca37824 */ /* 0x000fe400078e02ff */
[----:B------:R-:W-:-:S04]  /*03d0*/  IMAD.HI.U32 R3, R3, R6, RZ ;  /* 0x0000000603037227 */ /* 0x000fc800078e00ff */
[----:B------:R-:W-:Y:S02]  /*03e0*/  IMAD R0, R3, R0, R6 ;  /* 0x0000000003007224 */ /* 0x000fe400078e0206 */
[C---:B------:R-:W-:Y:S02]  /*03f0*/  IMAD R209, R252.reuse, 0x64, RZ ;  /* 0x00000064fcd17824 */ /* 0x040fe400078e02ff */
[C---:B------:R-:W-:Y:S01]  /*0400*/  IMAD R215, R252.reuse, 0x68, RZ ;  /* 0x00000068fcd77824 */ /* 0x040fe200078e02ff */
[----:B------:R-:W-:Y:S01]  /*0410*/  ISETP.GT.U32.AND P1, PT, R5, R0, PT ;  /* 0x000000000500720c */ /* 0x000fe20003f24070 */
[C---:B------:R-:W-:Y:S02]  /*0420*/  IMAD R165, R252.reuse, 0x19, RZ ;  /* 0x00000019fca57824 */ /* 0x040fe400078e02ff */
[C---:B------:R-:W-:Y:S02]  /*0430*/  IMAD R221, R252.reuse, 0x6c, RZ ;  /* 0x0000006cfcdd7824 */ /* 0x040fe400078e02ff */
[----:B------:R-:W-:-:S02]  /*0440*/  IMAD R166, R252, 0x1a, RZ ;  /* 0x0000001afca67824 */ /* 0x000fc400078e02ff */
[C---:B------:R-:W-:Y:S02]  /*0450*/  IMAD R227, R252.reuse, 0x70, RZ ;  /* 0x00000070fce37824 */ /* 0x040fe400078e02ff */
[C---:B------:R-:W-:Y:S02]  /*0460*/  IMAD R167, R252.reuse, 0x1b, RZ ;  /* 0x0000001bfca77824 */ /* 0x040fe400078e02ff */
[----:B------:R-:W-:Y:S02]  /*0470*/  IMAD R233, R252, 0x74, RZ ;  /* 0x00000074fce97824 */ /* 0x000fe400078e02ff */
[----:B------:R-:W-:Y:S01]  /*0480*/  @!P1 IMAD.IADD R0, R0, 0x1, -R5 ;  /* 0x0000000100009824 */ /* 0x000fe200078e0a05 */
[----:B------:R-:W-:Y:S01]  /*0490*/  @!P1 IADD3 R3, R3, 0x1, RZ ;  /* 0x0000000103039810 */ /* 0x000fe20007ffe0ff */
[----:B------:R-:W-:Y:S01]  /*04a0*/  IMAD R239, R252, 0x78, RZ ;  /* 0x00000078fcef7824 */ /* 0x000fe200078e02ff */
[----:B------:R-:W-:Y:S01]  /*04b0*/  ISETP.NE.AND P1, PT, R4, RZ, PT ;  /* 0x000000ff0400720c */ /* 0x000fe20003f25270 */
[----:B------:R-:W-:Y:S01]  /*04c0*/  IMAD R170, R252, 0x1d, RZ ;  /* 0x0000001dfcaa7824 */ /* 0x000fe200078e02ff */
[----:B------:R-:W-:Y:S01]  /*04d0*/  ISETP.GE.U32.AND P0, PT, R0, R5, PT ;  /* 0x000000050000720c */ /* 0x000fe20003f06070 */
[C---:B------:R-:W-:Y:S01]  /*04e0*/  IMAD R245, R252.reuse, 0x7c, RZ ;  /* 0x0000007cfcf57824 */ /* 0x040fe200078e02ff */
[----:B------:R-:W-:Y:S01]  /*04f0*/  LOP3.LUT R0, R7, R4, RZ, 0x3c, !PT ;  /* 0x0000000407007212 */ /* 0x000fe200078e3cff */
[----:B------:R-:W-:-:S02]  /*0500*/  IMAD R172, R252, 0x1e, RZ ;  /* 0x0000001efcac7824 */ /* 0x000fc400078e02ff */
[----:B------:R-:W-:Y:S01]  /*0510*/  IMAD R174, R252, 0x1f, RZ ;  /* 0x0000001ffcae7824 */ /* 0x000fe200078e02ff */
[----:B------:R-:W-:Y:S01]  /*0520*/  ISETP.GE.AND P2, PT, R0, RZ, PT ;  /* 0x000000ff0000720c */ /* 0x000fe20003f46270 */
[----:B------:R-:W-:Y:S02]  /*0530*/  IMAD.MOV.U32 R0, RZ, RZ, c[0x0][0x178] ;  /* 0x00005e00ff007624 */ /* 0x000fe400078e00ff */
[C---:B------:R-:W-:Y:S02]  /*0540*/  IMAD R173, R252.reuse, 0x84, RZ ;  /* 0x00000084fcad7824 */ /* 0x040fe400078e02ff */
[----:B------:R-:W-:Y:S01]  /*0550*/  IMAD.SHL.U32 R176, R252, 0x20, RZ ;  /* 0x00000020fcb07824 */ /* 0x000fe200078e00ff */
[----:B------:R-:W-:Y:S01]  /*0560*/  IADD3 R0, R0, 0x7f, RZ ;  /* 0x0000007f00007810 */ /* 0x000fe20007ffe0ff */
[C---:B------:R-:W-:Y:S01]  /*0570*/  IMAD R175, R252.reuse, 0x88, RZ ;  /* 0x00000088fcaf7824 */ /* 0x040fe200078e02ff */
[----:B------:R-:W-:Y:S01]  /*0580*/  @P0 IADD3 R3, R3, 0x1, RZ ;  /* 0x0000000103030810 */ /* 0x000fe20007ffe0ff */
[----:B------:R-:W-:-:S02]  /*0590*/  IMAD R179, R252, 0x21, RZ ;  /* 0x00000021fcb37824 */ /* 0x000fc400078e02ff */
[C---:B------:R-:W-:Y:S02]  /*05a0*/  IMAD R178, R252.reuse, 0x8c, RZ ;  /* 0x0000008cfcb27824 */ /* 0x040fe400078e02ff */
[----:B------:R-:W-:Y:S01]  /*05b0*/  IMAD.MOV.U32 R2, RZ, RZ, R3 ;  /* 0x000000ffff027224 */ /* 0x000fe200078e0003 */
[----:B------:R-:W-:Y:S01]  /*05c0*/  SHF.R.S32.HI R3, RZ, 0x1f, R0 ;  /* 0x0000001fff037819 */ /* 0x000fe20000011400 */
[C---:B------:R-:W-:Y:S02]  /*05d0*/  IMAD R181, R252.reuse, 0x22, RZ ;  /* 0x00000022fcb57824 */ /* 0x040fe400078e02ff */
[----:B------:R-:W-:Y:S01]  /*05e0*/  @!P2 IMAD.MOV R2, RZ, RZ, -R2 ;  /* 0x000000ffff02a224 */ /* 0x000fe200078e0a02 */
[----:B------:R-:W-:Y:S01]  /*05f0*/  @!P1 LOP3.LUT R2, RZ, R4, RZ, 0x33, !PT ;  /* 0x00000004ff029212 */ /* 0x000fe200078e33ff */
[C---:B------:R-:W-:Y:S01]  /*0600*/  IMAD R180, R252.reuse, 0x90, RZ ;  /* 0x00000090fcb47824 */ /* 0x040fe200078e02ff */
[----:B------:R-:W-:Y:S01]  /*0610*/  LEA.HI R3, R3, R0, RZ, 0x7 ;  /* 0x0000000003037211 */ /* 0x000fe200078f38ff */
[----:B------:R-:W-:-:S02]  /*0620*/  IMAD R183, R252, 0x23, RZ ;  /* 0x00000023fcb77824 */ /* 0x000fc400078e02ff */
[----:B------:R-:W-:Y:S02]  /*0630*/  IMAD.SHL.U32 R12, R2, 0x4, RZ ;  /* 0x00000004020c7824 */ /* 0x000fe400078e00ff */
[C---:B------:R-:W-:Y:S02]  /*0640*/  IMAD R182, R252.reuse, 0x94, RZ ;  /* 0x00000094fcb67824 */ /* 0x040fe400078e02ff */
[C---:B------:R-:W-:Y:S01]  /*0650*/  IMAD R184, R252.reuse, 0x98, RZ ;  /* 0x00000098fcb87824 */ /* 0x040fe200078e02ff */
[----:B------:R-:W-:Y:S01]  /*0660*/  LEA.HI.SX32 R3, R3, -R12, 0x19 ;  /* 0x8000000c03037211 */ /* 0x000fe200078fcaff */
[C---:B------:R-:W-:Y:S02]  /*0670*/  IMAD R187, R252.reuse, 0x25, RZ ;  /* 0x00000025fcbb7824 */ /* 0x040fe400078e02ff */
[----:B------:R-:W-:Y:S01]  /*0680*/  IMAD R186, R252, 0x9c, RZ ;  /* 0x0000009cfcba7824 */ /* 0x000fe200078e02ff */
[----:B------:R-:W-:Y:S01]  /*0690*/  IMNMX R10, R3, 0x4, PT ;  /* 0x00000004030a7817 */ /* 0x000fe20003800200 */
[----:B------:R-:W-:-:S02]  /*06a0*/  IMAD.MOV R3, RZ, RZ, -R2 ;  /* 0x000000ffff037224 */ /* 0x000fc400078e0a02 */
[----:B------:R-:W-:Y:S01]  /*06b0*/  IMAD.MOV.U32 R2, RZ, RZ, R8 ;  /* 0x000000ffff027224 */ /* 0x000fe200078e0008 */
[----:B------:R-:W-:Y:S01]  /*06c0*/  IABS R9, R10 ;  /* 0x0000000a00097213 */ /* 0x000fe20000000000 */
[----:B------:R-:W-:Y:S01]  /*06d0*/  IMAD R11, R4, R3, R7 ;  /* 0x00000003040b7224 */ /* 0x000fe200078e0207 */
[----:B------:R-:W-:Y:S01]  /*06e0*/  IABS R8, c[0x0][0x178] ;  /* 0x00005e0000087a13 */ /* 0x000fe20000000000 */
[----:B------:R-:W-:Y:S01]  /*06f0*/  IMAD.MOV.U32 R4, RZ, RZ, RZ ;  /* 0x000000ffff047224 */ /* 0x000fe200078e00ff */
[----:B------:R-:W1:Y:S01]  /*0700*/  I2F.RP R0, R9 ;  /* 0x0000000900007306 */ /* 0x000e620000209400 */
[C---:B------:R-:W-:Y:S02]  /*0710*/  IMAD R189, R252.reuse, 0x26, RZ ;  /* 0x00000026fcbd7824 */ /* 0x040fe400078e02ff */
[C---:B------:R-:W-:Y:S02]  /*0720*/  IMAD R188, R252.reuse, 0xa0, RZ ;  /* 0x000000a0fcbc7824 */ /* 0x040fe400078e02ff */
[----:B------:R-:W-:-:S02]  /*0730*/  IMAD R191, R252, 0x27, RZ ;  /* 0x00000027fcbf7824 */ /* 0x000fc400078e02ff */
[C---:B------:R-:W-:Y:S01]  /*0740*/  IMAD R190, R252.reuse, 0xa4, RZ ;  /* 0x000000a4fcbe7824 */ /* 0x040fe200078e02ff */
[----:B------:R-:W2:Y:S01]  /*0750*/  I2F.RP R7, R2 ;  /* 0x0000000200077306 */ /* 0x000ea20000209400 */
        /* <DEDUP_REMOVED lines=8> */
[C---:B------:R-:W-:Y:S01]  /*07e0*/  IMAD R200, R252.reuse, 0xb8, RZ ;  /* 0x000000b8fcc87824 */ /* 0x040fe200078e02ff */
[----:B--2---:R-:W-:Y:S01]  /*07f0*/  MUFU.RCP R7, R7 ;  /* 0x0000000700077308 */ /* 0x004fe20000001000 */
[C---:B------:R-:W-:Y:S02]  /*0800*/  IMAD R203, R252.reuse, 0x2d, RZ ;  /* 0x0000002dfccb7824 */ /* 0x040fe400078e02ff */
[C---:B------:R-:W-:Y:S02]  /*0810*/  IMAD R202, R252.reuse, 0xbc, RZ ;  /* 0x000000bcfcca7824 */ /* 0x040fe400078e02ff */
[----:B------:R-:W-:-:S02]  /*0820*/  IMAD R205, R252, 0x2e, RZ ;  /* 0x0000002efccd7824 */ /* 0x000fc400078e02ff */
[----:B------:R-:W-:Y:S01]  /*0830*/  IMAD R204, R252, 0xc0, RZ ;  /* 0x000000c0fccc7824 */ /* 0x000fe200078e02ff */
[----:B-1----:R-:W-:Y:S01]  /*0840*/  IADD3 R5, R0, 0xffffffe, RZ ;  /* 0x0ffffffe00057810 */ /* 0x002fe20007ffe0ff */
[C---:B------:R-:W-:Y:S01]  /*0850*/  IMAD R207, R252.reuse, 0x2f, RZ ;  /* 0x0000002ffccf7824 */ /* 0x040fe200078e02ff */
[----:B------:R-:W-:Y:S01]  /*0860*/  IABS R0, R11 ;  /* 0x0000000b00007213 */ /* 0x000fe20000000000 */
[C---:B------:R-:W-:Y:S02]  /*0870*/  IMAD R206, R252.reuse, 0xc4, RZ ;  /* 0x000000c4fcce7824 */ /* 0x040fe400078e02ff */
[C---:B------:R-:W-:Y:S01]  /*0880*/  IMAD R208, R252.reuse, 0xc8, RZ ;  /* 0x000000c8fcd07824 */ /* 0x040fe200078e02ff */
[----:B------:R-:W1:Y:S01]  /*0890*/  F2I.FTZ.U32.TRUNC.NTZ R5, R5 ;  /* 0x0000000500057305 */ /* 0x000e62000021f000 */
[C---:B------:R-:W-:Y:S02]  /*08a0*/  IMAD R211, R252.reuse, 0x31, RZ ;  /* 0x00000031fcd37824 */ /* 0x040fe400078e02ff */
[----:B------:R-:W-:-:S02]  /*08b0*/  IMAD R210, R252, 0xcc, RZ ;  /* 0x000000ccfcd27824 */ /* 0x000fc400078e02ff */
[C---:B------:R-:W-:Y:S02]  /*08c0*/  IMAD R213, R252.reuse, 0x32, RZ ;  /* 0x00000032fcd57824 */ /* 0x040fe400078e02ff */
[C---:B------:R-:W-:Y:S02]  /*08d0*/  IMAD R212, R252.reuse, 0xd0, RZ ;  /* 0x000000d0fcd47824 */ /* 0x040fe400078e02ff */
[C---:B------:R-:W-:Y:S02]  /*08e0*/  IMAD R216, R252.reuse, 0x33, RZ ;  /* 0x00000033fcd87824 */ /* 0x040fe400078e02ff */
[C---:B------:R-:W-:Y:S02]  /*08f0*/  IMAD R214, R252.reuse, 0xd4, RZ ;  /* 0x000000d4fcd67824 */ /* 0x040fe400078e02ff */
[C---:B------:R-:W-:Y:S02]  /*0900*/  IMAD R217, R252.reuse, 0xd8, RZ ;  /* 0x000000d8fcd97824 */ /* 0x040fe400078e02ff */
[----:B------:R-:W-:-:S02]  /*0910*/  IMAD R219, R252, 0x35, RZ ;  /* 0x00000035fcdb7824 */ /* 0x000fc400078e02ff */
[--C-:B-1----:R-:W-:Y:S02]  /*0920*/  IMAD.MOV R6, RZ, RZ, -R5.reuse ;  /* 0x000000ffff067224 */ /* 0x102fe400078e0a05 */
[----:B------:R-:W-:Y:S02]  /*0930*/  IMAD R218, R252, 0xdc, RZ ;  /* 0x000000dcfcda7824 */ /* 0x000fe400078e02ff */
[----:B------:R-:W-:Y:S01]  /*0940*/  IMAD R3, R6, R9, RZ ;  /* 0x0000000906037224 */ /* 0x000fe200078e02ff */
[----:B------:R-:W-:Y:S01]  /*0950*/  IABS R6, R10 ;  /* 0x0000000a00067213 */ /* 0x000fe20000000000 */
[----:B------:R-:W-:Y:S02]  /*0960*/  IMAD R222, R252, 0x36, RZ ;  /* 0x00000036fcde7824 */ /* 0x000fe400078e02ff */
[----:B------:R-:W-:-:S04]  /*0970*/  IMAD.HI.U32 R5, R5, R3, R4 ;  /* 0x0000000305057227 */ /* 0x000fc800078e0004 */
[----:B------:R-:W-:Y:S01]  /*0980*/  IMAD.MOV.U32 R4, RZ, RZ, R8 ;  /* 0x000000ffff047224 */ /* 0x000fe200078e0008 */
[----:B------:R-:W-:Y:S01]  /*0990*/  IADD3 R8, R7, 0xffffffe, RZ ;  /* 0x0ffffffe07087810 */ /* 0x000fe20007ffe0ff */
[----:B------:R-:W-:Y:S02]  /*09a0*/  IMAD.MOV R6, RZ, RZ, -R6 ;  /* 0x000000ffff067224 */ /* 0x000fe400078e0a06 */
[----:B------:R-:W-:Y:S01]  /*09b0*/  IMAD.HI.U32 R5, R5, R0, RZ ;  /* 0x0000000005057227 */ /* 0x000fe200078e00ff */
[----:B------:R-:W1:Y:S03]  /*09c0*/  I2F.RP R3, R4 ;  /* 0x0000000400037306 */ /* 0x000e660000209400 */
[----:B------:R-:W-:Y:S02]  /*09d0*/  IMAD R0, R5, R6, R0 ;  /* 0x0000000605007224 */ /* 0x000fe400078e0200 */
[----:B------:R-:W-:-:S02]  /*09e0*/  IMAD R220, R252, 0xe0, RZ ;  /* 0x000000e0fcdc7824 */ /* 0x000fc400078e02ff */
[C---:B------:R-:W-:Y:S01]  /*09f0*/  IMAD R224, R252.reuse, 0x37, RZ ;  /* 0x00000037fce07824 */ /* 0x040fe200078e02ff */
[----:B------:R-:W-:Y:S01]  /*0a00*/  ISETP.GT.U32.AND P1, PT, R9, R0, PT ;  /* 0x000000000900720c */ /* 0x000fe20003f24070 */
[C---:B------:R-:W-:Y:S02]  /*0a10*/  IMAD R223, R252.reuse, 0xe4, RZ ;  /* 0x000000e4fcdf7824 */ /* 0x040fe400078e02ff */
[C---:B------:R-:W-:Y:S02]  /*0a20*/  IMAD R225, R252.reuse, 0xe8, RZ ;  /* 0x000000e8fce17824 */ /* 0x040fe400078e02ff */
[C---:B------:R-:W-:Y:S02]  /*0a30*/  IMAD R228, R252.reuse, 0x39, RZ ;  /* 0x00000039fce47824 */ /* 0x040fe400078e02ff */
[C---:B------:R-:W-:Y:S01]  /*0a40*/  IMAD R226, R252.reuse, 0xec, RZ ;  /* 0x000000ecfce27824 */ /* 0x040fe200078e02ff */
[----:B-1----:R-:W1:Y:S01]  /*0a50*/  MUFU.RCP R3, R3 ;  /* 0x0000000300037308 */ /* 0x002e620000001000 */
[----:B------:R-:W-:-:S02]  /*0a60*/  IMAD R230, R252, 0x3a, RZ ;  /* 0x0000003afce67824 */ /* 0x000fc400078e02ff */
        /* <DEDUP_REMOVED lines=9> */
[----:B------:R2:W3:Y:S01]  /*0b00*/  F2I.FTZ.U32.TRUNC.NTZ R9, R8 ;  /* 0x0000000800097305 */ /* 0x0004e2000021f000 */
[----:B------:R-:W-:-:S02]  /*0b10*/  IMAD R235, R252, 0x3d, RZ ;  /* 0x0000003dfceb7824 */ /* 0x000fc400078e02ff */
[----:B------:R-:W-:Y:S01]  /*0b20*/  ISETP.GE.AND P2, PT, R0, RZ, PT ;  /* 0x000000ff0000720c */ /* 0x000fe20003f46270 */
[C---:B------:R-:W-:Y:S01]  /*0b30*/  IMAD R234, R252.reuse, 0xfc, RZ ;  /* 0x000000fcfcea7824 */ /* 0x040fe200078e02ff */
[----:B-1----:R-:W-:Y:S01]  /*0b40*/  IADD3 R6, R3, 0xffffffe, RZ ;  /* 0x0ffffffe03067810 */ /* 0x002fe20007ffe0ff */
[C---:B------:R-:W-:Y:S02]  /*0b50*/  IMAD R236, R252.reuse, 0x3e, RZ ;  /* 0x0000003efcec7824 */ /* 0x040fe400078e02ff */
[C---:B------:R-:W-:Y:S01]  /*0b60*/  IMAD R238, R252.reuse, 0x3f, RZ ;  /* 0x0000003ffcee7824 */ /* 0x040fe200078e02ff */
[----:B------:R-:W1:Y:S01]  /*0b70*/  F2I.FTZ.U32.TRUNC.NTZ R7, R6 ;  /* 0x0000000600077305 */ /* 0x000e62000021f000 */
[----:B------:R-:W-:Y:S01]  /*0b80*/  @P0 IADD3 R5, R5, 0x1, RZ ;  /* 0x0000000105050810 */ /* 0x000fe20007ffe0ff */
[----:B--2---:R-:W-:Y:S02]  /*0b90*/  IMAD.MOV.U32 R8, RZ, RZ, RZ ;  /* 0x000000ffff087224 */ /* 0x004fe400078e00ff */
[----:B------:R-:W-:-:S02]  /*0ba0*/  IMAD R237, R252, 0x104, RZ ;  /* 0x00000104fced7824 */ /* 0x000fc400078e02ff */
[C---:B------:R-:W-:Y:S02]  /*0bb0*/  IMAD.SHL.U32 R241, R252.reuse, 0x40, RZ ;  /* 0x00000040fcf17824 */ /* 0x040fe400078e00ff */
[----:B------:R-:W-:Y:S01]  /*0bc0*/  @!P2 IMAD.MOV R5, RZ, RZ, -R5 ;  /* 0x000000ffff05a224 */ /* 0x000fe200078e0a05 */
[----:B------:R-:W-:Y:S01]  /*0bd0*/  @!P1 LOP3.LUT R5, RZ, R10, RZ, 0x33, !PT ;  /* 0x0000000aff059212 */ /* 0x000fe200078e33ff */
[----:B---3--:R-:W-:Y:S02]  /*0be0*/  IMAD.MOV R3, RZ, RZ, -R9 ;  /* 0x000000ffff037224 */ /* 0x008fe400078e0a09 */
[----:B------:R-:W-:Y:S02]  /*0bf0*/  IMAD R240, R252, 0x108, RZ ;  /* 0x00000108fcf07824 */ /* 0x000fe400078e02ff */
[----:B------:R-:W-:Y:S02]  /*0c00*/  IMAD.SHL.U32 R0, R5, 0x40, RZ ;  /* 0x0000004005007824 */ /* 0x000fe400078e00ff */
[----:B------:R-:W-:-:S02]  /*0c10*/  IMAD R3, R3, R2, RZ ;  /* 0x0000000203037224 */ /* 0x000fc400078e02ff */
[----:B-1----:R-:W-:Y:S01]  /*0c20*/  IMAD.MOV R13, RZ, RZ, -R7 ;  /* 0x000000ffff0d7224 */ /* 0x002fe200078e0a07 */
[----:B------:R-:W-:Y:S01]  /*0c30*/  IABS R6, R0 ;  /* 0x0000000000067213 */ /* 0x000fe20000000000 */
[----:B------:R-:W-:Y:S01]  /*0c40*/  IMAD.MOV R5, RZ, RZ, -R5 ;  /* 0x000000ffff057224 */ /* 0x000fe200078e0a05 */
[C---:B------:R-:W-:Y:S01]  /*0c50*/  IADD3 R134, R0.reuse, 0x1, RZ ;  /* 0x0000000100867810 */ /* 0x040fe20007ffe0ff */
[----:B------:R-:W-:Y:S01]  /*0c60*/  IMAD.HI.U32 R3, R9, R3, R8 ;  /* 0x0000000309037227 */ /* 0x000fe200078e0008 */
[C---:B------:R-:W-:Y:S02]  /*0c70*/  IADD3 R132, R0.reuse, 0x2, RZ ;  /* 0x0000000200847810 */ /* 0x040fe40007ffe0ff */
[----:B------:R-:W-:Y:S01]  /*0c80*/  IADD3 R131, R0, 0x3, RZ ;  /* 0x0000000300837810 */ /* 0x000fe20007ffe0ff */
[----:B------:R-:W-:Y:S01]  /*0c90*/  IMAD.MOV.U32 R9, RZ, RZ, R13 ;  /* 0x000000ffff097224 */ /* 0x000fe200078e000d */
[----:B------:R-:W-:Y:S01]  /*0ca0*/  IABS R13, R132 ;  /* 0x00000084000d7213 */ /* 0x000fe20000000000 */
[----:B------:R-:W-:Y:S01]  /*0cb0*/  IMAD R8, R10, R5, R11 ;  /* 0x000000050a087224 */ /* 0x000fe200078e020b */
[----:B------:R-:W-:Y:S01]  /*0cc0*/  IABS R11, R134 ;  /* 0x00000086000b7213 */ /* 0x000fe20000000000 */
[----:B------:R-:W-:Y:S01]  /*0cd0*/  IMAD.MOV.U32 R10, RZ, RZ, R6 ;  /* 0x000000ffff0a7224 */ /* 0x000fe200078e0006 */
[C---:B------:R-:W-:Y:S01]  /*0ce0*/  IADD3 R128, R0.reuse, 0x5, RZ ;  /* 0x0000000500807810 */ /* 0x040fe20007ffe0ff */
[----:B------:R-:W-:Y:S01]  /*0cf0*/  IMAD.MOV.U32 R6, RZ, RZ, RZ ;  /* 0x000000ffff067224 */ /* 0x000fe200078e00ff */
[C---:B------:R-:W-:Y:S01]  /*0d00*/  IADD3 R130, R0.reuse, 0x4, RZ ;  /* 0x0000000400827810 */ /* 0x040fe20007ffe0ff */
[----:B------:R-:W-:Y:S01]  /*0d10*/  IMAD R5, R9, R4, RZ ;  /* 0x0000000409057224 */ /* 0x000fe200078e02ff */
[----:B------:R-:W-:Y:S01]  /*0d20*/  IABS R17, R128 ;  /* 0x0000008000117213 */ /* 0x000fe20000000000 */
[----:B------:R-:W-:Y:S01]  /*0d30*/  IMAD.HI.U32 R9, R3, R10, RZ ;  /* 0x0000000a03097227 */ /* 0x000fe200078e00ff */
[C---:B------:R-:W-:Y:S01]  /*0d40*/  IADD3 R124, R0.reuse, 0x7, RZ ;  /* 0x00000007007c7810 */ /* 0x040fe20007ffe0ff */
[----:B------:R-:W-:Y:S01]  /*0d50*/  STL [R1+0x59c], R134 ;  /* 0x00059c8601007387 */ /* 0x000fe20000100800 */
[----:B------:R-:W-:Y:S01]  /*0d60*/  IABS R15, R130 ;  /* 0x00000082000f7213 */ /* 0x000fe20000000000 */
[----:B------:R-:W-:Y:S01]  /*0d70*/  IMAD.HI.U32 R5, R7, R5, R6 ;  /* 0x0000000507057227 */ /* 0x000fe200078e0006 */
[----:B------:R-:W-:Y:S01]  /*0d80*/  IABS R21, R124 ;  /* 0x0000007c00157213 */ /* 0x000fe20000000000 */
[----:B------:R-:W-:Y:S01]  /*0d90*/  STL [R1+0x598], R132 ;  /* 0x0005988401007387 */ /* 0x000fe20000100800 */
[C---:B------:R-:W-:Y:S01]  /*0da0*/  IADD3 R122, R0.reuse, 0x8, RZ ;  /* 0x00000008007a7810 */ /* 0x040fe20007ffe0ff */
[C---:B------:R-:W-:Y:S01]  /*0db0*/  IMAD.HI.U32 R7, R3.reuse, R11, RZ ;  /* 0x0000000b03077227 */ /* 0x040fe200078e00ff */
[----:B------:R-:W-:Y:S01]  /*0dc0*/  IADD3 R126, R0, 0x6, RZ ;  /* 0x00000006007e7810 */ /* 0x000fe20007ffe0ff */
[----:B------:R1:W-:Y:S01]  /*0dd0*/  STL [R1+0x594], R131 ;  /* 0x0005948301007387 */ /* 0x0003e20000100800 */
[----:B------:R-:W-:Y:S01]  /*0de0*/  IABS R23, R122 ;  /* 0x0000007a00177213 */ /* 0x000fe20000000000 */
[----:B------:R-:W-:Y:S01]  /*0df0*/  IMAD.MOV R9, RZ, RZ, -R9 ;  /* 0x000000ffff097224 */ /* 0x000fe200078e0a09 */
[----:B------:R-:W-:Y:S01]  /*0e00*/  IABS R19, R126 ;  /* 0x0000007e00137213 */ /* 0x000fe20000000000 */
[----:B------:R-:W-:Y:S01]  /*0e10*/  IMAD.IADD R6, R12, 0x1, R8 ;  /* 0x000000010c067824 */ /* 0x000fe200078e0208 */
[C---:B------:R-:W-:Y:S01]  /*0e20*/  IADD3 R118, R0.reuse, 0xa, RZ ;  /* 0x0000000a00767810 */ /* 0x040fe20007ffe0ff */
[----:B------:R-:W-:Y:S01]  /*0e30*/  IMAD.MOV R12, RZ, RZ, -R7 ;  /* 0x000000ffff0c7224 */ /* 0x000fe200078e0a07 */
[----:B------:R-:W-:Y:S01]  /*0e40*/  IADD3 R120, R0, 0x9, RZ ;  /* 0x0000000900787810 */ /* 0x000fe20007ffe0ff */
[C---:B------:R-:W-:Y:S01]  /*0e50*/  IMAD R7, R2.reuse, R9, R10 ;  /* 0x0000000902077224 */ /* 0x040fe200078e020a */
[----:B------:R-:W-:Y:S01]  /*0e60*/  IABS R10, R131 ;  /* 0x00000083000a7213 */ /* 0x000fe20000000000 */
[C---:B------:R-:W-:Y:S01]  /*0e70*/  IMAD.HI.U32 R8, R3.reuse, R13, RZ ;  /* 0x0000000d03087227 */ /* 0x040fe200078e00ff */
[----:B------:R-:W-:Y:S01]  /*0e80*/  IABS R27, R118 ;  /* 0x00000076001b7213 */ /* 0x000fe20000000000 */
[----:B------:R-:W-:Y:S01]  /*0e90*/  STL [R1+0x5e0], R130 ;  /* 0x0005e08201007387 */ /* 0x000fe20000100800 */
[----:B------:R-:W-:Y:S01]  /*0ea0*/  IABS R25, R120 ;  /* 0x0000007800197213 */ /* 0x000fe20000000000 */
[----:B------:R-:W-:Y:S01]  /*0eb0*/  IMAD R9, R2, R12, R11 ;  /* 0x0000000c02097224 */ /* 0x000fe200078e020b */
[C---:B------:R-:W-:Y:S01]  /*0ec0*/  IADD3 R114, R0.reuse, 0xc, RZ ;  /* 0x0000000c00727810 */ /* 0x040fe20007ffe0ff */
[----:B------:R-:W-:Y:S01]  /*0ed0*/  IMAD.MOV.U32 R12, RZ, RZ, R10 ;  /* 0x000000ffff0c7224 */ /* 0x000fe200078e000a */
[C---:B------:R-:W-:Y:S01]  /*0ee0*/  IADD3 R116, R0.reuse, 0xb, RZ ;  /* 0x0000000b00747810 */ /* 0x040fe20007ffe0ff */
[----:B------:R-:W-:Y:S01]  /*0ef0*/  IMAD.MOV R11, RZ, RZ, -R8 ;  /* 0x000000ffff0b7224 */ /* 0x000fe200078e0a08 */
[----:B------:R-:W-:Y:S01]  /*0f00*/  IABS R31, R114 ;  /* 0x00000072001f7213 */ /* 0x000fe20000000000 */
[C---:B------:R-:W-:Y:S01]  /*0f10*/  IMAD.HI.U32 R8, R3.reuse, R12, RZ ;  /* 0x0000000c03087227 */ /* 0x040fe200078e00ff */
[----:B------:R-:W-:Y:S01]  /*0f20*/  IADD3 R112, R0, 0xd, RZ ;  /* 0x0000000d00707810 */ /* 0x000fe20007ffe0ff */
[----:B------:R-:W-:Y:S01]  /*0f30*/  STL [R1+0x5dc], R128 ;  /* 0x0005dc8001007387 */ /* 0x000fe20000100800 */
[----:B------:R-:W-:Y:S01]  /*0f40*/  IABS R29, R116 ;  /* 0x00000074001d7213 */ /* 0x000fe20000000000 */
[----:B------:R-:W-:Y:S01]  /*0f50*/  IMAD R11, R2, R11, R13 ;  /* 0x0000000b020b7224 */ /* 0x000fe200078e020d */
[----:B------:R-:W-:Y:S01]  /*0f60*/  IABS R33, R112 ;  /* 0x0000007000217213 */ /* 0x000fe20000000000 */
[----:B------:R-:W-:Y:S01]  /*0f70*/  IMAD.MOV R13, RZ, RZ, -R8 ;  /* 0x000000ffff0d7224 */ /* 0x000fe200078e0a08 */
[C---:B------:R-:W-:Y:S01]  /*0f80*/  IADD3 R108, R0.reuse, 0xf, RZ ;  /* 0x0000000f006c7810 */ /* 0x040fe20007ffe0ff */
[C---:B------:R-:W-:Y:S01]  /*0f90*/  IMAD.HI.U32 R8, R3.reuse, R17, RZ ;  /* 0x0000001103087227 */ /* 0x040fe200078e00ff */
[C---:B------:R-:W-:Y:S01]  /*0fa0*/  IADD3 R110, R0.reuse, 0xe, RZ ;  /* 0x0000000e006e7810 */ /* 0x040fe20007ffe0ff */
[----:B------:R-:W-:Y:S01]  /*0fb0*/  STL [R1+0x5d8], R126 ;  /* 0x0005d87e01007387 */ /* 0x000fe20000100800 */
[----:B------:R-:W-:Y:S01]  /*0fc0*/  IABS R37, R108 ;  /* 0x0000006c00257213 */ /* 0x000fe20000000000 */
[----:B------:R-:W-:Y:S01]  /*0fd0*/  IMAD.MOV R8, RZ, RZ, -R8 ;  /* 0x000000ffff087224 */ /* 0x000fe200078e0a08 */
[----:B------:R-:W-:Y:S01]  /*0fe0*/  IABS R35, R110 ;  /* 0x0000006e00237213 */ /* 0x000fe20000000000 */
[C---:B------:R-:W-:Y:S01]  /*0ff0*/  IMAD.HI.U32 R10, R3.reuse, R15, RZ ;  /* 0x0000000f030a7227 */ /* 0x040fe200078e00ff */
[C---:B------:R-:W-:Y:S01]  /*1000*/  IADD3 R104, R0.reuse, 0x11, RZ ;  /* 0x0000001100687810 */ /* 0x040fe20007ffe0ff */
[----:B------:R-:W-:Y:S01]  /*1010*/  STL [R1+0x5d4], R124 ;  /* 0x0005d47c01007387 */ /* 0x000fe20000100800 */
[----:B------:R-:W-:Y:S01]  /*1020*/  IADD3 R106, R0, 0x10, RZ ;  /* 0x00000010006a7810 */ /* 0x000fe20007ffe0ff */
[----:B------:R-:W-:Y:S01]  /*1030*/  IMAD R17, R2, R8, R17 ;  /* 0x0000000802117224 */ /* 0x000fe200078e0211 */
[----:B------:R-:W-:Y:S01]  /*1040*/  IABS R41, R104 ;  /* 0x0000006800297213 */ /* 0x000fe20000000000 */
[C---:B------:R-:W-:Y:S01]  /*1050*/  IMAD.HI.U32 R8, R3.reuse, R21, RZ ;  /* 0x0000001503087227 */ /* 0x040fe200078e00ff */
[----:B------:R-:W-:Y:S01]  /*1060*/  IADD3 R102, R0, 0x12, RZ ;  /* 0x0000001200667810 */ /* 0x000fe20007ffe0ff */
[----:B------:R-:W-:Y:S01]  /*1070*/  STL [R1+0x5d0], R122 ;  /* 0x0005d07a01007387 */ /* 0x000fe20000100800 */
[----:B------:R-:W-:Y:S01]  /*1080*/  IABS R39, R106 ;  /* 0x0000006a00277213 */ /* 0x000fe20000000000 */
[----:B------:R-:W-:Y:S01]  /*1090*/  IMAD.MOV R10, RZ, RZ, -R10 ;  /* 0x000000ffff0a7224 */ /* 0x000fe200078e0a0a */
[----:B------:R-:W-:Y:S01]  /*10a0*/  IABS R43, R102 ;  /* 0x00000066002b7213 */ /* 0x000fe20000000000 */
[----:B------:R-:W-:Y:S01]  /*10b0*/  IMAD R13, R2, R13, R12 ;  /* 0x0000000d020d7224 */ /* 0x000fe200078e020c */
[C---:B------:R-:W-:Y:S01]  /*10c0*/  IADD3 R98, R0.reuse, 0x14, RZ ;  /* 0x0000001400627810 */ /* 0x040fe20007ffe0ff */
[----:B------:R-:W-:Y:S01]  /*10d0*/  IMAD.MOV R12, RZ, RZ, -R8 ;  /* 0x000000ffff0c7224 */ /* 0x000fe200078e0a08 */
[----:B------:R-:W-:Y:S01]  /*10e0*/  IADD3 R100, R0, 0x13, RZ ;  /* 0x0000001300647810 */ /* 0x000fe20007ffe0ff */
[----:B------:R-:W-:Y:S01]  /*10f0*/  IMAD R15, R2, R10, R15 ;  /* 0x0000000a020f7224 */ /* 0x000fe200078e020f */
[----:B------:R-:W-:Y:S01]  /*1100*/  IABS R49, R98 ;  /* 0x0000006200317213 */ /* 0x000fe20000000000 */
[C---:B------:R-:W-:Y:S01]  /*1110*/  IMAD.HI.U32 R8, R3.reuse, R23, RZ ;  /* 0x0000001703087227 */ /* 0x040fe200078e00ff */
[----:B------:R-:W-:Y:S01]  /*1120*/  IABS R45, R100 ;  /* 0x00000064002d7213 */ /* 0x000fe20000000000 */
[----:B------:R-:W-:Y:S01]  /*1130*/  STL [R1+0x5cc], R120 ;  /* 0x0005cc7801007387 */ /* 0x000fe20000100800 */
[C---:B------:R-:W-:Y:S01]  /*1140*/  IADD3 R94, R0.reuse, 0x16, RZ ;  /* 0x00000016005e7810 */ /* 0x040fe20007ffe0ff */
[C---:B------:R-:W-:Y:S01]  /*1150*/  IMAD.HI.U32 R10, R3.reuse, R19, RZ ;  /* 0x00000013030a7227 */ /* 0x040fe200078e00ff */
[----:B------:R-:W-:Y:S01]  /*1160*/  IADD3 R96, R0, 0x15, RZ ;  /* 0x0000001500607810 */ /* 0x000fe20007ffe0ff */
[----:B------:R-:W-:Y:S01]  /*1170*/  STL [R1+0x5c8], R118 ;  /* 0x0005c87601007387 */ /* 0x000fe20000100800 */
[----:B------:R-:W-:Y:S01]  /*1180*/  IABS R51, R94 ;  /* 0x0000005e00337213 */ /* 0x000fe20000000000 */
[----:B------:R-:W-:Y:S01]  /*1190*/  IMAD R21, R2, R12, R21 ;  /* 0x0000000c02157224 */ /* 0x000fe200078e0215 */
[C---:B------:R-:W-:Y:S01]  /*11a0*/  IADD3 R92, R0.reuse, 0x17, RZ ;  /* 0x00000017005c7810 */ /* 0x040fe20007ffe0ff */
[----:B------:R-:W-:Y:S01]  /*11b0*/  IMAD.MOV R12, RZ, RZ, -R8 ;  /* 0x000000ffff0c7224 */ /* 0x000fe200078e0a08 */
        /* <DEDUP_REMOVED lines=18> */
[----:B------:R-:W-:Y:S01]  /*12e0*/  IADD3 R82, R0, 0x1c, RZ ;  /* 0x0000001c00527810 */ /* 0x000fe20007ffe0ff */
[C---:B------:R-:W-:Y:S01]  /*12f0*/  IMAD.HI.U32 R8, R3.reuse, R31, RZ ;  /* 0x0000001f03087227 */ /* 0x040fe200078e00ff */
[----:B------:R-:W-:Y:S01]  /*1300*/  IABS R59, R86 ;  /* 0x00000056003b7213 */ /* 0x000fe20000000000 */
[----:B------:R-:W-:Y:S01]  /*1310*/  STL [R1+0x5bc], R112 ;  /* 0x0005bc7001007387 */ /* 0x000fe20000100800 */
[----:B------:R-:W-:Y:S01]  /*1320*/  IABS R63, R82 ;  /* 0x00000052003f7213 */ /* 0x000fe20000000000 */
[----:B------:R-:W-:Y:S01]  /*1330*/  IMAD R23, R2, R12, R23 ;  /* 0x0000000c02177224 */ /* 0x000fe200078e0217 */
[----:B------:R-:W-:Y:S01]  /*1340*/  IADD3 R78, R0, 0x1e, RZ ;  /* 0x0000001e004e7810 */ /* 0x000fe20007ffe0ff */
[----:B------:R-:W-:Y:S01]  /*1350*/  IMAD R25, R2, R10, R25 ;  /* 0x0000000a02197224 */ /* 0x000fe200078e0219 */
[C---:B------:R-:W-:Y:S01]  /*1360*/  IADD3 R80, R0.reuse, 0x1d, RZ ;  /* 0x0000001d00507810 */ /* 0x040fe20007ffe0ff */
[----:B------:R-:W-:Y:S01]  /*1370*/  IMAD.MOV R12, RZ, RZ, -R8 ;  /* 0x000000ffff0c7224 */ /* 0x000fe200078e0a08 */
        /* <DEDUP_REMOVED lines=13> */
[----:B------:R-:W-:Y:S01]  /*1450*/  IMAD.MOV R12, RZ, RZ, -R8 ;  /* 0x000000ffff0c7224 */ /* 0x000fe200078e0a08 */
[C---:B------:R-:W-:Y:S01]  /*1460*/  IADD3 R70, R0.reuse, 0x22, RZ ;  /* 0x0000002200467810 */ /* 0x040fe20007ffe0ff */
[C---:B------:R-:W-:Y:S01]  /*1470*/  IMAD.HI.U32 R8, R3.reuse, R37, RZ ;  /* 0x0000002503087227 */ /* 0x040fe200078e00ff */
[----:B------:R-:W-:Y:S01]  /*1480*/  IABS R73, R72 ;  /* 0x0000004800497213 */ /* 0x000fe20000000000 */
[----:B------:R-:W-:Y:S01]  /*1490*/  STL [R1+0x5b0], R106 ;  /* 0x0005b06a01007387 */ /* 0x000fe20000100800 */
[----:B------:R-:W-:Y:S01]  /*14a0*/  IADD3 R68, R0, 0x23, RZ ;  /* 0x0000002300447810 */ /* 0x000fe20007ffe0ff */
[----:B------:R-:W-:Y:S01]  /*14b0*/  IMAD R29, R2, R10, R29 ;  /* 0x0000000a021d7224 */ /* 0x000fe200078e021d */
[----:B------:R-:W-:Y:S01]  /*14c0*/  IABS R75, R70 ;  /* 0x00000046004b7213 */ /* 0x000fe20000000000 */
[C---:B------:R-:W-:Y:S01]  /*14d0*/  IMAD.HI.U32 R10, R3.reuse, R35, RZ ;  /* 0x00000023030a7227 */ /* 0x040fe200078e00ff */
[----:B------:R-:W-:Y:S01]  /*14e0*/  IABS R77, R68 ;  /* 0x00000044004d7213 */ /* 0x000fe20000000000 */
[----:B------:R-:W-:Y:S01]  /*14f0*/  STL [R1+0x5ac], R104 ;  /* 0x0005ac6801007387 */ /* 0x000fe20000100800 */
[C---:B------:R-:W-:Y:S01]  /*1500*/  IADD3 R66, R0.reuse, 0x24, RZ ;  /* 0x0000002400427810 */ /* 0x040fe20007ffe0ff */
[----:B------:R-:W-:Y:S01]  /*1510*/  IMAD.MOV R8, RZ, RZ, -R8 ;  /* 0x000000ffff087224 */ /* 0x000fe200078e0a08 */
[----:B------:R-:W-:Y:S01]  /*1520*/  IADD3 R64, R0, 0x25, RZ ;  /* 0x0000002500407810 */ /* 0x000fe20007ffe0ff */
[----:B------:R-:W-:Y:S01]  /*1530*/  IMAD.MOV R10, RZ, RZ, -R10 ;  /* 0x000000ffff0a7224 */ /* 0x000fe200078e0a0a */
[----:B------:R-:W-:Y:S01]  /*1540*/  IABS R79, R66 ;  /* 0x00000042004f7213 */ /* 0x000fe20000000000 */
[----:B------:R-:W-:Y:S01]  /*1550*/  IMAD R37, R2, R8, R37 ;  /* 0x0000000802257224 */ /* 0x000fe200078e0225 */
[----:B------:R-:W-:Y:S01]  /*1560*/  IABS R81, R64 ;  /* 0x0000004000517213 */ /* 0x000fe20000000000 */
[C---:B------:R-:W-:Y:S01]  /*1570*/  IMAD.HI.U32 R8, R3.reuse, R41, RZ ;  /* 0x0000002903087227 */ /* 0x040fe200078e00ff */
[C---:B------:R-:W-:Y:S01]  /*1580*/  IADD3 R62, R0.reuse, 0x26, RZ ;  /* 0x00000026003e7810 */ /* 0x040fe20007ffe0ff */
[----:B------:R-:W-:Y:S01]  /*1590*/  STL [R1+0x5a8], R102 ;  /* 0x0005a86601007387 */ /* 0x000fe20000100800 */
[----:B------:R-:W-:Y:S01]  /*15a0*/  IADD3 R60, R0, 0x27, RZ ;  /* 0x00000027003c7810 */ /* 0x000fe20007ffe0ff */
[C---:B------:R-:W-:Y:S01]  /*15b0*/  IMAD R33, R2.reuse, R12, R33 ;  /* 0x0000000c02217224 */ /* 0x040fe200078e0221 */
[----:B------:R-:W-:Y:S01]  /*15c0*/  IABS R85, R62 ;  /* 0x0000003e00557213 */ /* 0x000fe20000000000 */
[----:B------:R-:W-:Y:S01]  /*15d0*/  IMAD R35, R2, R10, R35 ;  /* 0x0000000a02237224 */ /* 0x000fe200078e0223 */
[C---:B------:R-:W-:Y:S01]  /*15e0*/  IADD3 R58, R0.reuse, 0x28, RZ ;  /* 0x00000028003a7810 */ /* 0x040fe20007ffe0ff */
[C---:B------:R-:W-:Y:S01]  /*15f0*/  IMAD.HI.U32 R10, R3.reuse, R39, RZ ;  /* 0x00000027030a7227 */ /* 0x040fe200078e00ff */
[----:B------:R-:W-:Y:S01]  /*1600*/  IABS R83, R60 ;  /* 0x0000003c00537213 */ /* 0x000fe20000000000 */
[----:B------:R-:W-:Y:S01]  /*1610*/  STL [R1+0x5a4], R100 ;  /* 0x0005a46401007387 */ /* 0x000fe20000100800 */
[----:B------:R-:W-:Y:S01]  /*1620*/  IABS R87, R58 ;  /* 0x0000003a00577213 */ /* 0x000fe20000000000 */
[----:B------:R-:W-:Y:S01]  /*1630*/  IMAD.MOV R12, RZ, RZ, -R8 ;  /* 0x000000ffff0c7224 */ /* 0x000fe200078e0a08 */
[C---:B------:R-:W-:Y:S01]  /*1640*/  IADD3 R56, R0.reuse, 0x29, RZ ;  /* 0x0000002900387810 */ /* 0x040fe20007ffe0ff */
        /* <DEDUP_REMOVED lines=50> */
[C---:B------:R-:W-:Y:S01]  /*1970*/  IMAD.HI.U32 R8, R3.reuse, R57, RZ ;  /* 0x0000003903087227 */ /* 0x040fe200078e00ff */
[----:B------:R-:W-:Y:S01]  /*1980*/  IABS R113, R32 ;  /* 0x0000002000717213 */ /* 0x000fe20000000000 */
[----:B------:R-:W-:Y:S01]  /*1990*/  STL [R1+0x57c], R86 ;  /* 0x00057c5601007387 */ /* 0x000fe20000100800 */
[----:B------:R-:W-:Y:S01]  /*19a0*/  IABS R115, R30 ;  /* 0x0000001e00737213 */ /* 0x000fe20000000000 */
[----:B------:R-:W-:Y:S01]  /*19b0*/  IMAD R47, R2, R10, R47 ;  /* 0x0000000a022f7224 */ /* 0x000fe200078e022f */
[C---:B------:R-:W-:Y:S01]  /*19c0*/  IADD3 R28, R0.reuse, 0x37, RZ ;  /* 0x00000037001c7810 */ /* 0x040fe20007ffe0ff */
[C---:B------:R-:W-:Y:S01]  /*19d0*/  IMAD.HI.U32 R10, R3.reuse, R55, RZ ;  /* 0x00000037030a7227 */ /* 0x040fe200078e00ff */
[C---:B------:R-:W-:Y:S01]  /*19e0*/  IADD3 R26, R0.reuse, 0x38, RZ ;  /* 0x00000038001a7810 */ /* 0x040fe20007ffe0ff */
[----:B------:R-:W-:Y:S01]  /*19f0*/  STL [R1+0x578], R84 ;  /* 0x0005785401007387 */ /* 0x000fe20000100800 */
[----:B------:R-:W-:Y:S01]  /*1a00*/  IABS R117, R28 ;  /* 0x0000001c00757213 */ /* 0x000fe20000000000 */
[----:B------:R-:W-:Y:S01]  /*1a10*/  IMAD.MOV R8, RZ, RZ, -R8 ;  /* 0x000000ffff087224 */ /* 0x000fe200078e0a08 */
[----:B------:R-:W-:Y:S01]  /*1a20*/  IABS R119, R26 ;  /* 0x0000001a00777213 */ /* 0x000fe20000000000 */
[----:B------:R-:W-:Y:S01]  /*1a30*/  IMAD.MOV R10, RZ, RZ, -R10 ;  /* 0x000000ffff0a7224 */ /* 0x000fe200078e0a0a */
[----:B------:R-:W-:Y:S01]  /*1a40*/  IADD3 R24, R0, 0x39, RZ ;  /* 0x0000003900187810 */ /* 0x000fe20007ffe0ff */
[----:B------:R-:W-:Y:S01]  /*1a50*/  IMAD R57, R2, R8, R57 ;  /* 0x0000000802397224 */ /* 0x000fe200078e0239 */
[----:B------:R-:W-:Y:S01]  /*1a60*/  IADD3 R14, R0, 0x3f, RZ ;  /* 0x0000003f000e7810 */ /* 0x000fe20007ffe0ff */
[C---:B------:R-:W-:Y:S01]  /*1a70*/  IMAD.HI.U32 R8, R3.reuse, R61, RZ ;  /* 0x0000003d03087227 */ /* 0x040fe200078e00ff */
[----:B------:R-:W-:Y:S01]  /*1a80*/  IABS R121, R24 ;  /* 0x0000001800797213 */ /* 0x000fe20000000000 */
[----:B------:R-:W-:Y:S01]  /*1a90*/  STL [R1+0x574], R82 ;  /* 0x0005745201007387 */ /* 0x000fe20000100800 */
[----:B------:R-:W-:Y:S01]  /*1aa0*/  IABS R133, R14 ;  /* 0x0000000e00857213 */ /* 0x000fe20000000000 */
[C---:B------:R-:W-:Y:S01]  /*1ab0*/  IMAD R55, R2.reuse, R10, R55 ;  /* 0x0000000a02377224 */ /* 0x040fe200078e0237 */
[C---:B------:R-:W-:Y:S01]  /*1ac0*/  ISETP.GT.U32.AND P0, PT, R2.reuse, R7, PT ;  /* 0x000000070200720c */ /* 0x040fe20003f04070 */
[C---:B------:R-:W-:Y:S01]  /*1ad0*/  IMAD.HI.U32 R10, R3.reuse, R59, RZ ;  /* 0x0000003b030a7227 */ /* 0x040fe200078e00ff */
[C---:B------:R-:W-:Y:S01]  /*1ae0*/  ISETP.GT.U32.AND P2, PT, R2.reuse, R9, PT ;  /* 0x000000090200720c */ /* 0x040fe20003f44070 */
[----:B------:R-:W-:Y:S01]  /*1af0*/  STL [R1+0x570], R80 ;  /* 0x0005705001007387 */ /* 0x000fe20000100800 */
[C---:B------:R-:W-:Y:S01]  /*1b00*/  ISETP.GT.U32.AND P3, PT, R2.reuse, R11, PT ;  /* 0x0000000b0200720c */ /* 0x040fe20003f64070 */
[C---:B------:R-:W-:Y:S01]  /*1b10*/  IMAD R53, R2.reuse, R12, R53 ;  /* 0x0000000c02357224 */ /* 0x040fe200078e0235 */
[C---:B------:R-:W-:Y:S01]  /*1b20*/  ISETP.GT.U32.AND P5, PT, R2.reuse, R13, PT ;  /* 0x0000000d0200720c */ /* 0x040fe20003fa4070 */
[----:B------:R-:W-:Y:S01]  /*1b30*/  IMAD.MOV R12, RZ, RZ, -R8 ;  /* 0x000000ffff0c7224 */ /* 0x000fe200078e0a08 */
[C---:B------:R-:W-:Y:S01]  /*1b40*/  ISETP.GT.U32.AND P1, PT, R2.reuse, R17, PT ;  /* 0x000000110200720c */ /* 0x040fe20003f24070 */
[C---:B------:R-:W-:Y:S01]  /*1b50*/  IMAD.HI.U32 R8, R3.reuse, R63, RZ ;  /* 0x0000003f03087227 */ /* 0x040fe200078e00ff */
[----:B------:R-:W-:Y:S01]  /*1b60*/  ISETP.GT.U32.AND P6, PT, R2, R15, PT ;  /* 0x0000000f0200720c */ /* 0x000fe20003fc4070 */
[----:B------:R-:W-:Y:S01]  /*1b70*/  STL [R1+0x56c], R78 ;  /* 0x00056c4e01007387 */ /* 0x000fe20000100800 */
[C---:B------:R-:W-:Y:S01]  /*1b80*/  IADD3 R22, R0.reuse, 0x3a, RZ ;  /* 0x0000003a00167810 */ /* 0x040fe20007ffe0ff */
[----:B------:R-:W-:Y:S01]  /*1b90*/  IMAD.MOV R10, RZ, RZ, -R10 ;  /* 0x000000ffff0a7224 */ /* 0x000fe200078e0a0a */
[----:B------:R-:W-:Y:S01]  /*1ba0*/  IADD3 R20, R0, 0x3b, RZ ;  /* 0x0000003b00147810 */ /* 0x000fe20007ffe0ff */
[C---:B------:R-:W-:Y:S01]  /*1bb0*/  IMAD R61, R2.reuse, R12, R61 ;  /* 0x0000000c023d7224 */ /* 0x040fe200078e023d */
[----:B------:R-:W-:Y:S01]  /*1bc0*/  IABS R123, R22 ;  /* 0x00000016007b7213 */ /* 0x000fe20000000000 */
[----:B------:R-:W-:Y:S01]  /*1bd0*/  IMAD.MOV R12, RZ, RZ, -R8 ;  /* 0x000000ffff0c7224 */ /* 0x000fe200078e0a08 */
[----:B------:R-:W-:Y:S01]  /*1be0*/  IABS R125, R20 ;  /* 0x00000014007d7213 */ /* 0x000fe20000000000 */
[----:B------:R-:W-:Y:S01]  /*1bf0*/  IMAD R59, R2, R10, R59 ;  /* 0x0000000a023b7224 */ /* 0x000fe200078e023b */
[C---:B------:R-:W-:Y:S01]  /*1c00*/  IADD3 R16, R0.reuse, 0x3d, RZ ;  /* 0x0000003d00107810 */ /* 0x040fe20007ffe0ff */
[C---:B------:R-:W-:Y:S01]  /*1c10*/  IMAD.HI.U32 R8, R3.reuse, R67, RZ ;  /* 0x0000004303087227 */ /* 0x040fe200078e00ff */
[----:B------:R-:W-:Y:S01]  /*1c20*/  IADD3 R18, R0, 0x3c, RZ ;  /* 0x0000003c00127810 */ /* 0x000fe20007ffe0ff */
[----:B------:R-:W-:Y:S01]  /*1c30*/  STL [R1+0x568], R76 ;  /* 0x0005684c01007387 */ /* 0x000fe20000100800 */
[----:B------:R-:W-:Y:S01]  /*1c40*/  IABS R129, R16 ;  /* 0x0000001000817213 */ /* 0x000fe20000000000 */
[----:B------:R-:W-:Y:S01]  /*1c50*/  IMAD.HI.U32 R10, R3, R65, RZ ;  /* 0x00000041030a7227 */ /* 0x000fe200078e00ff */
[----:B------:R-:W-:Y:S01]  /*1c60*/  IABS R127, R18 ;  /* 0x00000012007f7213 */ /* 0x000fe20000000000 */
[----:B------:R-:W-:Y:S02]  /*1c70*/  STL [R1+0x564], R74 ;  /* 0x0005644a01007387 */ /* 0x000fe40000100800 */
[----:B------:R-:W-:-:S02]  /*1c80*/  IMAD.MOV R8, RZ, RZ, -R8 ;  /* 0x000000ffff087224 */ /* 0x000fc400078e0a08 */
[----:B------:R-:W-:Y:S01]  /*1c90*/  IMAD.MOV R10, RZ, RZ, -R10 ;  /* 0x000000ffff0a7224 */ /* 0x000fe200078e0a0a */
[----:B------:R-:W-:Y:S01]  /*1ca0*/  STL [R1+0x560], R72 ;  /* 0x0005604801007387 */ /* 0x000fe20000100800 */
[C---:B------:R-:W-:Y:S02]  /*1cb0*/  IMAD R67, R2.reuse, R8, R67 ;  /* 0x0000000802437224 */ /* 0x040fe400078e0243 */
[----:B------:R-:W-:Y:S01]  /*1cc0*/  IMAD R65, R2, R10, R65 ;  /* 0x0000000a02417224 */ /* 0x000fe200078e0241 */
[----:B------:R-:W-:Y:S01]  /*1cd0*/  STL [R1+0x55c], R70 ;  /* 0x00055c4601007387 */ /* 0x000fe20000100800 */
[----:B------:R-:W-:-:S03]  /*1ce0*/  IMAD.HI.U32 R8, R3, R71, RZ ;  /* 0x0000004703087227 */ /* 0x000fc600078e00ff */
[----:B------:R-:W-:Y:S01]  /*1cf0*/  STL [R1+0x558], R68 ;  /* 0x0005584401007387 */ /* 0x000fe20000100800 */
[----:B------:R-:W-:-:S03]  /*1d00*/  IMAD.HI.U32 R10, R3, R69, RZ ;  /* 0x00000045030a7227 */ /* 0x000fc600078e00ff */
[----:B------:R-:W-:Y:S01]  /*1d10*/  STL [R1+0x554], R66 ;  /* 0x0005544201007387 */ /* 0x000fe20000100800 */
[C---:B------:R-:W-:Y:S02]  /*1d20*/  IMAD R63, R2.reuse, R12, R63 ;  /* 0x0000000c023f7224 */ /* 0x040fe400078e023f */
[----:B------:R-:W-:Y:S01]  /*1d30*/  IMAD.MOV R12, RZ, RZ, -R8 ;  /* 0x000000ffff0c7224 */ /* 0x000fe200078e0a08 */
[----:B------:R-:W-:Y:S01]  /*1d40*/  STL [R1+0x550], R64 ;  /* 0x0005504001007387 */ /* 0x000fe20000100800 */
[----:B------:R-:W-:Y:S02]  /*1d50*/  IMAD.MOV R10, RZ, RZ, -R10 ;  /* 0x000000ffff0a7224 */ /* 0x000fe400078e0a0a */
[----:B------:R-:W-:Y:S01]  /*1d60*/  IMAD.HI.U32 R8, R3, R73, RZ ;  /* 0x0000004903087227 */ /* 0x000fe200078e00ff */
[----:B------:R-:W-:Y:S03]  /*1d70*/  STL [R1+0x54c], R62 ;  /* 0x00054c3e01007387 */ /* 0x000fe60000100800 */
[C---:B------:R-:W-:Y:S01]  /*1d80*/  IMAD R71, R2.reuse, R12, R71 ;  /* 0x0000000c02477224 */ /* 0x040fe200078e0247 */
[----:B------:R-:W-:Y:S01]  /*1d90*/  STL [R1+0x548], R60 ;  /* 0x0005483c01007387 */ /* 0x000fe20000100800 */
[----:B------:R-:W-:-:S02]  /*1da0*/  IMAD R69, R2, R10, R69 ;  /* 0x0000000a02457224 */ /* 0x000fc400078e0245 */
[----:B------:R-:W-:Y:S01]  /*1db0*/  IMAD.MOV R12, RZ, RZ, -R8 ;  /* 0x000000ffff0c7224 */ /* 0x000fe200078e0a08 */
[----:B------:R-:W-:Y:S01]  /*1dc0*/  STL [R1+0x544], R58 ;  /* 0x0005443a01007387 */ /* 0x000fe20000100800 */
[----:B------:R-:W-:-:S03]  /*1dd0*/  IMAD.HI.U32 R10, R3, R75, RZ ;  /* 0x0000004b030a7227 */ /* 0x000fc600078e00ff */
[----:B------:R-:W-:Y:S01]  /*1de0*/  STL [R1+0x540], R56 ;  /* 0x0005403801007387 */ /* 0x000fe20000100800 */
[----:B------:R-:W-:-:S03]  /*1df0*/  IMAD.HI.U32 R8, R3, R77, RZ ;  /* 0x0000004d03087227 */ /* 0x000fc600078e00ff */
[----:B------:R-:W-:Y:S01]  /*1e00*/  STL [R1+0x53c], R54 ;  /* 0x00053c3601007387 */ /* 0x000fe20000100800 */
[----:B------:R-:W-:Y:S02]  /*1e10*/  IMAD.MOV R10, RZ, RZ, -R10 ;  /* 0x000000ffff0a7224 */ /* 0x000fe400078e0a0a */
        /* <DEDUP_REMOVED lines=18> */
[C---:B------:R-:W-:Y:S01]  /*1f40*/  IMAD.HI.U32 R10, R3.reuse, R83, RZ ;  /* 0x00000053030a7227 */ /* 0x040fe200078e00ff */
[----:B------:R-:W-:Y:S03]  /*1f50*/  STL [R1+0x51c], R38 ;  /* 0x00051c2601007387 */ /* 0x000fe60000100800 */
[----:B------:R-:W-:Y:S01]  /*1f60*/  IMAD.MOV R12, RZ, RZ, -R8 ;  /* 0x000000ffff0c7224 */ /* 0x000fe200078e0a08 */
[----:B------:R-:W-:Y:S01]  /*1f70*/  STL [R1+0x518], R36 ;  /* 0x0005182401007387 */ /* 0x000fe20000100800 */
[----:B------:R-:W-:-:S03]  /*1f80*/  IMAD.HI.U32 R8, R3, R87, RZ ;  /* 0x0000005703087227 */ /* 0x000fc600078e00ff */
[----:B------:R-:W-:Y:S01]  /*1f90*/  STL [R1+0x514], R34 ;  /* 0x0005142201007387 */ /* 0x000fe20000100800 */
[----:B------:R-:W-:Y:S02]  /*1fa0*/  IMAD.MOV R10, RZ, RZ, -R10 ;  /* 0x000000ffff0a7224 */ /* 0x000fe400078e0a0a */
[----:B------:R-:W-:Y:S01]  /*1fb0*/  IMAD.MOV R8, RZ, RZ, -R8 ;  /* 0x000000ffff087224 */ /* 0x000fe200078e0a08 */
[----:B------:R-:W-:Y:S01]  /*1fc0*/  STL [R1+0x510], R32 ;  /* 0x0005102001007387 */ /* 0x000fe20000100800 */
[C---:B------:R-:W-:Y:S02]  /*1fd0*/  IMAD R83, R2.reuse, R10, R83 ;  /* 0x0000000a02537224 */ /* 0x040fe400078e0253 */
[C---:B------:R-:W-:Y:S01]  /*1fe0*/  IMAD.HI.U32 R10, R3.reuse, R89, RZ ;  /* 0x00000059030a7227 */ /* 0x040fe200078e00ff */
[----:B------:R-:W-:Y:S03]  /*1ff0*/  STL [R1+0x50c], R30 ;  /* 0x00050c1e01007387 */ /* 0x000fe60000100800 */
[----:B------:R-:W-:Y:S01]  /*2000*/  IMAD R87, R2, R8, R87 ;  /* 0x0000000802577224 */ /* 0x000fe200078e0257 */
[----:B------:R-:W-:Y:S01]  /*2010*/  STL [R1+0x508], R28 ;  /* 0x0005081c01007387 */ /* 0x000fe20000100800 */
[----:B------:R-:W-:-:S03]  /*2020*/  IMAD.HI.U32 R8, R3, R91, RZ ;  /* 0x0000005b03087227 */ /* 0x000fc600078e00ff */
[----:B------:R-:W-:Y:S01]  /*2030*/  STL [R1+0x504], R26 ;  /* 0x0005041a01007387 */ /* 0x000fe20000100800 */
[C---:B------:R-:W-:Y:S02]  /*2040*/  IMAD R85, R2.reuse, R12, R85 ;  /* 0x0000000c02557224 */ /* 0x040fe400078e0255 */
[----:B------:R-:W-:Y:S01]  /*2050*/  IMAD.MOV R10, RZ, RZ, -R10 ;  /* 0x000000ffff0a7224 */ /* 0x000fe200078e0a0a */
[----:B------:R-:W-:Y:S01]  /*2060*/  STL [R1+0x500], R24 ;  /* 0x0005001801007387 */ /* 0x000fe20000100800 */
[----:B------:R-:W-:Y:S02]  /*2070*/  IMAD.MOV R12, RZ, RZ, -R8 ;  /* 0x000000ffff0c7224 */ /* 0x000fe400078e0a08 */
[C---:B------:R-:W-:Y:S01]  /*2080*/  IMAD.HI.U32 R8, R3.reuse, R93, RZ ;  /* 0x0000005d03087227 */ /* 0x040fe200078e00ff */
[----:B------:R-:W-:Y:S03]  /*2090*/  STL [R1+0x4fc], R22 ;  /* 0x0004fc1601007387 */ /* 0x000fe60000100800 */
[----:B------:R-:W-:Y:S01]  /*20a0*/  IMAD R89, R2, R10, R89 ;  /* 0x0000000a02597224 */ /* 0x000fe200078e0259 */
[----:B------:R-:W-:Y:S01]  /*20b0*/  STL [R1+0x4e8], R14 ;  /* 0x0004e80e01007387 */ /* 0x000fe20000100800 */
[----:B------:R-:W-:-:S03]  /*20c0*/  IMAD.HI.U32 R10, R3, R95, RZ ;  /* 0x0000005f030a7227 */ /* 0x000fc600078e00ff */
[----:B------:R-:W-:Y:S01]  /*20d0*/  STL [R1+0x4f8], R20 ;  /* 0x0004f81401007387 */ /* 0x000fe20000100800 */
[----:B------:R-:W-:Y:S02]  /*20e0*/  IMAD R91, R2, R12, R91 ;  /* 0x0000000c025b7224 */ /* 0x000fe400078e025b */
[----:B------:R-:W-:Y:S01]  /*20f0*/  IMAD.MOV R12, RZ, RZ, -R8 ;  /* 0x000000ffff0c7224 */ /* 0x000fe200078e0a08 */
[----:B------:R-:W-:Y:S01]  /*2100*/  STL [R1+0x4f4], R18 ;  /* 0x0004f41201007387 */ /* 0x000fe20000100800 */
[----:B------:R-:W-:-:S03]  /*2110*/  IMAD.HI.U32 R8, R3, R97, RZ ;  /* 0x0000006103087227 */ /* 0x000fc600078e00ff */
[----:B------:R-:W-:Y:S01]  /*2120*/  STL [R1+0x4f0], R16 ;  /* 0x0004f01001007387 */ /* 0x000fe20000100800 */
[----:B------:R-:W-:Y:S02]  /*2130*/  IMAD.MOV R10, RZ, RZ, -R10 ;  /* 0x000000ffff0a7224 */ /* 0x000fe400078e0a0a */
[----:B------:R-:W-:Y:S02]  /*2140*/  IMAD.MOV R8, RZ, RZ, -R8 ;  /* 0x000000ffff087224 */ /* 0x000fe400078e0a08 */
[----:B------:R-:W-:Y:S02]  /*2150*/  IMAD R95, R2, R10, R95 ;  /* 0x0000000a025f7224 */ /* 0x000fe400078e025f */
[----:B------:R-:W-:-:S04]  /*2160*/  IMAD.HI.U32 R10, R3, R99, RZ ;  /* 0x00000063030a7227 */ /* 0x000fc800078e00ff */
[----:B------:R-:W-:Y:S02]  /*2170*/  IMAD R97, R2, R8, R97 ;  /* 0x0000000802617224 */ /* 0x000fe400078e0261 */
[----:B------:R-:W-:-:S04]  /*2180*/  IMAD.HI.U32 R8, R3, R101, RZ ;  /* 0x0000006503087227 */ /* 0x000fc800078e00ff */
[----:B------:R-:W-:Y:S02]  /*2190*/  IMAD.MOV R10, RZ, RZ, -R10 ;  /* 0x000000ffff0a7224 */ /* 0x000fe400078e0a0a */
[----:B------:R-:W-:Y:S02]  /*21a0*/  IMAD R93, R2, R12, R93 ;  /* 0x0000000c025d7224 */ /* 0x000fe400078e025d */
[----:B------:R-:W-:Y:S02]  /*21b0*/  IMAD.MOV R12, RZ, RZ, -R8 ;  /* 0x000000ffff0c7224 */ /* 0x000fe400078e0a08 */
[----:B------:R-:W-:-:S04]  /*21c0*/  IMAD.HI.U32 R8, R3, R103, RZ ;  /* 0x0000006703087227 */ /* 0x000fc800078e00ff */
[----:B------:R-:W-:Y:S02]  /*21d0*/  IMAD R99, R2, R10, R99 ;  /* 0x0000000a02637224 */ /* 0x000fe400078e0263 */
[----:B------:R-:W-:-:S04]  /*21e0*/  IMAD.HI.U32 R10, R3, R105, RZ ;  /* 0x00000069030a7227 */ /* 0x000fc800078e00ff */
[----:B------:R-:W-:Y:S02]  /*21f0*/  IMAD R101, R2, R12, R101 ;  /* 0x0000000c02657224 */ /* 0x000fe400078e0265 */
[----:B------:R-:W-:Y:S02]  /*2200*/  IMAD.MOV R12, RZ, RZ, -R8 ;  /* 0x000000ffff0c7224 */ /* 0x000fe400078e0a08 */
[----:B------:R-:W-:-:S04]  /*2210*/  IMAD.HI.U32 R8, R3, R107, RZ ;  /* 0x0000006b03087227 */ /* 0x000fc800078e00ff */
[----:B------:R-:W-:Y:S02]  /*2220*/  IMAD.MOV R10, RZ, RZ, -R10 ;  /* 0x000000ffff0a7224 */ /* 0x000fe400078e0a0a */
[----:B------:R-:W-:Y:S02]  /*2230*/  IMAD.MOV R8, RZ, RZ, -R8 ;  /* 0x000000ffff087224 */ /* 0x000fe400078e0a08 */
[----:B------:R-:W-:Y:S02]  /*2240*/  IMAD R105, R2, R10, R105 ;  /* 0x0000000a02697224 */ /* 0x000fe400078e0269 */
[----:B------:R-:W-:-:S04]  /*2250*/  IMAD.HI.U32 R10, R3, R109, RZ ;  /* 0x0000006d030a7227 */ /* 0x000fc800078e00ff */
[----:B------:R-:W-:Y:S02]  /*2260*/  IMAD R107, R2, R8, R107 ;  /* 0x00000008026b7224 */ /* 0x000fe400078e026b */
[----:B------:R-:W-:-:S04]  /*2270*/  IMAD.HI.U32 R8, R3, R111, RZ ;  /* 0x0000006f03087227 */ /* 0x000fc800078e00ff */
[----:B------:R-:W-:Y:S02]  /*2280*/  IMAD.MOV R10, RZ, RZ, -R10 ;  /* 0x000000ffff0a7224 */ /* 0x000fe400078e0a0a */
[C---:B------:R-:W-:Y:S02]  /*2290*/  IMAD R103, R2.reuse, R12, R103 ;  /* 0x0000000c02677224 */ /* 0x040fe400078e0267 */
[----:B------:R-:W-:Y:S02]  /*22a0*/  IMAD.MOV R12, RZ, RZ, -R8 ;  /* 0x000000ffff0c7224 */ /* 0x000fe400078e0a08 */
[----:B------:R-:W-:Y:S02]  /*22b0*/  IMAD R109, R2, R10, R109 ;  /* 0x0000000a026d7224 */ /* 0x000fe400078e026d */
[----:B------:R-:W-:-:S04]  /*22c0*/  IMAD.HI.U32 R8, R3, R113, RZ ;  /* 0x0000007103087227 */ /* 0x000fc800078e00ff */
[----:B------:R-:W-:-:S04]  /*22d0*/  IMAD.HI.U32 R10, R3, R115, RZ ;  /* 0x00000073030a7227 */ /* 0x000fc800078e00ff */
[----:B------:R-:W-:Y:S02]  /*22e0*/  IMAD R111, R2, R12, R111 ;  /* 0x0000000c026f7224 */ /* 0x000fe400078e026f */
[----:B------:R-:W-:Y:S02]  /*22f0*/  IMAD.MOV R12, RZ, RZ, -R8 ;  /* 0x000000ffff0c7224 */ /* 0x000fe400078e0a08 */
[----:B------:R-:W-:Y:S02]  /*2300*/  IMAD.MOV R10, RZ, RZ, -R10 ;  /* 0x000000ffff0a7224 */ /* 0x000fe400078e0a0a */
[----:B------:R-:W-:-:S04]  /*2310*/  IMAD.HI.U32 R8, R3, R117, RZ ;  /* 0x0000007503087227 */ /* 0x000fc800078e00ff */
[----:B------:R-:W-:Y:S02]  /*2320*/  IMAD R115, R2, R10, R115 ;  /* 0x0000000a02737224 */ /* 0x000fe400078e0273 */
[----:B------:R-:W-:Y:S02]  /*2330*/  IMAD.MOV R8, RZ, RZ, -R8 ;  /* 0x000000ffff087224 */ /* 0x000fe400078e0a08 */
[----:B------:R-:W-:-:S04]  /*2340*/  IMAD.HI.U32 R10, R3, R119, RZ ;  /* 0x00000077030a7227 */ /* 0x000fc800078e00ff */
[----:B------:R-:W-:Y:S02]  /*2350*/  IMAD R117, R2, R8, R117 ;  /* 0x0000000802757224 */ /* 0x000fe400078e0275 */
[----:B------:R-:W-:Y:S02]  /*2360*/  IMAD.MOV R10, RZ, RZ, -R10 ;  /* 0x000000ffff0a7224 */ /* 0x000fe400078e0a0a */
[----:B------:R-:W-:-:S04]  /*2370*/  IMAD.HI.U32 R8, R3, R121, RZ ;  /* 0x0000007903087227 */ /* 0x000fc800078e00ff */
[C---:B------:R-:W-:Y:S02]  /*2380*/  IMAD R113, R2.reuse, R12, R113 ;  /* 0x0000000c02717224 */ /* 0x040fe400078e0271 */
[----:B------:R-:W-:Y:S02]  /*2390*/  IMAD R119, R2, R10, R119 ;  /* 0x0000000a02777224 */ /* 0x000fe400078e0277 */
[----:B------:R-:W-:Y:S02]  /*23a0*/  IMAD.MOV R12, RZ, RZ, -R8 ;  /* 0x000000ffff0c7224 */ /* 0x000fe400078e0a08 */
[----:B------:R-:W-:-:S04]  /*23b0*/  IMAD.HI.U32 R10, R3, R133, RZ ;  /* 0x00000085030a7227 */ /* 0x000fc800078e00ff */
[C---:B------:R-:W-:Y:S02]  /*23c0*/  IMAD R121, R2.reuse, R12, R121 ;  /* 0x0000000c02797224 */ /* 0x040fe400078e0279 */
[----:B------:R-:W-:Y:S02]  /*23d0*/  IMAD.MOV R12, RZ, RZ, -R10 ;  /* 0x000000ffff0c7224 */ /* 0x000fe400078e0a0a */
[--C-:B------:R-:W-:Y:S02]  /*23e0*/  @!P0 IMAD.IADD R7, R7, 0x1, -R2.reuse ;  /* 0x0000000107078824 */ /* 0x100fe400078e0a02 */
[----:B------:R-:W-:Y:S01]  /*23f0*/  IMAD R133, R2, R12, R133 ;  /* 0x0000000c02857224 */ /* 0x000fe200078e0285 */
[----:B------:R-:W-:Y:S01]  /*2400*/  IADD3 R12, R0, 0x3e, RZ ;  /* 0x0000003e000c7810 */ /* 0x000fe20007ffe0ff */
[--C-:B------:R-:W-:Y:S01]  /*2410*/  @!P2 IMAD.IADD R9, R9, 0x1, -R2.reuse ;  /* 0x000000010909a824 */ /* 0x100fe200078e0a02 */
[C---:B------:R-:W-:Y:S01]  /*2420*/  ISETP.GT.U32.AND P0, PT, R2.reuse, R7, PT ;  /* 0x000000070200720c */ /* 0x040fe20003f04070 */
        /* <DEDUP_REMOVED lines=8> */
[----:B------:R-:W-:Y:S01]  /*24b0*/  IMAD.HI.U32 R8, R3, R123, RZ ;  /* 0x0000007b03087227 */ /* 0x000fe200078e00ff */
[----:B------:R-:W-:Y:S01]  /*24c0*/  ISETP.GT.U32.AND P1, PT, R2, R11, PT ;  /* 0x0000000b0200720c */ /* 0x000fe20003f24070 */
[----:B------:R2:W-:Y:S02]  /*24d0*/  STL [R1+0x4ec], R12 ;  /* 0x0004ec0c01007387 */ /* 0x0005e40000100800 */
[--C-:B------:R-:W-:Y:S01]  /*24e0*/  @!P0 IMAD.IADD R7, R7, 0x1, -R2.reuse ;  /* 0x0000000107078824 */ /* 0x100fe200078e0a02 */
[----:B------:R-:W-:Y:S01]  /*24f0*/  ISETP.GE.AND P0, PT, R0, RZ, PT ;  /* 0x000000ff0000720c */ /* 0x000fe20003f06270 */
[--C-:B------:R-:W-:Y:S01]  /*2500*/  @!P4 IMAD.IADD R133, R133, 0x1, -R2.reuse ;  /* 0x000000018585c824 */ /* 0x100fe200078e0a02 */
[----:B------:R-:W-:Y:S01]  /*2510*/  ISETP.GT.U32.AND P4, PT, R2, R19, PT ;  /* 0x000000130200720c */ /* 0x000fe20003f84070 */
[--C-:B------:R-:W-:Y:S01]  /*2520*/  @!P2 IMAD.IADD R21, R21, 0x1, -R2.reuse ;  /* 0x000000011515a824 */ /* 0x100fe200078e0a02 */
[----:B------:R-:W-:Y:S01]  /*2530*/  ISETP.GE.AND P2, PT, R132, RZ, PT ;  /* 0x000000ff8400720c */ /* 0x000fe20003f46270 */
[--C-:B------:R-:W-:Y:S01]  /*2540*/  @!P3 IMAD.IADD R23, R23, 0x1, -R2.reuse ;  /* 0x000000011717b824 */ /* 0x100fe200078e0a02 */
[C---:B------:R-:W-:Y:S01]  /*2550*/  ISETP.GT.U32.AND P3, PT, R2.reuse, R13, PT ;  /* 0x0000000d0200720c */ /* 0x040fe20003f64070 */
[--C-:B------:R-:W-:Y:S01]  /*2560*/  @!P5 IMAD.IADD R9, R9, 0x1, -R2.reuse ;  /* 0x000000010909d824 */ /* 0x100fe200078e0a02 */
[C---:B------:R-:W-:Y:S01]  /*2570*/  ISETP.GT.U32.AND P5, PT, R2.reuse, R15, PT ;  /* 0x0000000f0200720c */ /* 0x040fe20003fa4070 */
[----:B------:R-:W-:Y:S01]  /*2580*/  @!P1 IMAD.IADD R11, R11, 0x1, -R2 ;  /* 0x000000010b0b9824 */ /* 0x000fe200078e0a02 */
[C---:B------:R-:W-:Y:S01]  /*2590*/  ISETP.GT.U32.AND P6, PT, R2.reuse, R133, PT ;  /* 0x000000850200720c */ /* 0x040fe20003fc4070 */
[----:B------:R-:W-:Y:S01]  /*25a0*/  IMAD.MOV R10, RZ, RZ, -R8 ;  /* 0x000000ffff0a7224 */ /* 0x000fe200078e0a08 */
[----:B------:R-:W-:Y:S01]  /*25b0*/  ISETP.GT.U32.AND P1, PT, R2, R17, PT ;  /* 0x000000110200720c */ /* 0x000fe20003f24070 */
[----:B------:R-:W-:-:S02]  /*25c0*/  @!P0 IMAD.MOV R7, RZ, RZ, -R7 ;  /* 0x000000ffff078224 */ /* 0x000fc400078e0a07 */
[--C-:B------:R-:W-:Y:S01]  /*25d0*/  @!P4 IMAD.IADD R19, R19, 0x1, -R2.reuse ;  /* 0x000000011313c824 */ /* 0x100fe200078e0a02 */
[----:B------:R-:W-:Y:S01]  /*25e0*/  ISETP.GE.AND P4, PT, R134, RZ, PT ;  /* 0x000000ff8600720c */ /* 0x000fe20003f86270 */
[----:B------:R-:W-:Y:S01]  /*25f0*/  @!P2 IMAD.MOV R11, RZ, RZ, -R11 ;  /* 0x000000ffff0ba224 */ /* 0x000fe200078e0a0b */
[C---:B------:R-:W-:Y:S01]  /*2600*/  ISETP.GT.U32.AND P2, PT, R2.reuse, R25, PT ;  /* 0x000000190200720c */ /* 0x040fe20003f44070 */
[--C-:B------:R-:W-:Y:S01]  /*2610*/  @!P3 IMAD.IADD R13, R13, 0x1, -R2.reuse ;  /* 0x000000010d0db824 */ /* 0x100fe200078e0a02 */
[C---:B------:R-:W-:Y:S01]  /*2620*/  ISETP.GT.U32.AND P0, PT, R2.reuse, R19, PT ;  /* 0x000000130200720c */ /* 0x040fe20003f04070 */
[--C-:B------:R-:W-:Y:S01]  /*2630*/  @!P5 IMAD.IADD R15, R15, 0x1, -R2.reuse ;  /* 0x000000010f0fd824 */ /* 0x100fe200078e0a02 */
[C---:B------:R-:W-:Y:S01]  /*2640*/  ISETP.GT.U32.AND P3, PT, R2.reuse, R27, PT ;  /* 0x0000001b0200720c */ /* 0x040fe20003f64070 */
[--C-:B------:R-:W-:Y:S01]  /*2650*/  @!P6 IMAD.IADD R133, R133, 0x1, -R2.reuse ;  /* 0x000000018585e824 */ /* 0x100fe200078e0a02 */
[C---:B------:R-:W-:Y:S01]  /*2660*/  ISETP.GT.U32.AND P5, PT, R2.reuse, R29, PT ;  /* 0x0000001d0200720c */ /* 0x040fe20003fa4070 */
[----:B------:R-:W-:Y:S01]  /*2670*/  @!P1 IMAD.IADD R17, R17, 0x1, -R2 ;  /* 0x0000000111119824 */ /* 0x000fe200078e0a02 */
[C---:B------:R-:W-:Y:S01]  /*2680*/  ISETP.GT.U32.AND P6, PT, R2.reuse, R23, PT ;  /* 0x000000170200720c */ /* 0x040fe20003fc4070 */
[----:B------:R-:W-:Y:S01]  /*2690*/  IMAD.HI.U32 R8, R3, R125, RZ ;  /* 0x0000007d03087227 */ /* 0x000fe200078e00ff */
[----:B------:R-:W-:-:S03]  /*26a0*/  ISETP.GT.U32.AND P1, PT, R2, R31, PT ;  /* 0x0000001f0200720c */ /* 0x000fc60003f24070 */
[----:B------:R-:W-:Y:S01]  /*26b0*/  @!P4 IMAD.MOV R9, RZ, RZ, -R9 ;  /* 0x000000ffff09c224 */ /* 0x000fe200078e0a09 */
[C---:B------:R-:W-:Y:S01]  /*26c0*/  ISETP.GT.U32.AND P4, PT, R2.reuse, R21, PT ;  /* 0x000000150200720c */ /* 0x040fe20003f84070 */
[--C-:B------:R-:W-:Y:S01]  /*26d0*/  @!P0 IMAD.IADD R19, R19, 0x1, -R2.reuse ;  /* 0x0000000113138824 */ /* 0x100fe200078e0a02 */
[----:B------:R-:W-:Y:S01]  /*26e0*/  ISETP.GT.U32.AND P0, PT, R2, R33, PT ;  /* 0x000000210200720c */ /* 0x000fe20003f04070 */
[--C-:B------:R-:W-:Y:S01]  /*26f0*/  @!P2 IMAD.IADD R25, R25, 0x1, -R2.reuse ;  /* 0x000000011919a824 */ /* 0x100fe200078e0a02 */
[----:B------:R-:W-:Y:S01]  /*2700*/  ISETP.GE.AND P2, PT, R130, RZ, PT ;  /* 0x000000ff8200720c */ /* 0x000fe20003f46270 */
        /* <DEDUP_REMOVED lines=9> */
[----:B------:R-:W-:Y:S01]  /*27a0*/  ISETP.GT.U32.AND P4, PT, R2, R35, PT ;  /* 0x000000230200720c */ /* 0x000fe20003f84070 */
[--C-:B------:R-:W-:Y:S01]  /*27b0*/  @!P0 IMAD.IADD R33, R33, 0x1, -R2.reuse ;  /* 0x0000000121218824 */ /* 0x100fe200078e0a02 */
[----:B------:R-:W-:Y:S01]  /*27c0*/  ISETP.GE.AND P0, PT, R122, RZ, PT ;  /* 0x000000ff7a00720c */ /* 0x000fe20003f06270 */
[----:B------:R-:W-:Y:S01]  /*27d0*/  @!P2 IMAD.MOV R15, RZ, RZ, -R15 ;  /* 0x000000ffff0fa224 */ /* 0x000fe200078e0a0f */
[C---:B------:R-:W-:Y:S01]  /*27e0*/  ISETP.GT.U32.AND P2, PT, R2.reuse, R27, PT ;  /* 0x0000001b0200720c */ /* 0x040fe20003f44070 */
[----:B------:R-:W-:Y:S01]  /*27f0*/  @!P3 IMAD.MOV R17, RZ, RZ, -R17 ;  /* 0x000000ffff11b224 */ /* 0x000fe200078e0a11 */
[C---:B------:R-:W-:Y:S01]  /*2800*/  ISETP.GT.U32.AND P3, PT, R2.reuse, R29, PT ;  /* 0x0000001d0200720c */ /* 0x040fe20003f64070 */
[----:B------:R-:W-:Y:S01]  /*2810*/  @!P5 IMAD.MOV R19, RZ, RZ, -R19 ;  /* 0x000000ffff13d224 */ /* 0x000fe200078e0a13 */
[----:B-1----:R-:W-:Y:S01]  /*2820*/  IABS R131, R12 ;  /* 0x0000000c00837213 */ /* 0x002fe20000000000 */
[----:B------:R-:W-:Y:S01]  /*2830*/  @!P6 IMAD.MOV R13, RZ, RZ, -R13 ;  /* 0x000000ffff0de224 */ /* 0x000fe200078e0a0d */
[C---:B------:R-:W-:Y:S01]  /*2840*/  ISETP.GT.U32.AND P6, PT, R2.reuse, R31, PT ;  /* 0x0000001f0200720c */ /* 0x040fe20003fc4070 */
[----:B------:R-:W-:Y:S01]  /*2850*/  @!P1 IMAD.MOV R21, RZ, RZ, -R21 ;  /* 0x000000ffff159224 */ /* 0x000fe200078e0a15 */
[C---:B------:R-:W-:Y:S01]  /*2860*/  ISETP.GT.U32.AND P1, PT, R2.reuse, R33, PT ;  /* 0x000000210200720c */ /* 0x040fe20003f24070 */
[--C-:B------:R-:W-:Y:S01]  /*2870*/  @!P4 IMAD.IADD R35, R35, 0x1, -R2.reuse ;  /* 0x000000012323c824 */ /* 0x100fe200078e0a02 */
[C---:B------:R-:W-:Y:S01]  /*2880*/  ISETP.GT.U32.AND P4, PT, R2.reuse, R25, PT ;  /* 0x000000190200720c */ /* 0x040fe20003f84070 */
[----:B------:R-:W-:Y:S01]  /*2890*/  @!P0 IMAD.MOV R23, RZ, RZ, -R23 ;  /* 0x000000ffff178224 */ /* 0x000fe200078e0a17 */
[C---:B------:R-:W-:Y:S01]  /*28a0*/  ISETP.GT.U32.AND P0, PT, R2.reuse, R37, PT ;  /* 0x000000250200720c */ /* 0x040fe20003f04070 */
[--C-:B------:R-:W-:Y:S01]  /*28b0*/  @!P2 IMAD.IADD R27, R27, 0x1, -R2.reuse ;  /* 0x000000011b1ba824 */ /* 0x100fe200078e0a02 */
[C---:B------:R-:W-:Y:S01]  /*28c0*/  ISETP.GT.U32.AND P5, PT, R2.reuse, R35, PT ;  /* 0x000000230200720c */ /* 0x040fe20003fa4070 */
[----:B------:R-:W-:Y:S01]  /*28d0*/  @!P3 IMAD.IADD R29, R29, 0x1, -R2 ;  /* 0x000000011d1db824 */ /* 0x000fe200078e0a02 */
[C---:B------:R-:W-:Y:S01]  /*28e0*/  ISETP.GT.U32.AND P2, PT, R2.reuse, R41, PT ;  /* 0x000000290200720c */ /* 0x040fe20003f44070 */
[----:B------:R-:W-:Y:S01]  /*28f0*/  IMAD.MOV R8, RZ, RZ, -R8 ;  /* 0x000000ffff087224 */ /* 0x000fe200078e0a08 */
[C---:B------:R-:W-:Y:S01]  /*2900*/  ISETP.GT.U32.AND P3, PT, R2.reuse, R43, PT ;  /* 0x0000002b0200720c */ /* 0x040fe20003f64070 */
[--C-:B------:R-:W-:Y:S01]  /*2910*/  @!P6 IMAD.IADD R31, R31, 0x1, -R2.reuse ;  /* 0x000000011f1fe824 */ /* 0x100fe200078e0a02 */
[C---:B------:R-:W-:Y:S01]  /*2920*/  ISETP.GT.U32.AND P6, PT, R2.reuse, R45, PT ;  /* 0x0000002d0200720c */ /* 0x040fe20003fc4070 */
[--C-:B------:R-:W-:Y:S01]  /*2930*/  @!P1 IMAD.IADD R33, R33, 0x1, -R2.reuse ;  /* 0x0000000121219824 */ /* 0x100fe200078e0a02 */
        /* <DEDUP_REMOVED lines=15> */
[----:B------:R-:W-:Y:S01]  /*2a30*/  @!P4 IMAD.IADD R39, R39, 0x1, -R2 ;  /* 0x000000012727c824 */ /* 0x000fe200078e0a02 */
[----:B------:R-:W-:Y:S01]  /*2a40*/  ISETP.GE.AND P4, PT, R116, RZ, PT ;  /* 0x000000ff7400720c */ /* 0x000fe20003f86270 */
[----:B------:R-:W-:-:S02]  /*2a50*/  @!P0 IMAD.MOV R27, RZ, RZ, -R27 ;  /* 0x000000ffff1b8224 */ /* 0x000fc400078e0a1b */
[----:B------:R-:W-:Y:S01]  /*2a60*/  @!P5 IMAD.MOV R25, RZ, RZ, -R25 ;  /* 0x000000ffff19d224 */ /* 0x000fe200078e0a19 */
[C---:B------:R-:W-:Y:S01]  /*2a70*/  ISETP.GT.U32.AND P0, PT, R2.reuse, R39, PT ;  /* 0x000000270200720c */ /* 0x040fe20003f04070 */
[----:B------:R-:W-:Y:S01]  /*2a80*/  @!P2 IMAD.MOV R31, RZ, RZ, -R31 ;  /* 0x000000ffff1fa224 */ /* 0x000fe200078e0a1f */
[C---:B------:R-:W-:Y:S01]  /*2a90*/  ISETP.GT.U32.AND P5, PT, R2.reuse, R41, PT ;  /* 0x000000290200720c */ /* 0x040fe20003fa4070 */
        /* <DEDUP_REMOVED lines=8> */
[----:B------:R-:W-:Y:S01]  /*2b20*/  IMAD R125, R2, R8, R125 ;  /* 0x00000008027d7224 */ /* 0x000fe200078e027d */
[----:B------:R-:W-:Y:S01]  /*2b30*/  ISETP.GE.AND P1, PT, R108, RZ, PT ;  /* 0x000000ff6c00720c */ /* 0x000fe20003f26270 */
        /* <DEDUP_REMOVED lines=12> */
[----:B------:R-:W-:Y:S01]  /*2c00*/  @!P1 IMAD.MOV R37, RZ, RZ, -R37 ;  /* 0x000000ffff259224 */ /* 0x000fe200078e0a25 */
        /* <DEDUP_REMOVED lines=9> */
[----:B------:R-:W-:-:S02]  /*2ca0*/  @!P6 IMAD.IADD R59, R59, 0x1, -R2 ;  /* 0x000000013b3be824 */ /* 0x000fc400078e0a02 */
[----:B------:R-:W-:Y:S01]  /*2cb0*/  @!P4 IMAD.MOV R39, RZ, RZ, -R39 ;  /* 0x000000ffff27c224 */ /* 0x000fe200078e0a27 */
[C---:B------:R-:W-:Y:S01]  /*2cc0*/  ISETP.GT.U32.AND P4, PT, R2.reuse, R51, PT ;  /* 0x000000330200720c */ /* 0x040fe20003f84070 */
[----:B------:R-:W-:Y:S01]  /*2cd0*/  @!P1 IMAD.IADD R47, R47, 0x1, -R2 ;  /* 0x000000012f2f9824 */ /* 0x000fe200078e0a02 */
[C---:B------:R-:W-:Y:S01]  /*2ce0*/  ISETP.GT.U32.AND P1, PT, R2.reuse, R63, PT ;  /* 0x0000003f0200720c */ /* 0x040fe20003f24070 */
        /* <DEDUP_REMOVED lines=8> */
[----:B------:R-:W-:Y:S01]  /*2d70*/  IMAD.HI.U32 R8, R3, R129, RZ ;  /* 0x0000008103087227 */ /* 0x000fe200078e00ff */
[----:B------:R-:W-:-:S03]  /*2d80*/  ISETP.GT.U32.AND P6, PT, R2, R59, PT ;  /* 0x0000003b0200720c */ /* 0x000fc60003fc4070 */
        /* <DEDUP_REMOVED lines=52> */
[----:B------:R-:W-:Y:S01]  /*30d0*/  @!P1 IMAD.IADD R79, R79, 0x1, -R2 ;  /* 0x000000014f4f9824 */ /* 0x000fe200078e0a02 */
[----:B------:R-:W-:Y:S01]  /*30e0*/  ISETP.GE.AND P1, PT, R76, RZ, PT ;  /* 0x000000ff4c00720c */ /* 0x000fe20003f26270 */
[----:B------:R-:W-:-:S02]  /*30f0*/  @!P6 IMAD.MOV R61, RZ, RZ, -R61 ;  /* 0x000000ffff3de224 */ /* 0x000fc400078e0a3d */
[--C-:B------:R-:W-:Y:S01]  /*3100*/  @!P4 IMAD.IADD R81, R81, 0x1, -R2.reuse ;  /* 0x000000015151c824 */ /* 0x100fe200078e0a02 */
[----:B------:R-:W-:Y:S01]  /*3110*/  ISETP.GE.AND P4, PT, R74, RZ, PT ;  /* 0x000000ff4a00720c */ /* 0x000fe20003f86270 */
        /* <DEDUP_REMOVED lines=10> */
[----:B------:R-:W-:Y:S01]  /*31c0*/  IMAD.MOV R8, RZ, RZ, -R8 ;  /* 0x000000ffff087224 */ /* 0x000fe200078e0a08 */
        /* <DEDUP_REMOVED lines=25> */
[----:B------:R-:W-:Y:S01]  /*3360*/  @!P1 IMAD.IADD R95, R95, 0x1, -R2 ;  /* 0x000000015f5f9824 */ /* 0x000fe200078e0a02 */
[----:B------:R-:W-:Y:S01]  /*3370*/  ISETP.GT.U32.AND P1, PT, R2, R83, PT ;  /* 0x000000530200720c */ /* 0x000fe20003f24070 */
        /* <DEDUP_REMOVED lines=13> */
[C---:B------:R-:W-:Y:S01]  /*3450*/  IMAD R129, R2.reuse, R8, R129 ;  /* 0x0000000802817224 */ /* 0x040fe200078e0281 */
        /* <DEDUP_REMOVED lines=55> */
[----:B------:R-:W1:Y:S01]  /*37d0*/  S2R R8, SR_TID.X ;  /* 0x0000000000087919 */ /* 0x000e620000002100 */
[----:B------:R-:W-:-:S02]  /*37e0*/  IMAD R123, R2, R10, R123 ;  /* 0x0000000a027b7224 */ /* 0x000fc400078e027b */
        /* <DEDUP_REMOVED lines=9> */
[----:B------:R-:W-:Y:S01]  /*3880*/  ISETP.GT.U32.AND P3, PT, R2, R115, PT ;  /* 0x000000730200720c */ /* 0x000fe20003f64070 */
[----:B------:R-:W-:-:S04]  /*3890*/  IMAD.HI.U32 R10, R3, R127, RZ ;  /* 0x0000007f030a7227 */ /* 0x000fc800078e00ff */
[----:B------:R-:W-:Y:S01]  /*38a0*/  @!P1 IMAD.MOV R105, RZ, RZ, -R105 ;  /* 0x000000ffff699224 */ /* 0x000fe200078e0a69 */
[C---:B------:R-:W-:Y:S01]  /*38b0*/  ISETP.GT.U32.AND P1, PT, R2.reuse, R117, PT ;  /* 0x000000750200720c */ /* 0x040fe20003f24070 */
[----:B------:R-:W-:Y:S01]  /*38c0*/  @!P0 IMAD.IADD R109, R109, 0x1, -R2 ;  /* 0x000000016d6d8824 */ /* 0x000fe200078e0a02 */
[C---:B------:R-:W-:Y:S01]  /*38d0*/  ISETP.GT.U32.AND P0, PT, R2.reuse, R121, PT ;  /* 0x000000790200720c */ /* 0x040fe20003f04070 */
[----:B------:R-:W-:Y:S02]  /*38e0*/  IMAD.MOV R10, RZ, RZ, -R10 ;  /* 0x000000ffff0a7224 */ /* 0x000fe400078e0a0a */
[----:B------:R-:W-:Y:S01]  /*38f0*/  @!P6 IMAD.MOV R97, RZ, RZ, -R97 ;  /* 0x000000ffff61e224 */ /* 0x000fe200078e0a61 */
[C---:B------:R-:W-:Y:S01]  /*3900*/  ISETP.GT.U32.AND P6, PT, R2.reuse, R119, PT ;  /* 0x000000770200720c */ /* 0x040fe20003fc4070 */
[--C-:B------:R-:W-:Y:S01]  /*3910*/  @!P5 IMAD.IADD R111, R111, 0x1, -R2.reuse ;  /* 0x000000016f6fd824 */ /* 0x100fe200078e0a02 */
[C---:B------:R-:W-:Y:S01]  /*3920*/  ISETP.GT.U32.AND P5, PT, R2.reuse, R123, PT ;  /* 0x0000007b0200720c */ /* 0x040fe20003fa4070 */
[----:B------:R-:W-:Y:S01]  /*3930*/  IMAD R127, R2, R10, R127 ;  /* 0x0000000a027f7224 */ /* 0x000fe200078e027f */
[----:B-1----:R-:W-:Y:S01]  /*3940*/  LOP3.LUT R10, R8, 0x7f, RZ, 0xc0, !PT ;  /* 0x0000007f080a7812 */ /* 0x002fe200078ec0ff */
        /* <DEDUP_REMOVED lines=12> */
[----:B------:R-:W-:-:S02]  /*3a10*/  IMAD R251, R6, 0x80, R10 ;  /* 0x0000008006fb7824 */ /* 0x000fc400078e020a */
[--C-:B------:R-:W-:Y:S01]  /*3a20*/  @!P2 IMAD.IADD R125, R125, 0x1, -R2.reuse ;  /* 0x000000017d7da824 */ /* 0x100fe200078e0a02 */
[----:B------:R-:W-:Y:S01]  /*3a30*/  ISETP.GE.AND P2, PT, R28, RZ, PT ;  /* 0x000000ff1c00720c */ /* 0x000fe20003f46270 */
[----:B------:R-:W-:Y:S01]  /*3a40*/  @!P3 IMAD.IADD R127, R127, 0x1, -R2 ;  /* 0x000000017f7fb824 */ /* 0x000fe200078e0a02 */
[----:B------:R-:W-:Y:S01]  /*3a50*/  ISETP.GE.AND P3, PT, R26, RZ, PT ;  /* 0x000000ff1a00720c */ /* 0x000fe20003f66270 */
[----:B------:R-:W-:Y:S01]  /*3a60*/  IMAD.HI.U32 R3, R3, R131, RZ ;  /* 0x0000008303037227 */ /* 0x000fe200078e00ff */
[----:B------:R-:W-:Y:S01]  /*3a70*/  IABS R6, R251 ;  /* 0x000000fb00067213 */ /* 0x000fe20000000000 */
[----:B------:R-:W-:Y:S02]  /*3a80*/  STL [R1+0x4e4], R251 ;  /* 0x0004e4fb01007387 */ /* 0x000fe40000100800 */
[----:B------:R-:W-:Y:S01]  /*3a90*/  @!P4 IMAD.MOV R107, RZ, RZ, -R107 ;  /* 0x000000ffff6bc224 */ /* 0x000fe200078e0a6b */
[----:B------:R-:W-:Y:S01]  /*3aa0*/  ISETP.GE.AND P4, PT, R36, RZ, PT ;  /* 0x000000ff2400720c */ /* 0x000fe20003f86270 */
[----:B------:R-:W-:Y:S01]  /*3ab0*/  @!P1 IMAD.MOV R111, RZ, RZ, -R111 ;  /* 0x000000ffff6f9224 */ /* 0x000fe200078e0a6f */
[C---:B------:R-:W-:Y:S01]  /*3ac0*/  ISETP.GT.U32.AND P1, PT, R2.reuse, R123, PT ;  /* 0x0000007b0200720c */ /* 0x040fe20003f24070 */
[----:B------:R-:W-:Y:S01]  /*3ad0*/  @!P0 IMAD.MOV R113, RZ, RZ, -R113 ;  /* 0x000000ffff718224 */ /* 0x000fe200078e0a71 */
[----:B------:R-:W-:Y:S01]  /*3ae0*/  ISETP.GT.U32.AND P0, PT, R2, R125, PT ;  /* 0x0000007d0200720c */ /* 0x000fe20003f04070 */
[----:B------:R-:W-:-:S02]  /*3af0*/  IMAD.MOV R3, RZ, RZ, -R3 ;  /* 0x000000ffff037224 */ /* 0x000fc400078e0a03 */
[----:B------:R-:W-:Y:S02]  /*3b00*/  @!P6 IMAD.IADD R129, R129, 0x1, -R2 ;  /* 0x000000018181e824 */ /* 0x000fe400078e0a02 */
[----:B------:R-:W-:Y:S01]  /*3b10*/  @!P5 IMAD.MOV R115, RZ, RZ, -R115 ;  /* 0x000000ffff73d224 */ /* 0x000fe200078e0a73 */
[C---:B------:R-:W-:Y:S01]  /*3b20*/  ISETP.GT.U32.AND P5, PT, R2.reuse, R127, PT ;  /* 0x0000007f0200720c */ /* 0x040fe20003fa4070 */
[C---:B------:R-:W-:Y:S01]  /*3b30*/  IMAD R131, R2.reuse, R3, R131 ;  /* 0x0000000302837224 */ /* 0x040fe200078e0283 */
[----:B------:R-:W-:Y:S01]  /*3b40*/  ISETP.GT.U32.AND P6, PT, R2, R129, PT ;  /* 0x000000810200720c */ /* 0x000fe20003fc4070 */
[----:B------:R-:W-:-:S04]  /*3b50*/  IMAD.HI.U32 R5, R5, R6, RZ ;  /* 0x0000000605057227 */ /* 0x000fc800078e00ff */
[----:B------:R-:W-:Y:S01]  /*3b60*/  @!P3 IMAD.MOV R119, RZ, RZ, -R119 ;  /* 0x000000ffff77b224 */ /* 0x000fe200078e0a77 */
[C---:B------:R-:W-:Y:S01]  /*3b70*/  ISETP.GT.U32.AND P3, PT, R2.reuse, R131, PT ;  /* 0x000000830200720c */ /* 0x040fe20003f64070 */
[----:B------:R-:W-:Y:S02]  /*3b80*/  IMAD.MOV R5, RZ, RZ, -R5 ;  /* 0x000000ffff057224 */ /* 0x000fe400078e0a05 */
[----:B------:R-:W-:Y:S01]  /*3b90*/  @!P4 IMAD.MOV R109, RZ, RZ, -R109 ;  /* 0x000000ffff6dc224 */ /* 0x000fe200078e0a6d */
[----:B------:R-:W-:Y:S01]  /*3ba0*/  ISETP.GT.U32.AND P4, PT, R2, R121, PT ;  /* 0x000000790200720c */ /* 0x000fe20003f84070 */
[--C-:B------:R-:W-:Y:S01]  /*3bb0*/  @!P1 IMAD.IADD R123, R123, 0x1, -R2.reuse ;  /* 0x000000017b7b9824 */ /* 0x100fe200078e0a02 */
[----:B------:R-:W-:Y:S01]  /*3bc0*/  ISETP.GE.AND P1, PT, R22, RZ, PT ;  /* 0x000000ff1600720c */ /* 0x000fe20003f26270 */
[----:B------:R-:W-:Y:S01]  /*3bd0*/  @!P0 IMAD.IADD R125, R125, 0x1, -R2 ;  /* 0x000000017d7d8824 */ /* 0x000fe200078e0a02 */
[----:B------:R-:W-:Y:S01]  /*3be0*/  ISETP.GE.AND P0, PT, R20, RZ, PT ;  /* 0x000000ff1400720c */ /* 0x000fe20003f06270 */
[----:B------:R-:W-:-:S02]  /*3bf0*/  IMAD R5, R4, R5, R6 ;  /* 0x0000000504057224 */ /* 0x000fc400078e0206 */
[--C-:B------:R-:W-:Y:S02]  /*3c00*/  @!P5 IMAD.IADD R127, R127, 0x1, -R2.reuse ;  /* 0x000000017f7fd824 */ /* 0x100fe400078e0a02 */
[--C-:B------:R-:W-:Y:S01]  /*3c10*/  @!P6 IMAD.IADD R129, R129, 0x1, -R2.reuse ;  /* 0x000000018181e824 */ /* 0x100fe200078e0a02 */
[----:B------:R-:W-:Y:S01]  /*3c20*/  ISETP.GT.U32.AND P5, PT, R4, R5, PT ;  /* 0x000000050400720c */ /* 0x000fe20003fa4070 */
[--C-:B------:R-:W-:Y:S01]  /*3c30*/  @!P3 IMAD.IADD R131, R131, 0x1, -R2.reuse ;  /* 0x000000018383b824 */ /* 0x100fe200078e0a02 */
[----:B------:R-:W-:Y:S01]  /*3c40*/  ISETP.GE.AND P6, PT, R18, RZ, PT ;  /* 0x000000ff1200720c */ /* 0x000fe20003fc6270 */
[----:B------:R-:W-:Y:S01]  /*3c50*/  @!P4 IMAD.IADD R121, R121, 0x1, -R2 ;  /* 0x000000017979c824 */ /* 0x000fe200078e0a02 */
[----:B------:R-:W-:Y:S01]  /*3c60*/  ISETP.GE.AND P4, PT, R24, RZ, PT ;  /* 0x000000ff1800720c */ /* 0x000fe20003f86270 */
[----:B------:R-:W-:Y:S01]  /*3c70*/  @!P1 IMAD.MOV R123, RZ, RZ, -R123 ;  /* 0x000000ffff7b9224 */ /* 0x000fe200078e0a7b */
[----:B------:R-:W-:Y:S01]  /*3c80*/  ISETP.GT.U32.AND P1, PT, R2, R131, PT ;  /* 0x000000830200720c */ /* 0x000fe20003f24070 */
[----:B------:R-:W-:Y:S01]  /*3c90*/  @!P0 IMAD.MOV R125, RZ, RZ, -R125 ;  /* 0x000000ffff7d8224 */ /* 0x000fe200078e0a7d */
[----:B------:R-:W-:Y:S01]  /*3ca0*/  ISETP.GE.AND P0, PT, R14, RZ, PT ;  /* 0x000000ff0e00720c */ /* 0x000fe20003f06270 */
[----:B------:R-:W-:Y:S01]  /*3cb0*/  IMAD.MOV.U32 R3, RZ, RZ, c[0x0][0x180] ;  /* 0x00006000ff037624 */ /* 0x000fe200078e00ff */
[----:B------:R-:W-:Y:S01]  /*3cc0*/  ISETP.GE.AND P3, PT, R16, RZ, PT ;  /* 0x000000ff1000720c */ /* 0x000fe20003f66270 */
[----:B------:R-:W-:-:S02]  /*3cd0*/  @!P2 IMAD.MOV R117, RZ, RZ, -R117 ;  /* 0x000000ffff75a224 */ /* 0x000fc400078e0a75 */
[----:B------:R-:W-:Y:S01]  /*3ce0*/  @!P5 IMAD.IADD R5, R5, 0x1, -R4 ;  /* 0x000000010505d824 */ /* 0x000fe200078e0a04 */
[----:B------:R-:W-:Y:S01]  /*3cf0*/  IADD3 R6, R3, -0x5, RZ ;  /* 0xfffffffb03067810 */ /* 0x000fe20007ffe0ff */
[----:B------:R-:W-:Y:S01]  /*3d00*/  @!P6 IMAD.MOV R127, RZ, RZ, -R127 ;  /* 0x000000ffff7fe224 */ /* 0x000fe200078e0a7f */
[----:B------:R-:W-:Y:S01]  /*3d10*/  ISETP.GE.AND P6, PT, R12, RZ, PT ;  /* 0x000000ff0c00720c */ /* 0x000fe20003fc6270 */
[----:B------:R-:W-:Y:S01]  /*3d20*/  @!P4 IMAD.MOV R121, RZ, RZ, -R121 ;  /* 0x000000ffff79c224 */ /* 0x000fe200078e0a79 */
[----:B------:R-:W-:Y:S01]  /*3d30*/  ISETP.GT.U32.AND P5, PT, R4, R5, PT ;  /* 0x000000050400720c */ /* 0x000fe20003fa4070 */
[----:B------:R-:W-:Y:S01]  /*3d40*/  @!P1 IMAD.IADD R131, R131, 0x1, -R2 ;  /* 0x0000000183839824 */ /* 0x000fe200078e0a02 */
[----:B------:R-:W-:Y:S01]  /*3d50*/  ISETP.GE.U32.AND P4, PT, R6, 0x7fffff7c, PT ;  /* 0x7fffff7c0600780c */ /* 0x000fe20003f86070 */
[----:B------:R-:W-:Y:S01]  /*3d60*/  @!P0 IMAD.MOV R133, RZ, RZ, -R133 ;  /* 0x000000ffff858224 */ /* 0x000fe200078e0a85 */
[C---:B------:R-:W-:Y:S01]  /*3d70*/  IADD3 R6, R3.reuse, -0x9, RZ ;  /* 0xfffffff703067810 */ /* 0x040fe20007ffe0ff */
[----:B------:R-:W-:Y:S01]  /*3d80*/  @!P3 IMAD.MOV R129, RZ, RZ, -R129 ;  /* 0x000000ffff81b224 */ /* 0x000fe200078e0a81 */
[----:B------:R-:W-:Y:S01]  /*3d90*/  ISETP.NE.AND P0, PT, RZ, c[0x0][0x17c], PT ;  /* 0x00005f00ff007a0c */ /* 0x000fe20003f05270 */
[C---:B------:R-:W-:Y:S01]  /*3da0*/  IMAD R134, R252.reuse, 0x24, RZ ;  /* 0x00000024fc867824 */ /* 0x040fe200078e02ff */
[----:B------:R-:W-:Y:S01]  /*3db0*/  LOP3.LUT R2, RZ, c[0x0][0x17c], RZ, 0x33, !PT ;  /* 0x00005f00ff027a12 */ /* 0x000fe200078e33ff */
[----:B------:R-:W-:Y:S01]  /*3dc0*/  IMAD R243, R252, 0x41, RZ ;  /* 0x00000041fcf37824 */ /* 0x000fe200078e02ff */
[----:B------:R-:W-:Y:S01]  /*3dd0*/  IADD3 R8, R3, -0x1, RZ ;  /* 0xffffffff03087810 */ /* 0x000fe20007ffe0ff */
[----:B------:R-:W-:Y:S01]  /*3de0*/  @!P6 IMAD.MOV R131, RZ, RZ, -R131 ;  /* 0x000000ffff83e224 */ /* 0x000fe200078e0a83 */
[----:B------:R-:W-:Y:S01]  /*3df0*/  ISETP.GE.U32.AND P3, PT, R6, 0x7fffff78, PT ;  /* 0x7fffff780600780c */ /* 0x000fe20003f66070 */
[----:B------:R-:W-:Y:S01]  /*3e00*/  IMAD R6, R10, c[0x0][0x18c], RZ ;  /* 0x000063000a067a24 */ /* 0x000fe200078e02ff */
[----:B------:R-:W-:Y:S01]  /*3e10*/  SEL R7, R2, R7, !P0 ;  /* 0x0000000702077207 */ /* 0x000fe20004000000 */
[----:B------:R-:W-:Y:S01]  /*3e20*/  @!P5 IMAD.IADD R5, R5, 0x1, -R4 ;  /* 0x000000010505d824 */ /* 0x000fe200078e0a04 */
[----:B------:R-:W-:Y:S01]  /*3e30*/  ISETP.GE.U32.AND P2, PT, R8, 0x7fffff80, PT ;  /* 0x7fffff800800780c */ /* 0x000fe20003f46070 */
[----:B------:R-:W-:Y:S01]  /*3e40*/  IMAD R242, R252, 0x10c, RZ ;  /* 0x0000010cfcf27824 */ /* 0x000fe200078e02ff */
[----:B------:R-:W-:Y:S01]  /*3e50*/  IADD3 R8, R3, -0xd, RZ ;  /* 0xfffffff303087810 */ /* 0x000fe20007ffe0ff */
[----:B------:R-:W-:Y:S01]  /*3e60*/  IMAD R7, R7, c[0x0][0x190], RZ ;  /* 0x0000640007077a24 */ /* 0x000fe200078e02ff */
[----:B------:R-:W-:Y:S01]  /*3e70*/  LEA R132, P5, R6, c[0x0][0x168], 0x2 ;  /* 0x00005a0006847a11 */ /* 0x000fe200078a10ff */
[----:B------:R-:W-:Y:S01]  /*3e80*/  IMAD R246, R252, 0x42, RZ ;  /* 0x00000042fcf67824 */ /* 0x000fe200078e02ff */
[----:B------:R-:W-:Y:S01]  /*3e90*/  SEL R9, R2, R9, !P0 ;  /* 0x0000000902097207 */ /* 0x000fe20004000000 */
[----:B------:R-:W-:Y:S01]  /*3ea0*/  IMAD R244, R252, 0x110, RZ ;  /* 0x00000110fcf47824 */ /* 0x000fe200078e02ff */
[----:B------:R-:W-:Y:S01]  /*3eb0*/  SEL R11, R2, R11, !P0 ;  /* 0x0000000b020b7207 */ /* 0x000fe20004000000 */
[----:B------:R-:W-:Y:S01]  /*3ec0*/  IMAD R248, R252, 0x43, RZ ;  /* 0x00000043fcf87824 */ /* 0x000fe200078e02ff */
[----:B------:R-:W-:Y:S01]  /*3ed0*/  SEL R13, R2, R13, !P0 ;  /* 0x0000000d020d7207 */ /* 0x000fe20004000000 */
[----:B------:R-:W-:Y:S01]  /*3ee0*/  IMAD R9, R9, c[0x0][0x190], RZ ;  /* 0x0000640009097a24 */ /* 0x000fe200078e02ff */
[----:B------:R-:W-:Y:S01]  /*3ef0*/  ISETP.GE.U32.AND P1, PT, R8, 0x7fffff74, PT ;  /* 0x7fffff740800780c */ /* 0x000fe20003f26070 */
[----:B------:R-:W-:Y:S01]  /*3f00*/  IMAD R11, R11, c[0x0][0x190], RZ ;  /* 0x000064000b0b7a24 */ /* 0x000fe200078e02ff */
[C---:B------:R-:W-:Y:S01]  /*3f10*/  SEL R15, R2.reuse, R15, !P0 ;  /* 0x0000000f020f7207 */ /* 0x040fe20004000000 */
[----:B------:R-:W-:Y:S01]  /*3f20*/  IMAD R13, R13, c[0x0][0x190], RZ ;  /* 0x000064000d0d7a24 */ /* 0x000fe200078e02ff */
[----:B------:R-:W-:Y:S01]  /*3f30*/  SEL R17, R2, R17, !P0 ;  /* 0x0000001102117207 */ /* 0x000fe20004000000 */
[----:B------:R-:W-:Y:S01]  /*3f40*/  IMAD R247, R252, 0x114, RZ ;  /* 0x00000114fcf77824 */ /* 0x000fe200078e02ff */
[C---:B------:R-:W-:Y:S01]  /*3f50*/  SEL R19, R2.reuse, R19, !P0 ;  /* 0x0000001302137207 */ /* 0x040fe20004000000 */
[----:B------:R-:W-:Y:S01]  /*3f60*/  IMAD R15, R15, c[0x0][0x190], RZ ;  /* 0x000064000f0f7a24 */ /* 0x000fe200078e02ff */
        /* <DEDUP_REMOVED lines=32> */
[----:B------:R-:W-:Y:S01]  /*4170*/  SEL R53, R2, R53, !P0 ;  /* 0x0000003502357207 */ /* 0x000fe20004000000 */
        /* <DEDUP_REMOVED lines=81> */
[----:B------:R-:W-:Y:S01]  /*4690*/  LEA.HI.X.SX32 R2, R6, c[0x0][0x16c], 0x2, P5 ;  /* 0x00005b0006027a11 */ /* 0x000fe200028f16ff */
[----:B------:R-:W-:Y:S01]  /*46a0*/  IMAD R131, R131, c[0x0][0x190], RZ ;  /* 0x0000640083837a24 */ /* 0x000fe200078e02ff */
[-C--:B------:R-:W-:Y:S01]  /*46b0*/  LEA R6, P5, R7, R132.reuse, 0x2 ;  /* 0x0000008407067211 */ /* 0x080fe200078a10ff */
[----:B------:R-:W-:Y:S01]  /*46c0*/  IMAD R133, R133, c[0x0][0x190], RZ ;  /* 0x0000640085857a24 */ /* 0x000fe200078e02ff */
[----:B------:R-:W-:Y:S01]  /*46d0*/  LEA R8, P0, R9, R132, 0x2 ;  /* 0x0000008409087211 */ /* 0x000fe200078010ff */
[----:B------:R-:W-:Y:S01]  /*46e0*/  IMAD R249, R252, 0x118, RZ ;  /* 0x00000118fcf97824 */ /* 0x000fe200078e02ff */
[----:B------:R-:W-:-:S02]  /*46f0*/  LEA.HI.X.SX32 R7, R7, R2, 0x2, P5 ;  /* 0x0000000207077211 */ /* 0x000fc400028f16ff */
[-C--:B------:R-:W-:Y:S02]  /*4700*/  LEA R10, P5, R11, R132.reuse, 0x2 ;  /* 0x000000840b0a7211 */ /* 0x080fe400078a10ff */
[----:B--2---:R-:W-:Y:S01]  /*4710*/  LEA R12, P6, R13, R132, 0x2 ;  /* 0x000000840d0c7211 */ /* 0x004fe200078c10ff */
[----:B------:R-:W-:Y:S01]  /*4720*/  STL.64 [R1+0x698], R6 ;  /* 0x0006980601007387 */ /* 0x000fe20000100a00 */
[-C--:B------:R-:W-:Y:S02]  /*4730*/  LEA.HI.X.SX32 R9, R9, R2.reuse, 0x2, P0 ;  /* 0x0000000209097211 */ /* 0x080fe400000f16ff */
[----:B------:R-:W-:Y:S02]  /*4740*/  LEA.HI.X.SX32 R11, R11, R2, 0x2, P5 ;  /* 0x000000020b0b7211 */ /* 0x000fe400028f16ff */
[-C--:B------:R-:W-:Y:S01]  /*4750*/  LEA R14, P0, R15, R132.reuse, 0x2 ;  /* 0x000000840f0e7211 */ /* 0x080fe200078010ff */
[----:B------:R1:W-:Y:S01]  /*4760*/  STL.64 [R1+0x6a0], R8 ;  /* 0x0006a00801007387 */ /* 0x0003e20000100a00 */
[----:B------:R-:W-:-:S02]  /*4770*/  LEA R16, P5, R17, R132, 0x2 ;  /* 0x0000008411107211 */ /* 0x000fc400078a10ff */
[----:B------:R-:W-:Y:S01]  /*4780*/  LEA.HI.X.SX32 R13, R13, R2, 0x2, P6 ;  /* 0x000000020d0d7211 */ /* 0x000fe200030f16ff */
[----:B------:R2:W-:Y:S01]  /*4790*/  STL.64 [R1+0x6a8], R10 ;  /* 0x0006a80a01007387 */ /* 0x0005e20000100a00 */
[----:B------:R-:W-:Y:S02]  /*47a0*/  LEA R18, P6, R19, R132, 0x2 ;  /* 0x0000008413127211 */ /* 0x000fe400078c10ff */
[-C--:B------:R-:W-:Y:S01]  /*47b0*/  LEA.HI.X.SX32 R15, R15, R2.reuse, 0x2, P0 ;  /* 0x000000020f0f7211 */ /* 0x080fe200000f16ff */
[----:B------:R3:W-:Y:S01]  /*47c0*/  STL.64 [R1+0x6b0], R12 ;  /* 0x0006b00c01007387 */ /* 0x0007e20000100a00 */
[----:B------:R-:W-:Y:S02]  /*47d0*/  LEA.HI.X.SX32 R17, R17, R2, 0x2, P5 ;  /* 0x0000000211117211 */ /* 0x000fe400028f16ff */
[-C--:B------:R-:W-:Y:S01]  /*47e0*/  LEA R20, P0, R21, R132.reuse, 0x2 ;  /* 0x0000008415147211 */ /* 0x080fe200078010ff */
[----:B------:R4:W-:Y:S01]  /*47f0*/  STL.64 [R1+0x6b8], R14 ;  /* 0x0006b80e01007387 */ /* 0x0009e20000100a00 */
[----:B------:R-:W-:Y:S01]  /*4800*/  LEA R22, P5, R23, R132, 0x2 ;  /* 0x0000008417167211 */ /* 0x000fe200078a10ff */
[C---:B-1----:R-:W-:Y:S01]  /*4810*/  IMAD R9, R252.reuse, 0x188, RZ ;  /* 0x00000188fc097824 */ /* 0x042fe200078e02ff */
[----:B------:R-:W-:Y:S01]  /*4820*/  LEA.HI.X.SX32 R19, R19, R2, 0x2, P6 ;  /* 0x0000000213137211 */ /* 0x000fe200030f16ff */
[----:B------:R1:W-:Y:S01]  /*4830*/  STL.64 [R1+0x6c0], R16 ;  /* 0x0006c01001007387 */ /* 0x0003e20000100a00 */
[----:B------:R-:W-:Y:S01]  /*4840*/  LEA R24, P6, R25, R132, 0x2 ;  /* 0x0000008419187211 */ /* 0x000fe200078c10ff */
[C---:B--2---:R-:W-:Y:S01]  /*4850*/  IMAD R11, R252.reuse, 0x6b, RZ ;  /* 0x0000006bfc0b7824 */ /* 0x044fe200078e02ff */
[-C--:B------:R-:W-:Y:S01]  /*4860*/  LEA.HI.X.SX32 R21, R21, R2.reuse, 0x2, P0 ;  /* 0x0000000215157211 */ /* 0x080fe200000f16ff */
[----:B------:R2:W-:Y:S01]  /*4870*/  STL.64 [R1+0x6c8], R18 ;  /* 0x0006c81201007387 */ /* 0x0005e20000100a00 */
[----:B------:R-:W-:Y:S01]  /*4880*/  LEA.HI.X.SX32 R23, R23, R2, 0x2, P5 ;  /* 0x0000000217177211 */ /* 0x000fe200028f16ff */
[C---:B---3--:R-:W-:Y:S01]  /*4890*/  IMAD R13, R252.reuse, 0x1ac, RZ ;  /* 0x000001acfc0d7824 */ /* 0x048fe200078e02ff */
[-C--:B------:R-:W-:Y:S01]  /*48a0*/  LEA R26, P0, R27, R132.reuse, 0x2 ;  /* 0x000000841b1a7211 */ /* 0x080fe200078010ff */
[----:B------:R-:W-:Y:S01]  /*48b0*/  STL.64 [R1+0x6d0], R20 ;  /* 0x0006d01401007387 */ /* 0x000fe20000100a00 */
[----:B------:R-:W-:Y:S01]  /*48c0*/  LEA R28, P5, R29, R132, 0x2 ;  /* 0x000000841d1c7211 */ /* 0x000fe200078a10ff */
[C---:B----4-:R-:W-:Y:S01]  /*48d0*/  IMAD R15, R252.reuse, 0x1a4, RZ ;  /* 0x000001a4fc0f7824 */ /* 0x050fe200078e02ff */
[----:B------:R-:W-:Y:S01]  /*48e0*/  LEA.HI.X.SX32 R25, R25, R2, 0x2, P6 ;  /* 0x0000000219197211 */ /* 0x000fe200030f16ff */
[----:B------:R-:W-:Y:S01]  /*48f0*/  STL.64 [R1+0x6d8], R22 ;  /* 0x0006d81601007387 */ /* 0x000fe20000100a00 */
[----:B------:R-:W-:Y:S01]  /*4900*/  LEA R30, P6, R31, R132, 0x2 ;  /* 0x000000841f1e7211 */ /* 0x000fe200078c10ff */
[C---:B-1----:R-:W-:Y:S01]  /*4910*/  IMAD R16, R252.reuse, 0x67, RZ ;  /* 0x00000067fc107824 */ /* 0x042fe200078e02ff */
[-C--:B------:R-:W-:Y:S01]  /*4920*/  LEA.HI.X.SX32 R27, R27, R2.reuse, 0x2, P0 ;  /* 0x000000021b1b7211 */ /* 0x080fe200000f16ff */
[----:B------:R-:W-:Y:S01]  /*4930*/  STL.64 [R1+0x6e0], R24 ;  /* 0x0006e01801007387 */ /* 0x000fe20000100a00 */
[----:B------:R-:W-:Y:S01]  /*4940*/  LEA.HI.X.SX32 R29, R29, R2, 0x2, P5 ;  /* 0x000000021d1d7211 */ /* 0x000fe200028f16ff */
[C---:B--2---:R-:W-:Y:S01]  /*4950*/  IMAD R19, R252.reuse, 0x65, RZ ;  /* 0x00000065fc137824 */ /* 0x044fe200078e02ff */
[-C--:B------:R-:W-:Y:S01]  /*4960*/  LEA R32, P0, R33, R132.reuse, 0x2 ;  /* 0x0000008421207211 */ /* 0x080fe200078010ff */
[----:B------:R-:W-:Y:S01]  /*4970*/  STL.64 [R1+0x6e8], R26 ;  /* 0x0006e81a01007387 */ /* 0x000fe20000100a00 */
[----:B------:R-:W-:Y:S01]  /*4980*/  LEA R34, P5, R35, R132, 0x2 ;  /* 0x0000008423227211 */ /* 0x000fe200078a10ff */
[C---:B------:R-:W-:Y:S01]  /*4990*/  IMAD R18, R252.reuse, 0x19c, RZ ;  /* 0x0000019cfc127824 */ /* 0x040fe200078e02ff */
[----:B------:R-:W-:Y:S01]  /*49a0*/  LEA.HI.X.SX32 R31, R31, R2, 0x2, P6 ;  /* 0x000000021f1f7211 */ /* 0x000fe200030f16ff */
[----:B------:R-:W-:Y:S01]  /*49b0*/  STL.64 [R1+0x6f0], R28 ;  /* 0x0006f01c01007387 */ /* 0x000fe20000100a00 */
[----:B------:R-:W-:Y:S01]  /*49c0*/  LEA R36, P6, R37, R132, 0x2 ;  /* 0x0000008425247211 */ /* 0x000fe200078c10ff */
[C---:B------:R-:W-:Y:S01]  /*49d0*/  IMAD R14, R252.reuse, 0x69, RZ ;  /* 0x00000069fc0e7824 */ /* 0x040fe200078e02ff */
[-C--:B------:R-:W-:Y:S01]  /*49e0*/  LEA.HI.X.SX32 R33, R33, R2.reuse, 0x2, P0 ;  /* 0x0000000221217211 */ /* 0x080fe200000f16ff */
[----:B------:R-:W-:Y:S01]  /*49f0*/  STL.64 [R1+0x6f8], R30 ;  /* 0x0006f81e01007387 */ /* 0x000fe20000100a00 */
[----:B------:R-:W-:Y:S01]  /*4a00*/  LEA.HI.X.SX32 R35, R35, R2, 0x2, P5 ;  /* 0x0000000223237211 */ /* 0x000fe200028f16ff */
[C---:B------:R-:W-:Y:S01]  /*4a10*/  IMAD R17, R252.reuse, 0x1a0, RZ ;  /* 0x000001a0fc117824 */ /* 0x040fe200078e02ff */
        /* <DEDUP_REMOVED lines=11> */
[----:B------:R-:W-:Y:S01]  /*4ad0*/  IMAD R10, R252, 0x6f, RZ ;  /* 0x0000006ffc0a7824 */ /* 0x000fe200078e02ff */
[-C--:B------:R-:W-:Y:S01]  /*4ae0*/  LEA R44, P0, R45, R132.reuse, 0x2 ;  /* 0x000000842d2c7211 */ /* 0x080fe200078010ff */
[----:B------:R-:W-:Y:S01]  /*4af0*/  STL.64 [R1+0x718], R38 ;  /* 0x0007182601007387 */ /* 0x000fe20000100a00 */
[----:B------:R-:W-:-:S02]  /*4b00*/  LEA R46, P5, R47, R132, 0x2 ;  /* 0x000000842f2e7211 */ /* 0x000fc400078a10ff */
[----:B------:R-:W-:Y:S01]  /*4b10*/  LEA.HI.X.SX32 R43, R43, R2, 0x2, P6 ;  /* 0x000000022b2b7211 */ /* 0x000fe200030f16ff */
[----:B------:R-:W-:Y:S01]  /*4b20*/  STL.64 [R1+0x720], R40 ;  /* 0x0007202801007387 */ /* 0x000fe20000100a00 */
[----:B------:R-:W-:Y:S02]  /*4b30*/  LEA R48, P6, R49, R132, 0x2 ;  /* 0x0000008431307211 */ /* 0x000fe400078c10ff */
[-C--:B------:R-:W-:Y:S01]  /*4b40*/  LEA.HI.X.SX32 R45, R45, R2.reuse, 0x2, P0 ;  /* 0x000000022d2d7211 */ /* 0x080fe200000f16ff */
[----:B------:R-:W-:Y:S01]  /*4b50*/  STL.64 [R1+0x728], R42 ;  /* 0x0007282a01007387 */ /* 0x000fe20000100a00 */
[----:B------:R-:W-:Y:S02]  /*4b60*/  LEA.HI.X.SX32 R47, R47, R2, 0x2, P5 ;  /* 0x000000022f2f7211 */ /* 0x000fe400028f16ff */
        /* <DEDUP_REMOVED lines=52> */
[----:B------:R1:W-:Y:S01]  /*4eb0*/  STL.64 [R1+0x7b8], R78 ;  /* 0x0007b84e01007387 */ /* 0x0003e20000100a00 */
        /* <DEDUP_REMOVED lines=47> */
[----:B------:R2:W-:Y:S01]  /*51b0*/  STL.64 [R1+0x838], R110 ;  /* 0x0008386e01007387 */ /* 0x0005e20000100a00 */
        /* <DEDUP_REMOVED lines=25> */
[----:B------:R-:W-:Y:S02]  /*5350*/  ISETP.GE.AND P6, PT, R251, RZ, PT ;  /* 0x000000fffb00720c */ /* 0x000fe40003fc6270 */
[----:B------:R-:W-:-:S02]  /*5360*/  ISETP.NE.AND P5, PT, RZ, c[0x0][0x178], PT ;  /* 0x00005e00ff007a0c */ /* 0x000fc40003fa5270 */
[----:B------:R-:W-:Y:S02]  /*5370*/  IADD3 R4, R3, -0x11, RZ ;  /* 0xffffffef03047810 */ /* 0x000fe40007ffe0ff */
[----:B------:R-:W-:Y:S01]  /*5380*/  LEA.HI.X.SX32 R129, R129, R2, 0x2, P0 ;  /* 0x0000000281817211 */ /* 0x000fe200000f16ff */
[----:B------:R-:W-:Y:S01]  /*5390*/  IMAD R2, R252, 0x1c, RZ ;  /* 0x0000001cfc027824 */ /* 0x000fe200078e02ff */
[----:B------:R-:W-:-:S03]  /*53a0*/  ISETP.GE.U32.AND P0, PT, R4, 0x7fffff70, PT ;  /* 0x7fffff700400780c */ /* 0x000fc60003f06070 */
[----:B------:R-:W-:Y:S02]  /*53b0*/  STL.64 [R1+0x880], R128 ;  /* 0x0008808001007387 */ /* 0x000fe40000100a00 */
[----:B------:R-:W-:Y:S02]  /*53c0*/  @!P6 IMAD.MOV R5, RZ, RZ, -R5 ;  /* 0x000000ffff05e224 */ /* 0x000fe400078e0a05 */
[----:B------:R-:W-:Y:S01]  /*53d0*/  @!P5 LOP3.LUT R5, RZ, c[0x0][0x178], RZ, 0x33, !PT ;  /* 0x00005e00ff05da12 */ /* 0x000fe200078e33ff */
[----:B------:R-:W-:Y:S04]  /*53e0*/  STL.64 [R1+0x888], R130 ;  /* 0x0008888201007387 */ /* 0x000fe80000100a00 */
[----:B------:R-:W-:Y:S01]  /*53f0*/  IMAD R5, R5, c[0x0][0x184], RZ ;  /* 0x0000610005057a24 */ /* 0x000fe200078e02ff */
[----:B------:R-:W-:Y:S04]  /*5400*/  STL.64 [R1+0x890], R132 ;  /* 0x0008908401007387 */ /* 0x000fe80000100a00 */
[----:B------:R-:W-:-:S04]  /*5410*/  LEA R4, P5, R5, c[0x0][0x160], 0x2 ;  /* 0x0000580005047a11 */ /* 0x000fc800078a10ff */
[----:B------:R-:W-:Y:S02]  /*5420*/  LEA.HI.X.SX32 R5, R5, c[0x0][0x164], 0x2, P5 ;  /* 0x0000590005057a11 */ /* 0x000fe400028f16ff */
[-C--:B-1----:R-:W-:Y:S02]  /*5430*/  LEA R78, P5, R252, R4.reuse, 0x3 ;  /* 0x00000004fc4e7211 */ /* 0x082fe400078a18ff */
[-C--:B------:R-:W-:Y:S02]  /*5440*/  IADD3 R48, P6, R146, R4.reuse, RZ ;  /* 0x0000000492307210 */ /* 0x080fe40007fde0ff */
[-C--:B------:R-:W-:Y:S01]  /*5450*/  LEA.HI.X.SX32 R79, R171, R5.reuse, 0x2, P5 ;  /* 0x00000005ab4f7211 */ /* 0x080fe200028f16ff */
[----:B------:R-:W-:Y:S01]  /*5460*/  IMAD R171, R252, 0x120, RZ ;  /* 0x00000120fcab7824 */ /* 0x000fe200078e02ff */
[-C--:B--2---:R-:W-:Y:S02]  /*5470*/  IADD3 R110, P5, R164, R4.reuse, RZ ;  /* 0x00000004a46e7210 */ /* 0x084fe40007fbe0ff */
[-C--:B------:R-:W-:Y:S01]  /*5480*/  LEA.HI.X.SX32 R49, R168, R5.reuse, 0x2, P6 ;  /* 0x00000005a8317211 */ /* 0x080fe200030f16ff */
[----:B------:R-:W-:Y:S01]  /*5490*/  STL.64 [R1+0x1d8], R78 ;  /* 0x0001d84e01007387 */ /* 0x000fe20000100a00 */
[CC--:B------:R-:W-:Y:S01]  /*54a0*/  LEA R6, P6, R252.reuse, R4.reuse, 0x4 ;  /* 0x00000004fc067211 */ /* 0x0c0fe200078c20ff */
[C---:B------:R-:W-:Y:S01]  /*54b0*/  IMAD R168, R252.reuse, 0x46, RZ ;  /* 0x00000046fca87824 */ /* 0x040fe200078e02ff */
[----:B------:R-:W-:Y:S01]  /*54c0*/  LEA.HI.X.SX32 R111, R252, R5, 0x2, P5 ;  /* 0x00000005fc6f7211 */ /* 0x000fe200028f16ff */
[----:B------:R-:W-:Y:S01]  /*54d0*/  STL.64 [R1+0x898], R78 ;  /* 0x0008984e01007387 */ /* 0x000fe20000100a00 */
[----:B------:R-:W-:-:S02]  /*54e0*/  IADD3 R108, P5, R142, R4, RZ ;  /* 0x000000048e6c7210 */ /* 0x000fc40007fbe0ff */
[-C--:B------:R-:W-:Y:S01]  /*54f0*/  LEA.HI.X.SX32 R7, R164, R5.reuse, 0x2, P6 ;  /* 0x00000005a4077211 */ /* 0x080fe200030f16ff */
[----:B------:R-:W-:Y:S01]  /*5500*/  STL.64 [R1+0x1d0], R48 ;  /* 0x0001d03001007387 */ /* 0x000fe20000100a00 */
[-C--:B------:R-:W-:Y:S01]  /*5510*/  IADD3 R76, P6, R137, R4.reuse, RZ ;  /* 0x00000004894c7210 */ /* 0x080fe20007fde0ff */
[----:B------:R-:W-:Y:S01]  /*5520*/  IMAD R164, R252, 0x11c, RZ ;  /* 0x0000011cfca47824 */ /* 0x000fe200078e02ff */
[-C--:B------:R-:W-:Y:S01]  /*5530*/  LEA.HI.X.SX32 R109, R162, R5.reuse, 0x2, P5 ;  /* 0x00000005a26d7211 */ /* 0x080fe200028f16ff */
[----:B------:R-:W-:Y:S01]  /*5540*/  STL.64 [R1+0x8a0], R48 ;  /* 0x0008a03001007387 */ /* 0x000fe20000100a00 */
[----:B------:R-:W-:Y:S01]  /*5550*/  IADD3 R46, P5, R2, R4, RZ ;  /* 0x00000004022e7210 */ /* 0x000fe20007fbe0ff */
[----:B------:R-:W-:Y:S01]  /*5560*/  IMAD R162, R252, 0x45, RZ ;  /* 0x00000045fca27824 */ /* 0x000fe200078e02ff */
[-C--:B------:R-:W-:Y:S01]  /*5570*/  LEA.HI.X.SX32 R77, R159, R5.reuse, 0x2, P6 ;  /* 0x000000059f4d7211 */ /* 0x080fe200030f16ff */
[----:B------:R-:W-:Y:S01]  /*5580*/  STL.64 [R1+0x1e0], R110 ;  /* 0x0001e06e01007387 */ /* 0x000fe20000100a00 */
[----:B------:R-:W-:-:S02]  /*5590*/  LEA.HI.X.SX32 R47, R157, R5, 0x2, P5 ;  /* 0x000000059d2f7211 */ /* 0x000fc400028f16ff */
[-C--:B------:R-:W-:Y:S01]  /*55a0*/  IADD3 R106, P5, R134, R4.reuse, RZ ;  /* 0x00000004866a7210 */ /* 0x080fe20007fbe0ff */
[----:B------:R1:W-:Y:S03]  /*55b0*/  STL.64 [R1+0x8a8], R110 ;  /* 0x0008a86e01007387 */ /* 0x0003e60000100a00 */
[----:B------:R-:W-:Y:S01]  /*55c0*/  LEA.HI.X.SX32 R107, R152, R5, 0x2, P5 ;  /* 0x00000005986b7211 */ /* 0x000fe200028f16ff */
[----:B------:R2:W-:Y:S01]  /*55d0*/  STL.64 [R1+0x1c8], R6 ;  /* 0x0001c80601007387 */ /* 0x0005e20000100a00 */
[----:B------:R-:W-:-:S03]  /*55e0*/  IADD3 R44, P5, R136, R4, RZ ;  /* 0x00000004882c7210 */ /* 0x000fc60007fbe0ff */
[----:B------:R-:W-:Y:S01]  /*55f0*/  STL.64 [R1+0x1c0], R108 ;  /* 0x0001c06c01007387 */ /* 0x000fe20000100a00 */
[-C--:B------:R-:W-:Y:S02]  /*5600*/  LEA.HI.X.SX32 R45, R148, R5.reuse, 0x2, P5 ;  /* 0x00000005942d7211 */ /* 0x080fe400028f16ff */
[-C--:B------:R-:W-:Y:S01]  /*5610*/  IADD3 R104, P5, R139, R4.reuse, RZ ;  /* 0x000000048b687210 */ /* 0x080fe20007fbe0ff */
[----:B------:R3:W-:Y:S01]  /*5620*/  STL.64 [R1+0x8b0], R108 ;  /* 0x0008b06c01007387 */ /* 0x0007e20000100a00 */
[CC--:B-1----:R-:W-:Y:S02]  /*5630*/  LEA R110, P6, R252.reuse, R4.reuse, 0x5 ;  /* 0x00000004fc6e7211 */ /* 0x0c2fe400078c28ff */
[-C--:B------:R-:W-:Y:S01]  /*5640*/  LEA.HI.X.SX32 R105, R143, R5.reuse, 0x2, P5 ;  /* 0x000000058f697211 */ /* 0x080fe200028f16ff */
[----:B------:R-:W-:Y:S01]  /*5650*/  STL.64 [R1+0x1b8], R76 ;  /* 0x0001b84c01007387 */ /* 0x000fe20000100a00 */
[-C--:B------:R-:W-:Y:S01]  /*5660*/  LEA.HI.X.SX32 R111, R155, R5.reuse, 0x2, P6 ;  /* 0x000000059b6f7211 */ /* 0x080fe200030f16ff */
[C---:B--2---:R-:W-:Y:S01]  /*5670*/  IMAD R7, R252.reuse, 0x1a8, RZ ;  /* 0x000001a8fc077824 */ /* 0x044fe200078e02ff */
[-C--:B------:R-:W-:Y:S01]  /*5680*/  IADD3 R74, P6, R135, R4.reuse, RZ ;  /* 0x00000004874a7210 */ /* 0x080fe20007fde0ff */
[----:B------:R-:W-:Y:S01]  /*5690*/  STL.64 [R1+0x1b0], R46 ;  /* 0x0001b02e01007387 */ /* 0x000fe20000100a00 */
[-C--:B------:R-:W-:Y:S01]  /*56a0*/  IADD3 R42, P5, R141, R4.reuse, RZ ;  /* 0x000000048d2a7210 */ /* 0x080fe20007fbe0ff */
[----:B------:R-:W-:Y:S01]  /*56b0*/  IMAD R6, R252, 0x6d, RZ ;  /* 0x0000006dfc067824 */ /* 0x000fe200078e02ff */
[-C--:B------:R-:W-:Y:S01]  /*56c0*/  LEA.HI.X.SX32 R75, R150, R5.reuse, 0x2, P6 ;  /* 0x00000005964b7211 */ /* 0x080fe200030f16ff */
[----:B------:R1:W-:Y:S01]  /*56d0*/  STL.64 [R1+0x1a8], R110 ;  /* 0x0001a86e01007387 */ /* 0x0003e20000100a00 */
[-C--:B------:R-:W-:Y:S01]  /*56e0*/  IADD3 R48, P6, R138, R4.reuse, RZ ;  /* 0x000000048a307210 */ /* 0x080fe20007fde0ff */
[----:B---3--:R-:W-:Y:S01]  /*56f0*/  IMAD R108, R252, 0x198, RZ ;  /* 0x00000198fc6c7824 */ /* 0x008fe200078e02ff */
[-C--:B------:R-:W-:Y:S01]  /*5700*/  LEA.HI.X.SX32 R43, R147, R5.reuse, 0x2, P5 ;  /* 0x00000005932b7211 */ /* 0x080fe200028f16ff */
[----:B------:R-:W-:Y:S01]  /*5710*/  STL.64 [R1+0x1a0], R106 ;  /* 0x0001a06a01007387 */ /* 0x000fe20000100a00 */
[----:B------:R-:W-:Y:S01]  /*5720*/  LEA.HI.X.SX32 R49, R146, R5, 0x2, P6 ;  /* 0x0000000592317211 */ /* 0x000fe200030f16ff */
[----:B------:R-:W-:Y:S01]  /*5730*/  IMAD R109, R252, 0x66, RZ ;  /* 0x00000066fc6d7824 */ /* 0x000fe200078e02ff */
[-C--:B------:R-:W-:Y:S01]  /*5740*/  IADD3 R72, P6, R140, R4.reuse, RZ ;  /* 0x000000048c487210 */ /* 0x080fe20007fde0ff */
[----:B------:R-:W-:Y:S01]  /*5750*/  STL.64 [R1+0x198], R74 ;  /* 0x0001984a01007387 */ /* 0x000fe20000100a00 */
[----:B------:R-:W-:-:S02]  /*5760*/  IADD3 R102, P5, R145, R4, RZ ;  /* 0x0000000491667210 */ /* 0x000fc40007fbe0ff */
[-C--:B------:R-:W-:Y:S01]  /*5770*/  LEA.HI.X.SX32 R73, R144, R5.reuse, 0x2, P6 ;  /* 0x0000000590497211 */ /* 0x080fe200030f16ff */
[----:B------:R-:W-:Y:S01]  /*5780*/  STL.64 [R1+0x190], R44 ;  /* 0x0001902c01007387 */ /* 0x000fe20000100a00 */
[-C--:B------:R-:W-:Y:S02]  /*5790*/  LEA R78, P6, R252, R4.reuse, 0x6 ;  /* 0x00000004fc4e7211 */ /* 0x080fe400078c30ff */
[-C--:B------:R-:W-:Y:S01]  /*57a0*/  LEA.HI.X.SX32 R103, R151, R5.reuse, 0x2, P5 ;  /* 0x0000000597677211 */ /* 0x080fe200028f16ff */
[----:B------:R2:W-:Y:S01]  /*57b0*/  STL.64 [R1+0x188], R48 ;  /* 0x0001883001007387 */ /* 0x0005e20000100a00 */
[----:B------:R-:W-:Y:S02]  /*57c0*/  LEA.HI.X.SX32 R79, R149, R5, 0x2, P6 ;  /* 0x00000005954f7211 */ /* 0x000fe400030f16ff */
[-C--:B------:R-:W-:Y:S01]  /*57d0*/  IADD3 R70, P6, R153, R4.reuse, RZ ;  /* 0x0000000499467210 */ /* 0x080fe20007fde0ff */
[----:B------:R-:W-:Y:S01]  /*57e0*/  STL.64 [R1+0x180], R104 ;  /* 0x0001806801007387 */ /* 0x000fe20000100a00 */
[----:B------:R-:W-:-:S02]  /*57f0*/  IADD3 R40, P5, R161, R4, RZ ;  /* 0x00000004a1287210 */ /* 0x000fc40007fbe0ff */
[-C--:B------:R-:W-:Y:S01]  /*5800*/  LEA.HI.X.SX32 R71, R154, R5.reuse, 0x2, P6 ;  /* 0x000000059a477211 */ /* 0x080fe200030f16ff */
[----:B------:R-:W-:Y:S01]  /*5810*/  STL.64 [R1+0x178], R72 ;  /* 0x0001784801007387 */ /* 0x000fe20000100a00 */
[-C--:B------:R-:W-:Y:S02]  /*5820*/  IADD3 R132, P6, R169, R4.reuse, RZ ;  /* 0x00000004a9847210 */ /* 0x080fe40007fde0ff */
[-C--:B------:R-:W-:Y:S01]  /*5830*/  LEA.HI.X.SX32 R41, R156, R5.reuse, 0x2, P5 ;  /* 0x000000059c297211 */ /* 0x080fe200028f16ff */
[----:B------:R-:W-:Y:S01]  /*5840*/  STL.64 [R1+0x170], R42 ;  /* 0x0001702a01007387 */ /* 0x000fe20000100a00 */
[-C--:B------:R-:W-:Y:S02]  /*5850*/  IADD3 R100, P5, R177, R4.reuse, RZ ;  /* 0x00000004b1647210 */ /* 0x080fe40007fbe0ff */
[----:B------:R-:W-:Y:S01]  /*5860*/  LEA.HI.X.SX32 R133, R142, R5, 0x2, P6 ;  /* 0x000000058e857211 */ /* 0x000fe200030f16ff */
[----:B------:R3:W-:Y:S01]  /*5870*/  STL.64 [R1+0x168], R78 ;  /* 0x0001684e01007387 */ /* 0x0007e20000100a00 */
        /* <DEDUP_REMOVED lines=8> */
[----:B------:R-:W-:Y:S01]  /*5900*/  STL.64 [R1+0x150], R40 ;  /* 0x0001502801007387 */ /* 0x000fe20000100a00 */
[----:B------:R-:W-:-:S02]  /*5910*/  IADD3 R98, P5, R209, R4, RZ ;  /* 0x00000004d1627210 */ /* 0x000fc40007fbe0ff */
[-C--:B------:R-:W-:Y:S01]  /*5920*/  LEA.HI.X.SX32 R131, R137, R5.reuse, 0x2, P6 ;  /* 0x0000000589837211 */ /* 0x080fe200030f16ff */
[----:B------:R4:W-:Y:S01]  /*5930*/  STL.64 [R1+0x148], R132 ;  /* 0x0001488401007387 */ /* 0x0009e20000100a00 */
[-C--:B------:R-:W-:Y:S02]  /*5940*/  IADD3 R66, P6, R215, R4.reuse, RZ ;  /* 0x00000004d7427210 */ /* 0x080fe40007fde0ff */
[-C--:B------:R-:W-:Y:S01]  /*5950*/  LEA.HI.X.SX32 R99, R165, R5.reuse, 0x2, P5 ;  /* 0x00000005a5637211 */ /* 0x080fe200028f16ff */
[----:B------:R-:W-:Y:S01]  /*5960*/  STL.64 [R1+0x140], R100 ;  /* 0x0001406401007387 */ /* 0x000fe20000100a00 */
[-C--:B------:R-:W-:Y:S02]  /*5970*/  IADD3 R36, P5, R221, R4.reuse, RZ ;  /* 0x00000004dd247210 */ /* 0x080fe40007fbe0ff */
[-C--:B------:R-:W-:Y:S01]  /*5980*/  LEA.HI.X.SX32 R67, R166, R5.reuse, 0x2, P6 ;  /* 0x00000005a6437211 */ /* 0x080fe200030f16ff */
[C---:B------:R-:W-:Y:S01]  /*5990*/  IMAD R166, R252.reuse, 0x13c, RZ ;  /* 0x0000013cfca67824 */ /* 0x040fe200078e02ff */
[-C--:B------:R-:W-:Y:S01]  /*59a0*/  IADD3 R128, P6, R227, R4.reuse, RZ ;  /* 0x00000004e3807210 */ /* 0x080fe20007fde0ff */
[----:B------:R-:W-:Y:S01]  /*59b0*/  STL.64 [R1+0x138], R68 ;  /* 0x0001384401007387 */ /* 0x000fe20000100a00 */
[-C--:B------:R-:W-:Y:S01]  /*59c0*/  LEA.HI.X.SX32 R37, R167, R5.reuse, 0x2, P5 ;  /* 0x00000005a7257211 */ /* 0x080fe200028f16ff */
[----:B------:R-:W-:Y:S01]  /*59d0*/  IMAD R167, R252, 0x4d, RZ ;  /* 0x0000004dfca77824 */ /* 0x000fe200078e02ff */
[-C--:B------:R-:W-:Y:S01]  /*59e0*/  IADD3 R96, P5, R233, R4.reuse, RZ ;  /* 0x00000004e9607210 */ /* 0x080fe20007fbe0ff */
[----:B------:R-:W-:Y:S01]  /*59f0*/  STL.64 [R1+0x130], R38 ;  /* 0x0001302601007387 */ /* 0x000fe20000100a00 */
[-C--:B------:R-:W-:Y:S01]  /*5a00*/  LEA.HI.X.SX32 R129, R2, R5.reuse, 0x2, P6 ;  /* 0x0000000502817211 */ /* 0x080fe200030f16ff */
[----:B------:R-:W-:Y:S01]  /*5a10*/  IMAD R2, R252, 0x1bc, RZ ;  /* 0x000001bcfc027824 */ /* 0x000fe200078e02ff */
[-C--:B------:R-:W-:Y:S01]  /*5a20*/  IADD3 R64, P6, R239, R4.reuse, RZ ;  /* 0x00000004ef407210 */ /* 0x080fe20007fde0ff */
[----:B------:R1:W-:Y:S01]  /*5a30*/  STL.64 [R1+0x128], R130 ;  /* 0x0001288201007387 */ /* 0x0003e20000100a00 */
[-C--:B------:R-:W-:Y:S01]  /*5a40*/  LEA.HI.X.SX32 R97, R170, R5.reuse, 0x2, P5 ;  /* 0x00000005aa617211 */ /* 0x080fe200028f16ff */
[----:B------:R-:W-:Y:S01]  /*5a50*/  IMAD R170, R252, 0x4f, RZ ;  /* 0x0000004ffcaa7824 */ /* 0x000fe200078e02ff */
[-C--:B------:R-:W-:Y:S01]  /*5a60*/  IADD3 R34, P5, R245, R4.reuse, RZ ;  /* 0x00000004f5227210 */ /* 0x080fe20007fbe0ff */
[----:B------:R-:W-:Y:S01]  /*5a70*/  STL.64 [R1+0x120], R98 ;  /* 0x0001206201007387 */ /* 0x000fe20000100a00 */
[-C--:B------:R-:W-:Y:S01]  /*5a80*/  LEA.HI.X.SX32 R65, R172, R5.reuse, 0x2, P6 ;  /* 0x00000005ac417211 */ /* 0x080fe200030f16ff */
[C---:B------:R-:W-:Y:S01]  /*5a90*/  IMAD R172, R252.reuse, 0x148, RZ ;  /* 0x00000148fcac7824 */ /* 0x040fe200078e02ff */
[-C--:B------:R-:W-:Y:S01]  /*5aa0*/  LEA R126, P6, R252, R4.reuse, 0x7 ;  /* 0x00000004fc7e7211 */ /* 0x080fe200078c38ff */
[----:B------:R-:W-:Y:S01]  /*5ab0*/  STL.64 [R1+0x118], R66 ;  /* 0x0001184201007387 */ /* 0x000fe20000100a00 */
[-C--:B------:R-:W-:Y:S01]  /*5ac0*/  LEA.HI.X.SX32 R35, R174, R5.reuse, 0x2, P5 ;  /* 0x00000005ae237211 */ /* 0x080fe200028f16ff */
[----:B------:R-:W-:Y:S01]  /*5ad0*/  IMAD R174, R252, 0x14c, RZ ;  /* 0x0000014cfcae7824 */ /* 0x000fe200078e02ff */
[-C--:B------:R-:W-:Y:S01]  /*5ae0*/  IADD3 R94, P5, R173, R4.reuse, RZ ;  /* 0x00000004ad5e7210 */ /* 0x080fe20007fbe0ff */
[----:B------:R-:W-:Y:S01]  /*5af0*/  STL.64 [R1+0x110], R36 ;  /* 0x0001102401007387 */ /* 0x000fe20000100a00 */
[-C--:B------:R-:W-:Y:S01]  /*5b00*/  LEA.HI.X.SX32 R127, R176, R5.reuse, 0x2, P6 ;  /* 0x00000005b07f7211 */ /* 0x080fe200030f16ff */
[C---:B------:R-:W-:Y:S01]  /*5b10*/  IMAD R176, R252.reuse, 0x150, RZ ;  /* 0x00000150fcb07824 */ /* 0x040fe200078e02ff */
[-C--:B------:R-:W-:Y:S01]  /*5b20*/  IADD3 R62, P6, R175, R4.reuse, RZ ;  /* 0x00000004af3e7210 */ /* 0x080fe20007fde0ff */
[C---:B------:R-:W-:Y:S01]  /*5b30*/  IMAD R175, R252.reuse, 0x51, RZ ;  /* 0x00000051fcaf7824 */ /* 0x040fe200078e02ff */
[-C--:B------:R-:W-:Y:S01]  /*5b40*/  LEA.HI.X.SX32 R95, R179, R5.reuse, 0x2, P5 ;  /* 0x00000005b35f7211 */ /* 0x080fe200028f16ff */
[----:B------:R-:W-:Y:S01]  /*5b50*/  IMAD R179, R252, 0x52, RZ ;  /* 0x00000052fcb37824 */ /* 0x000fe200078e02ff */
[-C--:B------:R-:W-:Y:S01]  /*5b60*/  IADD3 R32, P5, R178, R4.reuse, RZ ;  /* 0x00000004b2207210 */ /* 0x080fe20007fbe0ff */
[C---:B------:R-:W-:Y:S01]  /*5b70*/  IMAD R178, R252.reuse, 0x53, RZ ;  /* 0x00000053fcb27824 */ /* 0x040fe200078e02ff */
[-C--:B------:R-:W-:Y:S01]  /*5b80*/  LEA.HI.X.SX32 R63, R181, R5.reuse, 0x2, P6 ;  /* 0x00000005b53f7211 */ /* 0x080fe200030f16ff */
[----:B------:R-:W-:Y:S01]  /*5b90*/  IMAD R181, R252, 0x158, RZ ;  /* 0x00000158fcb57824 */ /* 0x000fe200078e02ff */
[-C--:B------:R-:W-:Y:S01]  /*5ba0*/  IADD3 R124, P6, R180, R4.reuse, RZ ;  /* 0x00000004b47c7210 */ /* 0x080fe20007fde0ff */
[----:B------:R1:W-:Y:S01]  /*5bb0*/  STL.64 [R1+0x108], R128 ;  /* 0x0001088001007387 */ /* 0x0003e20000100a00 */
[-C--:B------:R-:W-:Y:S01]  /*5bc0*/  LEA.HI.X.SX32 R33, R183, R5.reuse, 0x2, P5 ;  /* 0x00000005b7217211 */ /* 0x080fe200028f16ff */
[----:B------:R-:W-:Y:S01]  /*5bd0*/  IMAD R183, R252, 0x15c, RZ ;  /* 0x0000015cfcb77824 */ /* 0x000fe200078e02ff */
[-C--:B------:R-:W-:Y:S01]  /*5be0*/  IADD3 R92, P5, R182, R4.reuse, RZ ;  /* 0x00000004b65c7210 */ /* 0x080fe20007fbe0ff */
[----:B------:R-:W-:Y:S01]  /*5bf0*/  IMAD R182, R252, 0x55, RZ ;  /* 0x00000055fcb67824 */ /* 0x000fe200078e02ff */
[-C--:B------:R-:W-:Y:S01]  /*5c00*/  LEA.HI.X.SX32 R125, R134, R5.reuse, 0x2, P6 ;  /* 0x00000005867d7211 */ /* 0x080fe200030f16ff */
[----:B------:R-:W-:Y:S01]  /*5c10*/  STL.64 [R1+0x100], R96 ;  /* 0x0001006001007387 */ /* 0x000fe20000100a00 */
        /* <DEDUP_REMOVED lines=9> */
[----:B------:R-:W-:Y:S01]  /*5cb0*/  STL.64 [R1+0xf8], R64 ;  /* 0x0000f84001007387 */ /* 0x000fe20000100a00 */
        /* <DEDUP_REMOVED lines=27> */
[----:B------:R-:W-:Y:S01]  /*5e70*/  IMAD R202, R252, 0x5f, RZ ;  /* 0x0000005ffcca7824 */ /* 0x000fe200078e02ff */
[----:B------:R-:W-:Y:S01]  /*5e80*/  LEA.HI.X.SX32 R57, R205, R5, 0x2, P6 ;  /* 0x00000005cd397211 */ /* 0x000fe200030f16ff */
[----:B------:R-:W-:Y:S01]  /*5e90*/  STL.64 [R1+0xd8], R62 ;  /* 0x0000d83e01007387 */ /* 0x000fe20000100a00 */
[----:B------:R-:W-:-:S02]  /*5ea0*/  IADD3 R118, P6, R204, R4, RZ ;  /* 0x00000004cc767210 */ /* 0x000fc40007fde0ff */
        /* <DEDUP_REMOVED lines=26> */
[-C--:B------:R-:W-:Y:S01]  /*6050*/  IADD3 R114, P6, R220, R4.reuse, RZ ;  /* 0x00000004dc727210 */ /* 0x080fe20007fde0ff */
[----:B------:R-:W-:Y:S01]  /*6060*/  IMAD R222, R252, 0x1b4, RZ ;  /* 0x000001b4fcde7824 */ /* 0x000fe200078e02ff */
[-C--:B------:R-:W-:Y:S01]  /*6070*/  LEA.HI.X.SX32 R23, R224, R5.reuse, 0x2, P5 ;  /* 0x00000005e0177211 */ /* 0x080fe200028f16ff */
[----:B------:R-:W-:Y:S01]  /*6080*/  STL.64 [R1+0xa0], R90 ;  /* 0x0000a05a01007387 */ /* 0x000fe20000100a00 */
        /* <DEDUP_REMOVED lines=28> */
[CC--:B------:R-:W-:Y:S01]  /*6250*/  LEA R136, P6, R252.reuse, R4.reuse, 0x8 ;  /* 0x00000004fc887211 */ /* 0x0c0fe200078c40ff */
        /* <DEDUP_REMOVED lines=20> */
[C---:B------:R-:W-:Y:S01]  /*63a0*/  IMAD R236, R252.reuse, 0x1d8, RZ ;  /* 0x000001d8fcec7824 */ /* 0x040fe200078e02ff */
[-C--:B------:R-:W-:Y:S01]  /*63b0*/  LEA.HI.X.SX32 R145, R145, R5.reuse, 0x2, P6 ;  /* 0x0000000591917211 */ /* 0x080fe200030f16ff */
[----:B------:R-:W-:Y:S01]  /*63c0*/  STL.64 [R1+0x38], R52 ;  /* 0x0000383401007387 */ /* 0x000fe20000100a00 */
[-C--:B------:R-:W-:Y:S01]  /*63d0*/  IADD3 R148, P6, R249, R4.reuse, RZ ;  /* 0x00000004f9947210 */ /* 0x080fe20007fde0ff */
[----:B------:R-:W-:Y:S01]  /*63e0*/  IMAD R238, R252, 0x1dc, RZ ;  /* 0x000001dcfcee7824 */ /* 0x000fe200078e02ff */
[-C--:B------:R-:W-:Y:S01]  /*63f0*/  LEA.HI.X.SX32 R147, R162, R5.reuse, 0x2, P5 ;  /* 0x00000005a2937211 */ /* 0x080fe200028f16ff */
[----:B------:R-:W-:Y:S01]  /*6400*/  IMAD R162, R252, 0x49, RZ ;  /* 0x00000049fca27824 */ /* 0x000fe200078e02ff */
[-C--:B------:R-:W-:Y:S01]  /*6410*/  IADD3 R150, P5, R164, R4.reuse, RZ ;  /* 0x00000004a4967210 */ /* 0x080fe20007fbe0ff */
[----:B------:R-:W-:Y:S01]  /*6420*/  IMAD R164, R252, 0x47, RZ ;  /* 0x00000047fca47824 */ /* 0x000fe200078e02ff */
[-C--:B------:R-:W-:Y:S01]  /*6430*/  LEA.HI.X.SX32 R149, R168, R5.reuse, 0x2, P6 ;  /* 0x00000005a8957211 */ /* 0x080fe200030f16ff */
[C---:B------:R-:W-:Y:S01]  /*6440*/  IMAD R168, R252.reuse, 0x124, RZ ;  /* 0x00000124fca87824 */ /* 0x040fe200078e02ff */
[-C--:B------:R-:W-:Y:S01]  /*6450*/  IADD3 R152, P6, R171, R4.reuse, RZ ;  /* 0x00000004ab987210 */ /* 0x080fe20007fde0ff */
[----:B------:R-:W-:Y:S01]  /*6460*/  IMAD R171, R252, 0x128, RZ ;  /* 0x00000128fcab7824 */ /* 0x000fe200078e02ff */
[-C--:B------:R-:W-:Y:S01]  /*6470*/  LEA.HI.X.SX32 R151, R164, R5.reuse, 0x2, P5 ;  /* 0x00000005a4977211 */ /* 0x080fe200028f16ff */
[----:B------:R-:W-:Y:S01]  /*6480*/  IMAD R164, R252, 0x12c, RZ ;  /* 0x0000012cfca47824 */ /* 0x000fe200078e02ff */
[-C--:B------:R-:W-:Y:S01]  /*6490*/  IADD3 R154, P5, R168, R4.reuse, RZ ;  /* 0x00000004a89a7210 */ /* 0x080fe20007fbe0ff */
[C---:B------:R-:W-:Y:S01]  /*64a0*/  IMAD R168, R252.reuse, 0x4a, RZ ;  /* 0x0000004afca87824 */ /* 0x040fe200078e02ff */
        /* <DEDUP_REMOVED lines=9> */
[C---:B------:R-:W-:Y:S01]  /*6540*/  IMAD R168, R252.reuse, 0x134, RZ ;  /* 0x00000134fca87824 */ /* 0x040fe200078e02ff */
        /* <DEDUP_REMOVED lines=11> */
[----:B------:R-:W-:Y:S01]  /*6600*/  STL.64 [R1+0x10], R20 ;  /* 0x0000101401007387 */ /* 0x000fe20000100a00 */
[-C--:B------:R-:W-:Y:S01]  /*6610*/  LEA.HI.X.SX32 R165, R168, R5.reuse, 0x2, P6 ;  /* 0x00000005a8a57211 */ /* 0x080fe200030f16ff */
[C---:B------:R-:W-:Y:S01]  /*6620*/  IMAD R243, R252.reuse, 0x76, RZ ;  /* 0x00000076fcf37824 */ /* 0x040fe200078e02ff */
[-C--:B------:R-:W-:Y:S01]  /*6630*/  IADD3 R168, P6, R171, R4.reuse, RZ ;  /* 0x00000004aba87210 */ /* 0x080fe20007fde0ff */
[----:B------:R-:W-:Y:S01]  /*6640*/  IMAD R171, R252, 0x144, RZ ;  /* 0x00000144fcab7824 */ /* 0x000fe200078e02ff */
[-C--:B------:R-:W-:Y:S01]  /*6650*/  IADD3 R166, P5, R166, R4.reuse, RZ ;  /* 0x00000004a6a67210 */ /* 0x080fe20007fbe0ff */
[----:B------:R1:W-:Y:S01]  /*6660*/  STL.64 [R1+0x8], R112 ;  /* 0x0000087001007387 */ /* 0x0003e20000100a00 */
[-C--:B------:R-:W-:Y:S01]  /*6670*/  LEA.HI.X.SX32 R169, R169, R5.reuse, 0x2, P6 ;  /* 0x00000005a9a97211 */ /* 0x080fe200030f16ff */
[----:B------:R-:W-:Y:S01]  /*6680*/  IMAD R247, R252, 0x77, RZ ;  /* 0x00000077fcf77824 */ /* 0x000fe200078e02ff */
[-C--:B------:R-:W-:Y:S01]  /*6690*/  LEA.HI.X.SX32 R167, R170, R5.reuse, 0x2, P5 ;  /* 0x00000005aaa77211 */ /* 0x080fe200028f16ff */
[----:B------:R-:W-:Y:S01]  /*66a0*/  STL.64 [R1], R80 ;  /* 0x0000005001007387 */ /* 0x000fe20000100a00 */
[-C--:B------:R-:W-:Y:S01]  /*66b0*/  IADD3 R170, P5, R171, R4.reuse, RZ ;  /* 0x00000004abaa7210 */ /* 0x080fe20007fbe0ff */
[----:B------:R-:W-:Y:S01]  /*66c0*/  IMAD R240, R252, 0x1e0, RZ ;  /* 0x000001e0fcf07824 */ /* 0x000fe200078e02ff */
[-C--:B------:R-:W-:Y:S01]  /*66d0*/  IADD3 R172, P6, R172, R4.reuse, RZ ;  /* 0x00000004acac7210 */ /* 0x080fe20007fde0ff */
[C---:B------:R-:W-:Y:S01]  /*66e0*/  IMAD R242, R252.reuse, 0x1e4, RZ ;  /* 0x000001e4fcf27824 */ /* 0x040fe200078e02ff */
[-C--:B------:R-:W-:Y:S01]  /*66f0*/  LEA.HI.X.SX32 R171, R175, R5.reuse, 0x2, P5 ;  /* 0x00000005afab7211 */ /* 0x080fe200028f16ff */
[C---:B------:R-:W-:Y:S01]  /*6700*/  IMAD R244, R252.reuse, 0x1e8, RZ ;  /* 0x000001e8fcf47824 */ /* 0x040fe200078e02ff */
[-C--:B------:R-:W-:Y:S01]  /*6710*/  LEA.HI.X.SX32 R173, R179, R5.reuse, 0x2, P6 ;  /* 0x00000005b3ad7211 */ /* 0x080fe200030f16ff */
[----:B------:R-:W-:Y:S01]  /*6720*/  IMAD R179, R252, 0x154, RZ ;  /* 0x00000154fcb37824 */ /* 0x000fe200078e02ff */
[-C--:B------:R-:W-:Y:S01]  /*6730*/  IADD3 R174, P5, R174, R4.reuse, RZ ;  /* 0x00000004aeae7210 */ /* 0x080fe20007fbe0ff */
[----:B------:R-:W-:Y:S01]  /*6740*/  IMAD R246, R252, 0x1f4, RZ ;  /* 0x000001f4fcf67824 */ /* 0x000fe200078e02ff */
[----:B------:R-:W-:Y:S01]  /*6750*/  IADD3 R176, P6, R176, R4, RZ ;  /* 0x00000004b0b07210 */ /* 0x000fe20007fde0ff */
[----:B------:R-:W-:Y:S01]  /*6760*/  ULDC.64 UR8, c[0x0][0x118] ;  /* 0x0000460000087ab9 */ /* 0x000fe20000000a00 */
[-C--:B------:R-:W-:Y:S01]  /*6770*/  LEA.HI.X.SX32 R175, R178, R5.reuse, 0x2, P5 ;  /* 0x00000005b2af7211 */ /* 0x080fe200028f16ff */
[----:B------:R-:W-:Y:S01]  /*6780*/  IMAD R249, R252, 0x1f0, RZ ;  /* 0x000001f0fcf97824 */ /* 0x000fe200078e02ff */
[----:B------:R-:W-:-:S02]  /*6790*/  LEA.HI.X.SX32 R177, R177, R5, 0x2, P6 ;  /* 0x00000005b1b17211 */ /* 0x000fc400030f16ff */
[-C--:B------:R-:W-:Y:S02]  /*67a0*/  IADD3 R178, P5, R179, R4.reuse, RZ ;  /* 0x00000004b3b27210 */ /* 0x080fe40007fbe0ff */
[-C--:B------:R-:W-:Y:S02]  /*67b0*/  IADD3 R180, P6, R181, R4.reuse, RZ ;  /* 0x00000004b5b47210 */ /* 0x080fe40007fde0ff */
[-C--:B------:R-:W-:Y:S02]  /*67c0*/  LEA.HI.X.SX32 R179, R182, R5.reuse, 0x2, P5 ;  /* 0x00000005b6b37211 */ /* 0x080fe400028f16ff */
[----:B------:R-:W-:Y:S01]  /*67d0*/  LEA.HI.X.SX32 R181, R187, R5, 0x2, P6 ;  /* 0x00000005bbb57211 */ /* 0x000fe200030f16ff */
[----:B------:R-:W-:Y:S01]  /*67e0*/  IMAD R187, R252, 0x164, RZ ;  /* 0x00000164fcbb7824 */ /* 0x000fe200078e02ff */
[-C--:B------:R-:W-:Y:S02]  /*67f0*/  IADD3 R182, P5, R183, R4.reuse, RZ ;  /* 0x00000004b7b67210 */ /* 0x080fe40007fbe0ff */
[----:B------:R-:W-:-:S02]  /*6800*/  IADD3 R184, P6, R184, R4, RZ ;  /* 0x00000004b8b87210 */ /* 0x000fc40007fde0ff */
[-C--:B------:R-:W-:Y:S02]  /*6810*/  LEA.HI.X.SX32 R183, R186, R5.reuse, 0x2, P5 ;  /* 0x00000005bab77211 */ /* 0x080fe400028f16ff */
[-C--:B------:R-:W-:Y:S02]  /*6820*/  LEA.HI.X.SX32 R185, R185, R5.reuse, 0x2, P6 ;  /* 0x00000005b9b97211 */ /* 0x080fe400030f16ff */
[-C--:B------:R-:W-:Y:S02]  /*6830*/  IADD3 R186, P5, R187, R4.reuse, RZ ;  /* 0x00000004bbba7210 */ /* 0x080fe40007fbe0ff */
[-C--:B------:R-:W-:Y:S02]  /*6840*/  IADD3 R188, P6, R189, R4.reuse, RZ ;  /* 0x00000004bdbc7210 */ /* 0x080fe40007fde0ff */
[-C--:B------:R-:W-:Y:S02]  /*6850*/  LEA.HI.X.SX32 R187, R190, R5.reuse, 0x2, P5 ;  /* 0x00000005bebb7211 */ /* 0x080fe400028f16ff */
[----:B------:R-:W-:Y:S01]  /*6860*/  LEA.HI.X.SX32 R189, R195, R5, 0x2, P6 ;  /* 0x00000005c3bd7211 */ /* 0x000fe200030f16ff */
[----:B------:R-:W-:Y:S01]  /*6870*/  IMAD R195, R252, 0x174, RZ ;  /* 0x00000174fcc37824 */ /* 0x000fe200078e02ff */
[----:B------:R-:W-:-:S02]  /*6880*/  IADD3 R190, P5, R191, R4, RZ ;  /* 0x00000004bfbe7210 */ /* 0x000fc40007fbe0ff */
[-C--:B------:R-:W-:Y:S02]  /*6890*/  IADD3 R192, P6, R192, R4.reuse, RZ ;  /* 0x00000004c0c07210 */ /* 0x080fe40007fde0ff */
[-C--:B------:R-:W-:Y:S02]  /*68a0*/  LEA.HI.X.SX32 R191, R194, R5.reuse, 0x2, P5 ;  /* 0x00000005c2bf7211 */ /* 0x080fe400028f16ff */
[-C--:B------:R-:W-:Y:S02]  /*68b0*/  LEA.HI.X.SX32 R193, R193, R5.reuse, 0x2, P6 ;  /* 0x00000005c1c17211 */ /* 0x080fe400030f16ff */
[-C--:B------:R-:W-:Y:S02]  /*68c0*/  IADD3 R194, P5, R195, R4.reuse, RZ ;  /* 0x00000004c3c27210 */ /* 0x080fe40007fbe0ff */
[----:B------:R-:W-:Y:S02]  /*68d0*/  IADD3 R196, P6, R197, R4, RZ ;  /* 0x00000004c5c47210 */ /* 0x000fe40007fde0ff */
[----:B------:R-:W-:-:S02]  /*68e0*/  LEA.HI.X.SX32 R195, R198, R5, 0x2, P5 ;  /* 0x00000005c6c37211 */ /* 0x000fc400028f16ff */
[-C--:B------:R-:W-:Y:S01]  /*68f0*/  LEA.HI.X.SX32 R197, R203, R5.reuse, 0x2, P6 ;  /* 0x00000005cbc57211 */ /* 0x080fe200030f16ff */
[----:B------:R-:W-:Y:S01]  /*6900*/  IMAD R203, R252, 0x184, RZ ;  /* 0x00000184fccb7824 */ /* 0x000fe200078e02ff */
[-C--:B------:R-:W-:Y:S02]  /*6910*/  IADD3 R198, P5, R199, R4.reuse, RZ ;  /* 0x00000004c7c67210 */ /* 0x080fe40007fbe0ff */
[-C--:B------:R-:W-:Y:S02]  /*6920*/  IADD3 R200, P6, R200, R4.reuse, RZ ;  /* 0x00000004c8c87210 */ /* 0x080fe40007fde0ff */
[-C--:B------:R-:W-:Y:S02]  /*6930*/  LEA.HI.X.SX32 R199, R202, R5.reuse, 0x2, P5 ;  /* 0x00000005cac77211 */ /* 0x080fe400028f16ff */
[----:B------:R-:W-:Y:S02]  /*6940*/  LEA.HI.X.SX32 R201, R201, R5, 0x2, P6 ;  /* 0x00000005c9c97211 */ /* 0x000fe400030f16ff */
[----:B------:R-:W-:-:S02]  /*6950*/  IADD3 R202, P5, R203, R4, RZ ;  /* 0x00000004cbca7210 */ /* 0x000fc40007fbe0ff */
[-C--:B------:R-:W-:Y:S01]  /*6960*/  IADD3 R204, P6, R9, R4.reuse, RZ ;  /* 0x0000000409cc7210 */ /* 0x080fe20007fde0ff */
[----:B------:R-:W-:Y:S01]  /*6970*/  IMAD R9, R252, 0x79, RZ ;  /* 0x00000079fc097824 */ /* 0x000fe200078e02ff */
[-C--:B------:R-:W-:Y:S02]  /*6980*/  LEA.HI.X.SX32 R203, R206, R5.reuse, 0x2, P5 ;  /* 0x00000005cecb7211 */ /* 0x080fe400028f16ff */
[-C--:B------:R-:W-:Y:S01]  /*6990*/  LEA.HI.X.SX32 R205, R211, R5.reuse, 0x2, P6 ;  /* 0x00000005d3cd7211 */ /* 0x080fe200030f16ff */
[----:B------:R-:W-:Y:S01]  /*69a0*/  IMAD R211, R252, 0x194, RZ ;  /* 0x00000194fcd37824 */ /* 0x000fe200078e02ff */
[-C--:B------:R-:W-:Y:S02]  /*69b0*/  IADD3 R206, P5, R207, R4.reuse, RZ ;  /* 0x00000004cfce7210 */ /* 0x080fe40007fbe0ff */
[----:B------:R-:W-:Y:S02]  /*69c0*/  IADD3 R208, P6, R208, R4, RZ ;  /* 0x00000004d0d07210 */ /* 0x000fe40007fde0ff */
[----:B------:R-:W-:-:S02]  /*69d0*/  LEA.HI.X.SX32 R207, R210, R5, 0x2, P5 ;  /* 0x00000005d2cf7211 */ /* 0x000fc400028f16ff */
[-C--:B------:R-:W-:Y:S02]  /*69e0*/  IADD3 R210, P5, R211, R4.reuse, RZ ;  /* 0x00000004d3d27210 */ /* 0x080fe40007fbe0ff */
[-C--:B------:R-:W-:Y:S02]  /*69f0*/  LEA.HI.X.SX32 R209, R209, R5.reuse, 0x2, P6 ;  /* 0x00000005d1d17211 */ /* 0x080fe400030f16ff */
[-C--:B------:R-:W-:Y:S02]  /*6a00*/  LEA.HI.X.SX32 R211, R19, R5.reuse, 0x2, P5 ;  /* 0x0000000513d37211 */ /* 0x080fe400028f16ff */
[-C--:B------:R-:W-:Y:S02]  /*6a10*/  IADD3 R18, P5, R18, R4.reuse, RZ ;  /* 0x0000000412127210 */ /* 0x080fe40007fbe0ff */
[----:B------:R-:W-:Y:S02]  /*6a20*/  IADD3 R212, P6, R108, R4, RZ ;  /* 0x000000046cd47210 */ /* 0x000fe40007fde0ff */
[----:B------:R-:W-:-:S02]  /*6a30*/  LEA.HI.X.SX32 R19, R16, R5, 0x2, P5 ;  /* 0x0000000510137211 */ /* 0x000fc400028f16ff */
[-C--:B------:R-:W-:Y:S02]  /*6a40*/  IADD3 R216, P5, R15, R4.reuse, RZ ;  /* 0x000000040fd87210 */ /* 0x080fe40007fbe0ff */
[-C--:B------:R-:W-:Y:S01]  /*6a50*/  LEA.HI.X.SX32 R213, R109, R5.reuse, 0x2, P6 ;  /* 0x000000056dd57211 */ /* 0x080fe200030f16ff */
[----:B------:R-:W-:Y:S01]  /*6a60*/  STL.64 [R1+0x1e8], R18 ;  /* 0x0001e81201007387 */ /* 0x000fe20000100a00 */
[-C--:B------:R-:W-:Y:S02]  /*6a70*/  LEA.HI.X.SX32 R217, R14, R5.reuse, 0x2, P5 ;  /* 0x000000050ed97211 */ /* 0x080fe400028f16ff */
[-C--:B------:R-:W-:Y:S02]  /*6a80*/  IADD3 R16, P5, R13, R4.reuse, RZ ;  /* 0x000000040d107210 */ /* 0x080fe40007fbe0ff */
[----:B------:R-:W-:Y:S02]  /*6a90*/  IADD3 R214, P6, R17, R4, RZ ;  /* 0x0000000411d67210 */ /* 0x000fe40007fde0ff */
[----:B------:R-:W-:-:S02]  /*6aa0*/  LEA.HI.X.SX32 R17, R11, R5, 0x2, P5 ;  /* 0x000000050b117211 */ /* 0x000fc400028f16ff */
[-C--:B------:R-:W-:Y:S02]  /*6ab0*/  LEA.HI.X.SX32 R215, R215, R5.reuse, 0x2, P6 ;  /* 0x00000005d7d77211 */ /* 0x080fe400030f16ff */
[-C--:B------:R-:W-:Y:S01]  /*6ac0*/  IADD3 R218, P6, R7, R4.reuse, RZ ;  /* 0x0000000407da7210 */ /* 0x080fe20007fde0ff */
[----:B------:R-:W-:Y:S01]  /*6ad0*/  STL.64 [R1+0x1f0], R16 ;  /* 0x0001f01001007387 */ /* 0x000fe20000100a00 */
[-C--:B------:R-:W-:Y:S01]  /*6ae0*/  IADD3 R222, P5, R222, R4.reuse, RZ ;  /* 0x00000004dede7210 */ /* 0x080fe20007fbe0ff */
[----:B------:R-:W-:Y:S01]  /*6af0*/  IMAD R7, R252, 0x7b, RZ ;  /* 0x0000007bfc077824 */ /* 0x000fe200078e02ff */
[-C--:B------:R-:W-:Y:S01]  /*6b00*/  LEA.HI.X.SX32 R219, R12, R5.reuse, 0x2, P6 ;  /* 0x000000050cdb7211 */ /* 0x080fe200030f16ff */
[----:B------:R-:W2:Y:S01]  /*6b10*/  LDL.64 R108, [R1+0x1c8] ;  /* 0x0001c800016c7983 */ /* 0x000ea20000100a00 */
[----:B------:R-:W-:Y:S01]  /*6b20*/  IADD3 R220, P6, R8, R4, RZ ;  /* 0x0000000408dc7210 */ /* 0x000fe20007fde0ff */
[----:B------:R-:W-:Y:S01]  /*6b30*/  IMAD R8, R252, 0x1ec, RZ ;  /* 0x000001ecfc087824 */ /* 0x000fe200078e02ff */
[-C--:B------:R-:W-:Y:S01]  /*6b40*/  LEA.HI.X.SX32 R223, R6, R5.reuse, 0x2, P5 ;  /* 0x0000000506df7211 */ /* 0x080fe200028f16ff */
[----:B------:R-:W-:Y:S01]  /*6b50*/  IMAD R6, R252, 0x7d, RZ ;  /* 0x0000007dfc067824 */ /* 0x000fe200078e02ff */
[----:B------:R-:W-:-:S02]  /*6b60*/  LEA.HI.X.SX32 R221, R221, R5, 0x2, P6 ;  /* 0x00000005dddd7211 */ /* 0x000fc400030f16ff */
[-C--:B------:R-:W-:Y:S02]  /*6b70*/  IADD3 R224, P6, R224, R4.reuse, RZ ;  /* 0x00000004e0e07210 */ /* 0x080fe40007fde0ff */
[-C--:B------:R-:W-:Y:S02]  /*6b80*/  IADD3 R14, P5, R2, R4.reuse, RZ ;  /* 0x00000004020e7210 */ /* 0x080fe40007fbe0ff */
[-C--:B------:R-:W-:Y:S02]  /*6b90*/  LEA.HI.X.SX32 R225, R225, R5.reuse, 0x2, P6 ;  /* 0x00000005e1e17211 */ /* 0x080fe400030f16ff */
[-C--:B------:R-:W-:Y:S02]  /*6ba0*/  IADD3 R226, P6, R226, R4.reuse, RZ ;  /* 0x00000004e2e27210 */ /* 0x080fe40007fde0ff */
[----:B------:R-:W-:Y:S02]  /*6bb0*/  LEA.HI.X.SX32 R15, R10, R5, 0x2, P5 ;  /* 0x000000050a0f7211 */ /* 0x000fe400028f16ff */
[----:B------:R-:W-:-:S02]  /*6bc0*/  IADD3 R228, P5, R228, R4, RZ ;  /* 0x00000004e4e47210 */ /* 0x000fc40007fbe0ff */
[-C--:B------:R-:W-:Y:S02]  /*6bd0*/  LEA.HI.X.SX32 R227, R227, R5.reuse, 0x2, P6 ;  /* 0x00000005e3e37211 */ /* 0x080fe400030f16ff */
        /* <DEDUP_REMOVED lines=13> */
[----:B------:R-:W-:Y:S02]  /*6cb0*/  LEA.HI.X.SX32 R11, R247, R5, 0x2, P5 ;  /* 0x00000005f70b7211 */ /* 0x000fe400028f16ff */
[----:B------:R-:W-:-:S04]  /*6cc0*/  IADD3 R240, P5, R242, R4, RZ ;  /* 0x00000004f2f07210 */ /* 0x000fc80007fbe0ff */
[-C--:B------:R-:W-:Y:S02]  /*6cd0*/  LEA.HI.X.SX32 R241, R9, R5.reuse, 0x2, P5 ;  /* 0x0000000509f17211 */ /* 0x080fe400028f16ff */
[-C--:B------:R-:W-:Y:S01]  /*6ce0*/  IADD3 R8, P5, R8, R4.reuse, RZ ;  /* 0x0000000408087210 */ /* 0x080fe20007fbe0ff */
[C---:B------:R-:W-:Y:S01]  /*6cf0*/  IMAD R247, R252.reuse, 0x7a, RZ ;  /* 0x0000007afcf77824 */ /* 0x040fe200078e02ff */
[-C--:B------:R-:W-:Y:S01]  /*6d00*/  LEA.HI.X.SX32 R239, R239, R5.reuse, 0x2, P6 ;  /* 0x00000005efef7211 */ /* 0x080fe200030f16ff */
[----:B------:R-:W-:Y:S01]  /*6d10*/  IMAD R2, R252, 0x1fc, RZ ;  /* 0x000001fcfc027824 */ /* 0x000fe200078e02ff */
[-C--:B------:R-:W-:Y:S02]  /*6d20*/  IADD3 R242, P6, R244, R4.reuse, RZ ;  /* 0x00000004f4f27210 */ /* 0x080fe40007fde0ff */
[----:B------:R-:W-:Y:S02]  /*6d30*/  LEA.HI.X.SX32 R9, R7, R5, 0x2, P5 ;  /* 0x0000000507097211 */ /* 0x000fe400028f16ff */
[----:B------:R-:W-:-:S02]  /*6d40*/  IADD3 R246, P5, R246, R4, RZ ;  /* 0x00000004f6f67210 */ /* 0x000fc40007fbe0ff */
[-C--:B------:R-:W-:Y:S02]  /*6d50*/  LEA.HI.X.SX32 R243, R247, R5.reuse, 0x2, P6 ;  /* 0x00000005f7f37211 */ /* 0x080fe400030f16ff */
[----:B------:R-:W-:Y:S02]  /*6d60*/  LEA.HI.X.SX32 R247, R6, R5, 0x2, P5 ;  /* 0x0000000506f77211 */ /* 0x000fe400028f16ff */
[----:B------:R-:W-:Y:S02]  /*6d70*/  IADD3 R6, P5, R2, R4, RZ ;  /* 0x0000000402067210 */ /* 0x000fe40007fbe0ff */
[----:B------:R-:W1:Y:S01]  /*6d80*/  S2R R2, SR_TID.X ;  /* 0x0000000000027919 */ /* 0x000e620000002100 */
[----:B------:R-:W-:-:S04]  /*6d90*/  IMAD.MOV.U32 R7, RZ, RZ, c[0x0][0x188] ;  /* 0x00006200ff077624 */ /* 0x000fc800078e00ff */
[----:B------:R-:W-:Y:S01]  /*6da0*/  IMAD R7, R7, 0x7f, RZ ;  /* 0x0000007f07077824 */ /* 0x000fe200078e02ff */
[----:B------:R-:W-:Y:S04]  /*6db0*/  STL.64 [R1+0x218], R14 ;  /* 0x0002180e01007387 */ /* 0x000fe80000100a00 */
[----:B------:R-:W-:Y:S01]  /*6dc0*/  LEA.HI.X.SX32 R7, R7, R5, 0x2, P5 ;  /* 0x0000000507077211 */ /* 0x000fe200028f16ff */
[----:B------:R-:W-:Y:S04]  /*6dd0*/  STL.64 [R1+0x210], R12 ;  /* 0x0002100c01007387 */ /* 0x000fe80000100a00 */
[----:B------:R-:W-:Y:S01]  /*6de0*/  STL.64 [R1+0x208], R10 ;  /* 0x0002080a01007387 */ /* 0x000fe20000100a00 */
[----:B-1----:R-:W-:-:S05]  /*6df0*/  LOP3.LUT R2, R2, 0x7f, RZ, 0xc0, !PT ;  /* 0x0000007f02027812 */ /* 0x002fca00078ec0ff */
[----:B------:R-:W-:Y:S01]  /*6e00*/  IMAD.SHL.U32 R2, R2, 0x4, RZ ;  /* 0x0000000402027824 */ /* 0x000fe200078e00ff */
[----:B------:R-:W-:Y:S04]  /*6e10*/  STL.64 [R1+0x200], R8 ;  /* 0x0002000801007387 */ /* 0x000fe80000100a00 */
[----:B------:R1:W-:Y:S04]  /*6e20*/  LDGSTS.E [R2], [R4.64], !P2 ;  /* 0x0000000004027fae */ /* 0x0003e8000d121848 */
[----:B------:R-:W-:Y:S01]  /*6e30*/  STL.64 [R1+0x1f8], R6 ;  /* 0x0001f80601007387 */ /* 0x000fe20000100a00 */
[----:B------:R-:W-:Y:S01]  /*6e40*/  IADD3 R244, P6, R249, R4, RZ ;  /* 0x00000004f9f47210 */ /* 0x000fe20007fde0ff */
[----:B------:R-:W-:-:S02]  /*6e50*/  IMAD R248, R252, 0x1f8, RZ ;  /* 0x000001f8fcf87824 */ /* 0x000fc400078e02ff */
[----:B------:R-:W-:Y:S01]  /*6e60*/  IMAD.MOV.U32 R249, RZ, RZ, c[0x0][0x188] ;  /* 0x00006200fff97624 */ /* 0x000fe200078e00ff */
[-C--:B------:R-:W-:Y:S02]  /*6e70*/  LEA.HI.X.SX32 R245, R245, R5.reuse, 0x2, P6 ;  /* 0x00000005f5f57211 */ /* 0x080fe400030f16ff */
[----:B------:R-:W-:Y:S01]  /*6e80*/  IADD3 R248, P6, R248, R4, RZ ;  /* 0x00000004f8f87210 */ /* 0x000fe20007fde0ff */
[----:B------:R-:W-:Y:S01]  /*6e90*/  IMAD R249, R249, 0x7e, RZ ;  /* 0x0000007ef9f97824 */ /* 0x000fe200078e02ff */
[C---:B------:R-:W-:Y:S02]  /*6ea0*/  IADD3 R252, R3.reuse, -0x19, RZ ;  /* 0xffffffe703fc7810 */ /* 0x040fe40007ffe0ff */
[----:B------:R-:W-:Y:S02]  /*6eb0*/  IADD3 R3, R3, -0x15, RZ ;  /* 0xffffffeb03037810 */ /* 0x000fe40007ffe0ff */
[----:B------:R-:W-:Y:S02]  /*6ec0*/  LEA.HI.X.SX32 R249, R249, R5, 0x2, P6 ;  /* 0x00000005f9f97211 */ /* 0x000fe400030f16ff */
[----:B------:R-:W-:Y:S01]  /*6ed0*/  ISETP.GE.U32.AND P6, PT, R3, 0x7fffff6c, PT ;  /* 0x7fffff6c0300780c */ /* 0x000fe20003fc6070 */
[----:B------:R-:W-:Y:S01]  /*6ee0*/  IMAD.MOV.U32 R3, RZ, RZ, c[0x0][0x180] ;  /* 0x00006000ff037624 */ /* 0x000fe200078e00ff */
[----:B--2---:R2:W-:Y:S04]  /*6ef0*/  LDGSTS.E [R2+0x800], [R108.64], !P4 ;  /* 0x008000006c027fae */ /* 0x0045e8000e121848 */
[----:B------:R1:W-:Y:S04]  /*6f00*/  LDGSTS.E [R2+0x1000], [R110.64], !P3 ;  /* 0x010000006e027fae */ /* 0x0003e8000d921848 */
[----:B------:R3:W-:Y:S04]  /*6f10*/  LDGSTS.E [R2+0x1800], [R48.64], !P1 ;  /* 0x0180000030027fae */ /* 0x0007e8000c921848 */
[----:B--2---:R-:W2:Y:S04]  /*6f20*/  LDL.LU.64 R108, [R1+0x8b0] ;  /* 0x0008b000016c7983 */ /* 0x004ea80000300a00 */
[----:B-1----:R-:W2:Y:S04]  /*6f30*/  LDL.LU.64 R110, [R1+0x8a8] ;  /* 0x0008a800016e7983 */ /* 0x002ea80000300a00 */
[----:B---3--:R-:W3:Y:S04]  /*6f40*/  LDL.LU.64 R48, [R1+0x8a0] ;  /* 0x0008a00001307983 */ /* 0x008ee80000300a00 */
[----:B------:R1:W-:Y:S01]  /*6f50*/  LDGSTS.E [R2+0x2000], [R78.64], !P0 ;  /* 0x020000004e027fae */ /* 0x0003e2000c121848 */
[----:B------:R-:W-:-:S03]  /*6f60*/  ISETP.GE.U32.AND P5, PT, R252, 0x7fffff68, PT ;  /* 0x7fffff68fc00780c */ /* 0x000fc60003fa6070 */
[----:B-1----:R-:W3:Y:S01]  /*6f70*/  LDL.LU.64 R78, [R1+0x898] ;  /* 0x00089800014e7983 */ /* 0x002ee20000300a00 */
[----:B------:R-:W-:-:S03]  /*6f80*/  IADD3 R252, R3, -0x1d, RZ ;  /* 0xffffffe303fc7810 */ /* 0x000fc60007ffe0ff */
[----:B------:R4:W-:Y:S01]  /*6f90*/  LDGSTS.E [R2+0x2800], [R132.64], !P6 ;  /* 0x0280000084027fae */ /* 0x0009e2000f121848 */
[----:B------:R-:W-:Y:S02]  /*6fa0*/  ISETP.GE.U32.AND P2, PT, R252, 0x7fffff64, PT ;  /* 0x7fffff64fc00780c */ /* 0x000fe40003f46070 */
[----:B------:R-:W-:-:S03]  /*6fb0*/  IADD3 R252, R3, -0x25, RZ ;  /* 0xffffffdb03fc7810 */ /* 0x000fc60007ffe0ff */
[----:B------:R1:W-:Y:S01]  /*6fc0*/  LDGSTS.E [R2+0x3000], [R130.64], !P5 ;  /* 0x0300000082027fae */ /* 0x0003e2000e921848 */
[----:B------:R-:W-:-:S04]  /*6fd0*/  IADD3 R3, R3, -0x21, RZ ;  /* 0xffffffdf03037810 */ /* 0x000fc80007ffe0ff */
[----:B------:R-:W-:Y:S01]  /*6fe0*/  ISETP.GE.U32.AND P4, PT, R3, 0x7fffff60, PT ;  /* 0x7fffff600300780c */ /* 0x000fe20003f86070 */
[----:B------:R-:W-:Y:S01]  /*6ff0*/  IMAD.MOV.U32 R3, RZ, RZ, c[0x0][0x180] ;  /* 0x00006000ff037624 */ /* 0x000fe200078e00ff */
[----:B------:R-:W-:Y:S01]  /*7000*/  ISETP.GE.U32.AND P3, PT, R252, 0x7fffff5c, PT ;  /* 0x7fffff5cfc00780c */ /* 0x000fe20003f66070 */
[----:B----4-:R-:W4:Y:S03]  /*7010*/  LDL.LU.64 R132, [R1+0x890] ;  /* 0x0008900001847983 */ /* 0x010f260000300a00 */
[C---:B------:R-:W-:Y:S01]  /*7020*/  IADD3 R252, R3.reuse, -0x2d, RZ ;  /* 0xffffffd303fc7810 */ /* 0x040fe20007ffe0ff */
[----:B------:R1:W-:Y:S01]  /*7030*/  LDGSTS.E [R2+0x3800], [R128.64], !P2 ;  /* 0x0380000080027fae */ /* 0x0003e2000d121848 */
[----:B------:R-:W-:-:S03]  /*7040*/  IADD3 R3, R3, -0x29, RZ ;  /* 0xffffffd703037810 */ /* 0x000fc60007ffe0ff */
[----:B-1----:R-:W3:Y:S01]  /*7050*/  LDL.LU.64 R130, [R1+0x888] ;  /* 0x0008880001827983 */ /* 0x002ee20000300a00 */
[----:B------:R-:W-:Y:S01]  /*7060*/  ISETP.GE.U32.AND P1, PT, R3, 0x7fffff58, PT ;  /* 0x7fffff580300780c */ /* 0x000fe20003f26070 */
[----:B------:R-:W-:Y:S01]  /*7070*/  IMAD.MOV.U32 R3, RZ, RZ, c[0x0][0x180] ;  /* 0x00006000ff037624 */ /* 0x000fe200078e00ff */
[----:B------:R-:W-:Y:S01]  /*7080*/  ISETP.GE.U32.AND P0, PT, R252, 0x7fffff54, PT ;  /* 0x7fffff54fc00780c */ /* 0x000fe20003f06070 */
[----:B------:R1:W-:Y:S03]  /*7090*/  LDGSTS.E [R2+0x4000], [R126.64], !P4 ;  /* 0x040000007e027fae */ /* 0x0003e6000e121848 */
[C---:B------:R-:W-:Y:S01]  /*70a0*/  IADD3 R252, R3.reuse, -0x35, RZ ;  /* 0xffffffcb03fc7810 */ /* 0x040fe20007ffe0ff */
[----:B------:R1:W-:Y:S01]  /*70b0*/  LDGSTS.E [R2+0x4800], [R124.64], !P3 ;  /* 0x048000007c027fae */ /* 0x0003e2000d921848 */
[----:B------:R-:W-:-:S03]  /*70c0*/  IADD3 R3, R3, -0x31, RZ ;  /* 0xffffffcf03037810 */ /* 0x000fc60007ffe0ff */
[----:B------:R-:W3:Y:S01]  /*70d0*/  LDL.LU.64 R128, [R1+0x880] ;  /* 0x0008800001807983 */ /* 0x000ee20000300a00 */
[----:B------:R-:W-:Y:S01]  /*70e0*/  ISETP.GE.U32.AND P6, PT, R3, 0x7fffff50, PT ;  /* 0x7fffff500300780c */ /* 0x000fe20003fc6070 */
[----:B------:R-:W-:Y:S01]  /*70f0*/  IMAD.MOV.U32 R3, RZ, RZ, c[0x0][0x180] ;  /* 0x00006000ff037624 */ /* 0x000fe200078e00ff */
[----:B------:R-:W-:Y:S01]  /*7100*/  ISETP.GE.U32.AND P5, PT, R252, 0x7fffff4c, PT ;  /* 0x7fffff4cfc00780c */ /* 0x000fe20003fa6070 */
[----:B------:R1:W-:Y:S03]  /*7110*/  LDGSTS.E [R2+0x5000], [R122.64], !P1 ;  /* 0x050000007a027fae */ /* 0x0003e6000c921848 */
        /* <DEDUP_REMOVED lines=9> */
[----:B------:R-:W3:Y:S01]  /*71b0*/  LDL.LU.64 R124, [R1+0x870] ;  /* 0x00087000017c7983 */ /* 0x000ee20000300a00 */
[----:B------:R-:W-:Y:S02]  /*71c0*/  IADD3 R3, R3, -0x41, RZ ;  /* 0xffffffbf03037810 */ /* 0x000fe40007ffe0ff */
[----:B------:R-:W-:Y:S01]  /*71d0*/  ISETP.GE.U32.AND P1, PT, R252, 0x7fffff3c, PT ;  /* 0x7fffff3cfc00780c */ /* 0x000fe20003f26070 */
[----:B------:R-:W3:Y:S01]  /*71e0*/  LDL.LU.64 R122, [R1+0x868] ;  /* 0x00086800017a7983 */ /* 0x000ee20000300a00 */
[----:B------:R-:W-:Y:S01]  /*71f0*/  ISETP.GE.U32.AND P3, PT, R3, 0x7fffff40, PT ;  /* 0x7fffff400300780c */ /* 0x000fe20003f66070 */
[----:B------:R-:W-:-:S02]  /*7200*/  IMAD.MOV.U32 R3, RZ, RZ, c[0x0][0x180] ;  /* 0x00006000ff037624 */ /* 0x000fc400078e00ff */
[----:B------:R1:W-:Y:S03]  /*7210*/  LDGSTS.E [R2+0x6800], [R116.64], !P5 ;  /* 0x0680000074027fae */ /* 0x0003e6000e921848 */
[C---:B------:R-:W-:Y:S01]  /*7220*/  IADD3 R252, R3.reuse, -0x4d, RZ ;  /* 0xffffffb303fc7810 */ /* 0x040fe20007ffe0ff */
[----:B------:R-:W3:Y:S01]  /*7230*/  LDL.LU.64 R120, [R1+0x860] ;  /* 0x0008600001787983 */ /* 0x000ee20000300a00 */
[----:B------:R-:W-:Y:S02]  /*7240*/  IADD3 R3, R3, -0x49, RZ ;  /* 0xffffffb703037810 */ /* 0x000fe40007ffe0ff */
[----:B------:R-:W-:Y:S01]  /*7250*/  ISETP.GE.U32.AND P6, PT, R252, 0x7fffff34, PT ;  /* 0x7fffff34fc00780c */ /* 0x000fe20003fc6070 */
[----:B-1----:R-:W3:Y:S01]  /*7260*/  LDL.LU.64 R118, [R1+0x858] ;  /* 0x0008580001767983 */ /* 0x002ee20000300a00 */
[----:B------:R-:W-:Y:S01]  /*7270*/  ISETP.GE.U32.AND P0, PT, R3, 0x7fffff38, PT ;  /* 0x7fffff380300780c */ /* 0x000fe20003f06070 */
[----:B------:R-:W-:-:S02]  /*7280*/  IMAD.MOV.U32 R3, RZ, RZ, c[0x0][0x180] ;  /* 0x00006000ff037624 */ /* 0x000fc400078e00ff */
[----:B------:R-:W3:Y:S03]  /*7290*/  LDL.LU.64 R116, [R1+0x850] ;  /* 0x0008500001747983 */ /* 0x000ee60000300a00 */
[C---:B------:R-:W-:Y:S01]  /*72a0*/  IADD3 R252, R3.reuse, -0x55, RZ ;  /* 0xffffffab03fc7810 */ /* 0x040fe20007ffe0ff */
[----:B------:R1:W-:Y:S01]  /*72b0*/  LDGSTS.E [R2+0x7000], [R114.64], !P2 ;  /* 0x0700000072027fae */ /* 0x0003e2000d121848 */
[----:B------:R-:W-:-:S03]  /*72c0*/  IADD3 R3, R3, -0x51, RZ ;  /* 0xffffffaf03037810 */ /* 0x000fc60007ffe0ff */
[----:B------:R1:W-:Y:S01]  /*72d0*/  LDGSTS.E [R2+0x7800], [R112.64], !P4 ;  /* 0x0780000070027fae */ /* 0x0003e2000e121848 */
[----:B------:R-:W-:Y:S01]  /*72e0*/  ISETP.GE.U32.AND P5, PT, R3, 0x7fffff30, PT ;  /* 0x7fffff300300780c */ /* 0x000fe20003fa6070 */
[----:B------:R-:W-:Y:S01]  /*72f0*/  IMAD.MOV.U32 R3, RZ, RZ, c[0x0][0x180] ;  /* 0x00006000ff037624 */ /* 0x000fe200078e00ff */
[----:B------:R-:W-:Y:S01]  /*7300*/  ISETP.GE.U32.AND P2, PT, R252, 0x7fffff2c, PT ;  /* 0x7fffff2cfc00780c */ /* 0x000fe20003f46070 */
[----:B------:R1:W-:Y:S04]  /*7310*/  LDGSTS.E [R2+0x8000], [R136.64], !P3 ;  /* 0x0800000088027fae */ /* 0x0003e8000d921848 */
[----:B-1----:R-:W3:Y:S01]  /*7320*/  LDL.LU.64 R114, [R1+0x848] ;  /* 0x0008480001727983 */ /* 0x002ee20000300a00 */
[----:B------:R-:W-:-:S03]  /*7330*/  IADD3 R252, R3, -0x59, RZ ;  /* 0xffffffa703fc7810 */ /* 0x000fc60007ffe0ff */
[----:B------:R-:W3:Y:S04]  /*7340*/  LDL.LU.64 R112, [R1+0x840] ;  /* 0x0008400001707983 */ /* 0x000ee80000300a00 */
[----:B------:R1:W-:Y:S01]  /*7350*/  STL.64 [R1+0x658], R136 ;  /* 0x0006588801007387 */ /* 0x0003e20000100a00 */
[----:B------:R-:W-:-:S03]  /*7360*/  ISETP.GE.U32.AND P4, PT, R252, 0x7fffff28, PT ;  /* 0x7fffff28fc00780c */ /* 0x000fc60003f86070 */
[----:B------:R2:W-:Y:S04]  /*7370*/  LDGSTS.E [R2+0x8800], [R144.64], !P1 ;  /* 0x0880000090027fae */ /* 0x0005e8000c921848 */
[----:B------:R2:W-:Y:S01]  /*7380*/  LDGSTS.E [R2+0x9000], [R152.64], !P0 ;  /* 0x0900000098027fae */ /* 0x0005e2000c121848 */
[----:B-1----:R-:W-:-:S03]  /*7390*/  IADD3 R137, R3, -0x5d, RZ ;  /* 0xffffffa303897810 */ /* 0x002fc60007ffe0ff */
[----:B------:R1:W-:Y:S01]  /*73a0*/  LDGSTS.E [R2+0x9800], [R160.64], !P6 ;  /* 0x09800000a0027fae */ /* 0x0003e2000f121848 */
[----:B------:R-:W-:Y:S02]  /*73b0*/  IADD3 R136, R3, -0x65, RZ ;  /* 0xffffff9b03887810 */ /* 0x000fe40007ffe0ff */
[----:B------:R-:W-:Y:S01]  /*73c0*/  ISETP.GE.U32.AND P3, PT, R137, 0x7fffff24, PT ;  /* 0x7fffff248900780c */ /* 0x000fe20003f66070 */
[----:B------:R1:W-:Y:S01]  /*73d0*/  LDGSTS.E [R2+0xa000], [R168.64], !P5 ;  /* 0x0a000000a8027fae */ /* 0x0003e2000e921848 */
[----:B------:R-:W-:Y:S02]  /*73e0*/  IADD3 R137, R3, -0x61, RZ ;  /* 0xffffff9f03897810 */ /* 0x000fe40007ffe0ff */
[----:B------:R-:W-:Y:S01]  /*73f0*/  ISETP.GE.U32.AND P0, PT, R136, 0x7fffff1c, PT ;  /* 0x7fffff1c8800780c */ /* 0x000fe20003f06070 */
[----:B------:R1:W-:Y:S01]  /*7400*/  LDGSTS.E [R2+0xa800], [R176.64], !P2 ;  /* 0x0a800000b0027fae */ /* 0x0003e2000d121848 */
[----:B------:R-:W-:Y:S02]  /*7410*/  ISETP.GE.U32.AND P1, PT, R137, 0x7fffff20, PT ;  /* 0x7fffff208900780c */ /* 0x000fe40003f26070 */
[C---:B------:R-:W-:Y:S01]  /*7420*/  IADD3 R136, R3.reuse, -0x6d, RZ ;  /* 0xffffff9303887810 */ /* 0x040fe20007ffe0ff */
[----:B------:R1:W-:Y:S01]  /*7430*/  LDGSTS.E [R2+0xb000], [R184.64], !P4 ;  /* 0x0b000000b8027fae */ /* 0x0003e2000e121848 */
[----:B------:R-:W-:-:S02]  /*7440*/  IADD3 R137, R3, -0x69, RZ ;  /* 0xffffff9703897810 */ /* 0x000fc40007ffe0ff */
[----:B------:R-:W-:Y:S01]  /*7450*/  ISETP.GE.U32.AND P5, PT, R136, 0x7fffff14, PT ;  /* 0x7fffff148800780c */ /* 0x000fe20003fa6070 */
[----:B------:R1:W-:Y:S01]  /*7460*/  LDGSTS.E [R2+0xb800], [R192.64], !P3 ;  /* 0x0b800000c0027fae */ /* 0x0003e2000d921848 */
[----:B------:R-:W-:Y:S02]  /*7470*/  ISETP.GE.U32.AND P6, PT, R137, 0x7fffff18, PT ;  /* 0x7fffff188900780c */ /* 0x000fe40003fc6070 */
[C---:B------:R-:W-:Y:S02]  /*7480*/  IADD3 R136, R3.reuse, -0x75, RZ ;  /* 0xffffff8b03887810 */ /* 0x040fe40007ffe0ff */
[----:B------:R-:W-:Y:S01]  /*7490*/  IADD3 R137, R3, -0x71, RZ ;  /* 0xffffff8f03897810 */ /* 0x000fe20007ffe0ff */
[----:B------:R1:W-:Y:S01]  /*74a0*/  LDGSTS.E [R2+0xc000], [R200.64], !P1 ;  /* 0x0c000000c8027fae */ /* 0x0003e2000c921848 */
[----:B------:R-:W-:Y:S02]  /*74b0*/  ISETP.GE.U32.AND P4, PT, R136, 0x7fffff0c, PT ;  /* 0x7fffff0c8800780c */ /* 0x000fe40003f86070 */
[----:B------:R-:W-:Y:S01]  /*74c0*/  ISETP.GE.U32.AND P2, PT, R137, 0x7fffff10, PT ;  /* 0x7fffff108900780c */ /* 0x000fe20003f46070 */
[----:B------:R1:W-:Y:S01]  /*74d0*/  LDGSTS.E [R2+0xc800], [R208.64], !P0 ;  /* 0x0c800000d0027fae */ /* 0x0003e2000c121848 */
[----:B------:R-:W-:-:S02]  /*74e0*/  IADD3 R136, R3, -0x7d, RZ ;  /* 0xffffff8303887810 */ /* 0x000fc40007ffe0ff */
[----:B------:R-:W-:Y:S01]  /*74f0*/  IADD3 R137, R3, -0x79, RZ ;  /* 0xffffff8703897810 */ /* 0x000fe20007ffe0ff */
[----:B------:R1:W-:Y:S01]  /*7500*/  LDGSTS.E [R2+0xd000], [R214.64], !P6 ;  /* 0x0d000000d6027fae */ /* 0x0003e2000f121848 */
[----:B------:R-:W-:Y:S02]  /*7510*/  ISETP.GE.U32.AND P1, PT, R136, 0x7fffff04, PT ;  /* 0x7fffff048800780c */ /* 0x000fe40003f26070 */
[----:B------:R-:W-:Y:S01]  /*7520*/  ISETP.GE.U32.AND P3, PT, R137, 0x7fffff08, PT ;  /* 0x7fffff088900780c */ /* 0x000fe20003f66070 */
[----:B------:R1:W-:Y:S01]  /*7530*/  LDGSTS.E [R2+0xd800], [R220.64], !P5 ;  /* 0x0d800000dc027fae */ /* 0x0003e2000e921848 */
[C---:B------:R-:W-:Y:S02]  /*7540*/  IADD3 R136, R3.reuse, -0x6, RZ ;  /* 0xfffffffa03887810 */ /* 0x040fe40007ffe0ff */
[----:B------:R-:W-:Y:S01]  /*7550*/  IADD3 R137, R3, -0x2, RZ ;  /* 0xfffffffe03897810 */ /* 0x000fe20007ffe0ff */
[----:B------:R1:W-:Y:S01]  /*7560*/  LDGSTS.E [R2+0xe000], [R226.64], !P2 ;  /* 0x0e000000e2027fae */ /* 0x0003e2000d121848 */
[----:B------:R-:W-:-:S02]  /*7570*/  ISETP.GE.U32.AND P6, PT, R136, 0x7fffff7b, PT ;  /* 0x7fffff7b8800780c */ /* 0x000fc40003fc6070 */
[----:B------:R-:W-:Y:S01]  /*7580*/  ISETP.GE.U32.AND P0, PT, R137, 0x7fffff7f, PT ;  /* 0x7fffff7f8900780c */ /* 0x000fe20003f06070 */
[----:B------:R-:W-:Y:S01]  /*7590*/  STL.64 [R1+0x650], R144 ;  /* 0x0006509001007387 */ /* 0x000fe20000100a00 */
[C---:B------:R-:W-:Y:S02]  /*75a0*/  IADD3 R136, R3.reuse, -0xe, RZ ;  /* 0xfffffff203887810 */ /* 0x040fe40007ffe0ff */
[----:B------:R-:W-:Y:S01]  /*75b0*/  IADD3 R137, R3, -0xa, RZ ;  /* 0xfffffff603897810 */ /* 0x000fe20007ffe0ff */
[----:B------:R-:W-:Y:S01]  /*75c0*/  STL.64 [R1+0x648], R152 ;  /* 0x0006489801007387 */ /* 0x000fe20000100a00 */
[----:B------:R-:W-:Y:S02]  /*75d0*/  ISETP.GE.U32.AND P2, PT, R136, 0x7fffff73, PT ;  /* 0x7fffff738800780c */ /* 0x000fe40003f46070 */
[----:B------:R-:W-:Y:S01]  /*75e0*/  ISETP.GE.U32.AND P5, PT, R137, 0x7fffff77, PT ;  /* 0x7fffff778900780c */ /* 0x000fe20003fa6070 */
[----:B------:R-:W-:Y:S01]  /*75f0*/  STL.64 [R1+0x660], R160 ;  /* 0x000660a001007387 */ /* 0x000fe20000100a00 */
[----:B------:R-:W-:-:S02]  /*7600*/  IADD3 R136, R3, -0x16, RZ ;  /* 0xffffffea03887810 */ /* 0x000fc40007ffe0ff */
[----:B------:R-:W-:Y:S01]  /*7610*/  IADD3 R137, R3, -0x12, RZ ;  /* 0xffffffee03897810 */ /* 0x000fe20007ffe0ff */
[----:B------:R1:W-:Y:S04]  /*7620*/  STL.64 [R1+0x668], R168 ;  /* 0x000668a801007387 */ /* 0x0003e80000100a00 */
[----:B------:R2:W-:Y:S01]  /*7630*/  LDGSTS.E [R2+0xe800], [R232.64], !P4 ;  /* 0x0e800000e8027fae */ /* 0x0005e2000e121848 */
[----:B------:R-:W-:-:S03]  /*7640*/  ISETP.GE.U32.AND P4, PT, R137, 0x7fffff6f, PT ;  /* 0x7fffff6f8900780c */ /* 0x000fc60003f86070 */
[----:B------:R2:W-:Y:S01]  /*7650*/  LDGSTS.E [R2+0xf000], [R238.64], !P3 ;  /* 0x0f000000ee027fae */ /* 0x0005e2000d921848 */
[----:B------:R-:W-:Y:S02]  /*7660*/  ISETP.GE.U32.AND P3, PT, R136, 0x7fffff6b, PT ;  /* 0x7fffff6b8800780c */ /* 0x000fe40003f66070 */
[----:B-1----:R-:W-:Y:S01]  /*7670*/  LOP3.LUT R168, R2, 0x20, RZ, 0x3c, !PT ;  /* 0x0000002002a87812 */ /* 0x002fe200078e3cff */
[----:B------:R1:W-:Y:S01]  /*7680*/  LDGSTS.E [R2+0xf800], [R244.64], !P1 ;  /* 0x0f800000f4027fae */ /* 0x0003e2000c921848 */
[C---:B------:R-:W-:Y:S02]  /*7690*/  IADD3 R136, R3.reuse, -0x1e, RZ ;  /* 0xffffffe203887810 */ /* 0x040fe40007ffe0ff */
[----:B------:R-:W-:-:S04]  /*76a0*/  IADD3 R137, R3, -0x1a, RZ ;  /* 0xffffffe603897810 */ /* 0x000fc80007ffe0ff */
[----:B------:R-:W-:Y:S02]  /*76b0*/  ISETP.GE.U32.AND P1, PT, R137, 0x7fffff67, PT ;  /* 0x7fffff678900780c */ /* 0x000fe40003f26070 */
[C---:B------:R-:W-:Y:S02]  /*76c0*/  IADD3 R137, R3.reuse, -0x22, RZ ;  /* 0xffffffde03897810 */ /* 0x040fe40007ffe0ff */
[----:B------:R-:W-:Y:S01]  /*76d0*/  LOP3.LUT R160, R2, 0x40, RZ, 0x3c, !PT ;  /* 0x0000004002a07812 */ /* 0x000fe200078e3cff */
[----:B--2---:R2:W-:Y:S01]  /*76e0*/  LDGSTS.E [R168+0x200], [R110.64], !P0 ;  /* 0x002000006ea87fae */ /* 0x0045e2000c121848 */
[----:B------:R-:W-:Y:S02]  /*76f0*/  ISETP.GE.U32.AND P0, PT, R136, 0x7fffff63, PT ;  /* 0x7fffff638800780c */ /* 0x000fe40003f06070 */
[----:B------:R-:W-:Y:S01]  /*7700*/  IADD3 R136, R3, -0x26, RZ ;  /* 0xffffffda03887810 */ /* 0x000fe20007ffe0ff */
[----:B------:R1:W-:Y:S01]  /*7710*/  LDGSTS.E [R168+0xa00], [R108.64], !P6 ;  /* 0x00a000006ca87fae */ /* 0x0003e2000f121848 */
[----:B------:R-:W-:-:S03]  /*7720*/  ISETP.GE.U32.AND P6, PT, R137, 0x7fffff5f, PT ;  /* 0x7fffff5f8900780c */ /* 0x000fc60003fc6070 */
[----:B------:R1:W-:Y:S01]  /*7730*/  LDGSTS.E [R168+0x1200], [R106.64], !P5 ;  /* 0x012000006aa87fae */ /* 0x0003e2000e921848 */
[----:B------:R-:W-:Y:S02]  /*7740*/  ISETP.GE.U32.AND P5, PT, R136, 0x7fffff5b, PT ;  /* 0x7fffff5b8800780c */ /* 0x000fe40003fa6070 */
[C---:B------:R-:W-:Y:S01]  /*7750*/  IADD3 R136, R3.reuse, -0x2e, RZ ;  /* 0xffffffd203887810 */ /* 0x040fe20007ffe0ff */
[----:B------:R1:W-:Y:S01]  /*7760*/  LDGSTS.E [R168+0x1a00], [R104.64], !P2 ;  /* 0x01a0000068a87fae */ /* 0x0003e2000d121848 */
[----:B------:R-:W-:-:S03]  /*7770*/  IADD3 R137, R3, -0x2a, RZ ;  /* 0xffffffd603897810 */ /* 0x000fc60007ffe0ff */
[----:B------:R1:W-:Y:S01]  /*7780*/  LDGSTS.E [R168+0x2200], [R102.64], !P4 ;  /* 0x0220000066a87fae */ /* 0x0003e2000e121848 */
[----:B------:R-:W-:Y:S02]  /*7790*/  ISETP.GE.U32.AND P4, PT, R136, 0x7fffff53, PT ;  /* 0x7fffff538800780c */ /* 0x000fe40003f86070 */
[----:B------:R-:W-:Y:S01]  /*77a0*/  ISETP.GE.U32.AND P2, PT, R137, 0x7fffff57, PT ;  /* 0x7fffff578900780c */ /* 0x000fe20003f46070 */
[----:B------:R1:W-:Y:S01]  /*77b0*/  LDGSTS.E [R168+0x2a00], [R100.64], !P3 ;  /* 0x02a0000064a87fae */ /* 0x0003e2000d921848 */
        /* <DEDUP_REMOVED lines=80> */
[----:B---3--:R3:W-:Y:S01]  /*7cc0*/  LDGSTS.E [R160+0x400], [R78.64], !P4 ;  /* 0x004000004ea07fae */ /* 0x0087e2000e121848 */
        /* <DEDUP_REMOVED lines=79> */
[----:B------:R-:W-:Y:S01]  /*81c0*/  IADD3 R136, R3, -0x10, RZ ;  /* 0xfffffff003887810 */ /* 0x000fe20007ffe0ff */
[----:B------:R1:W-:Y:S01]  /*81d0*/  LDGSTS.E [R160+0xdc00], [R224.64], !P2 ;  /* 0x0dc00000e0a07fae */ /* 0x0003e2000d121848 */
[----:B------:R-:W-:Y:S02]  /*81e0*/  ISETP.GE.U32.AND P6, PT, R137, 0x7fffff7d, PT ;  /* 0x7fffff7d8900780c */ /* 0x000fe40003fc6070 */
[C---:B------:R-:W-:Y:S01]  /*81f0*/  IADD3 R137, R3.reuse, -0xc, RZ ;  /* 0xfffffff403897810 */ /* 0x040fe20007ffe0ff */
[----:B------:R1:W-:Y:S01]  /*8200*/  LDGSTS.E [R160+0xe400], [R230.64], !P4 ;  /* 0x0e400000e6a07fae */ /* 0x0003e2000e121848 */
[----:B------:R-:W-:Y:S02]  /*8210*/  ISETP.GE.U32.AND P4, PT, R136, 0x7fffff71, PT ;  /* 0x7fffff718800780c */ /* 0x000fe40003f86070 */
[----:B------:R-:W-:Y:S01]  /*8220*/  IADD3 R136, R3, -0x18, RZ ;  /* 0xffffffe803887810 */ /* 0x000fe20007ffe0ff */
[----:B------:R1:W-:Y:S01]  /*8230*/  LDGSTS.E [R160+0xec00], [R236.64], !P3 ;  /* 0x0ec00000eca07fae */ /* 0x0003e2000d921848 */
[----:B------:R-:W-:-:S02]  /*8240*/  ISETP.GE.U32.AND P2, PT, R137, 0x7fffff75, PT ;  /* 0x7fffff758900780c */ /* 0x000fc40003f46070 */
[C---:B------:R-:W-:Y:S01]  /*8250*/  IADD3 R137, R3.reuse, -0x14, RZ ;  /* 0xffffffec03897810 */ /* 0x040fe20007ffe0ff */
[----:B------:R1:W-:Y:S01]  /*8260*/  LDGSTS.E [R160+0xf400], [R242.64], !P1 ;  /* 0x0f400000f2a07fae */ /* 0x0003e2000c921848 */
[----:B------:R-:W-:Y:S02]  /*8270*/  ISETP.GE.U32.AND P1, PT, R136, 0x7fffff69, PT ;  /* 0x7fffff698800780c */ /* 0x000fe40003f26070 */
[----:B------:R-:W-:Y:S01]  /*8280*/  IADD3 R136, R3, -0x1c, RZ ;  /* 0xffffffe403887810 */ /* 0x000fe20007ffe0ff */
[----:B------:R1:W-:Y:S01]  /*8290*/  LDGSTS.E [R160+0xfc00], [R248.64], !P0 ;  /* 0x0fc00000f8a07fae */ /* 0x0003e2000c121848 */
[----:B------:R-:W-:Y:S02]  /*82a0*/  ISETP.GE.U32.AND P3, PT, R137, 0x7fffff6d, PT ;  /* 0x7fffff6d8900780c */ /* 0x000fe40003f66070 */
[----:B------:R-:W-:Y:S02]  /*82b0*/  LOP3.LUT R137, R2, 0x60, RZ, 0x3c, !PT ;  /* 0x0000006002897812 */ /* 0x000fe400078e3cff */
[----:B------:R-:W-:-:S02]  /*82c0*/  ISETP.GE.U32.AND P0, PT, R136, 0x7fffff65, PT ;  /* 0x7fffff658800780c */ /* 0x000fc40003f06070 */
[C---:B------:R-:W-:Y:S01]  /*82d0*/  IADD3 R144, R3.reuse, -0x20, RZ ;  /* 0xffffffe003907810 */ /* 0x040fe20007ffe0ff */
[----:B------:R1:W-:Y:S01]  /*82e0*/  LDGSTS.E [R137+0x600], [R48.64], !P6 ;  /* 0x0060000030897fae */ /* 0x0003e2000f121848 */
[C---:B------:R-:W-:Y:S02]  /*82f0*/  IADD3 R136, R3.reuse, -0x24, RZ ;  /* 0xffffffdc03887810 */ /* 0x040fe40007ffe0ff */
        /* <DEDUP_REMOVED lines=9> */
[C---:B------:R-:W-:Y:S01]  /*8390*/  IADD3 R144, R3.reuse, -0x30, RZ ;  /* 0xffffffd003907810 */ /* 0x040fe20007ffe0ff */
[----:B------:R1:W-:Y:S01]  /*83a0*/  LDGSTS.E [R137+0x2600], [R40.64], !P3 ;  /* 0x0260000028897fae */ /* 0x0003e2000d921848 */
[----:B------:R-:W-:Y:S02]  /*83b0*/  IADD3 R136, R3, -0x34, RZ ;  /* 0xffffffcc03887810 */ /* 0x000fe40007ffe0ff */
[----:B------:R-:W-:Y:S01]  /*83c0*/  ISETP.GE.U32.AND P3, PT, R144, 0x7fffff51, PT ;  /* 0x7fffff519000780c */ /* 0x000fe20003f66070 */
[----:B------:R1:W-:Y:S01]  /*83d0*/  LDGSTS.E [R137+0x2e00], [R38.64], !P1 ;  /* 0x02e0000026897fae */ /* 0x0003e2000c921848 */
[----:B------:R-:W-:-:S02]  /*83e0*/  ISETP.GE.U32.AND P1, PT, R136, 0x7fffff4d, PT ;  /* 0x7fffff4d8800780c */ /* 0x000fc40003f26070 */
[C---:B------:R-:W-:Y:S01]  /*83f0*/  IADD3 R144, R3.reuse, -0x38, RZ ;  /* 0xffffffc803907810 */ /* 0x040fe20007ffe0ff */
[----:B------:R-:W-:Y:S01]  /*8400*/  STL.64 [R1+0x670], R176 ;  /* 0x000670b001007387 */ /* 0x000fe20000100a00 */
[----:B------:R-:W-:-:S03]  /*8410*/  IADD3 R136, R3, -0x3c, RZ ;  /* 0xffffffc403887810 */ /* 0x000fc60007ffe0ff */
[----:B------:R1:W-:Y:S01]  /*8420*/  LDGSTS.E [R137+0x3600], [R36.64], !P0 ;  /* 0x0360000024897fae */ /* 0x0003e2000c121848 */
[----:B------:R-:W-:Y:S02]  /*8430*/  ISETP.GE.U32.AND P0, PT, R144, 0x7fffff49, PT ;  /* 0x7fffff499000780c */ /* 0x000fe40003f06070 */
[C---:B------:R-:W-:Y:S01]  /*8440*/  IADD3 R144, R3.reuse, -0x40, RZ ;  /* 0xffffffc003907810 */ /* 0x040fe20007ffe0ff */
[----:B------:R1:W-:Y:S04]  /*8450*/  STL.64 [R1+0x678], R184 ;  /* 0x000678b801007387 */ /* 0x0003e80000100a00 */
[----:B------:R1:W-:Y:S01]  /*8460*/  LDGSTS.E [R137+0x3e00], [R34.64], !P6 ;  /* 0x03e0000022897fae */ /* 0x0003e2000f121848 */
[----:B------:R-:W-:Y:S02]  /*8470*/  ISETP.GE.U32.AND P6, PT, R136, 0x7fffff45, PT ;  /* 0x7fffff458800780c */ /* 0x000fe40003fc6070 */
[----:B------:R-:W-:Y:S01]  /*8480*/  IADD3 R136, R3, -0x44, RZ ;  /* 0xffffffbc03887810 */ /* 0x000fe20007ffe0ff */
[----:B------:R1:W-:Y:S04]  /*8490*/  STL.64 [R1+0x680], R192 ;  /* 0x000680c001007387 */ /* 0x0003e80000100a00 */
[----:B------:R-:W-:Y:S04]  /*84a0*/  STL.64 [R1+0x688], R200 ;  /* 0x000688c801007387 */ /* 0x000fe80000100a00 */
[----:B------:R1:W-:Y:S04]  /*84b0*/  STL.64 [R1+0x690], R208 ;  /* 0x000690d001007387 */ /* 0x0003e80000100a00 */
[----:B--2---:R-:W2:Y:S04]  /*84c0*/  LDL.LU.64 R110, [R1+0x838] ;  /* 0x00083800016e7983 */ /* 0x004ea80000300a00 */
[----:B------:R3:W-:Y:S01]  /*84d0*/  LDGSTS.E [R137+0x4600], [R32.64], !P5 ;  /* 0x0460000020897fae */ /* 0x0007e2000e921848 */
[----:B------:R-:W-:-:S02]  /*84e0*/  ISETP.GE.U32.AND P5, PT, R144, 0x7fffff41, PT ;  /* 0x7fffff419000780c */ /* 0x000fc40003fa6070 */
[C---:B------:R-:W-:Y:S01]  /*84f0*/  IADD3 R144, R3.reuse, -0x48, RZ ;  /* 0xffffffb803907810 */ /* 0x040fe20007ffe0ff */
[----:B-1----:R-:W2:Y:S04]  /*8500*/  LDL.LU.64 R108, [R1+0x830] ;  /* 0x00083000016c7983 */ /* 0x002ea80000300a00 */
[----:B------:R1:W-:Y:S01]  /*8510*/  LDGSTS.E [R137+0x4e00], [R30.64], !P2 ;  /* 0x04e000001e897fae */ /* 0x0003e2000d121848 */
[----:B------:R-:W-:Y:S02]  /*8520*/  ISETP.GE.U32.AND P2, PT, R136, 0x7fffff3d, PT ;  /* 0x7fffff3d8800780c */ /* 0x000fe40003f46070 */
[----:B------:R-:W-:Y:S01]  /*8530*/  IADD3 R136, R3, -0x4c, RZ ;  /* 0xffffffb403887810 */ /* 0x000fe20007ffe0ff */
[----:B------:R-:W2:Y:S04]  /*8540*/  LDL.LU.64 R106, [R1+0x828] ;  /* 0x00082800016a7983 */ /* 0x000ea80000300a00 */
[----:B------:R-:W2:Y:S04]  /*8550*/  LDL.LU.64 R104, [R1+0x820] ;  /* 0x0008200001687983 */ /* 0x000ea80000300a00 */
[----:B------:R-:W2:Y:S04]  /*8560*/  LDL.LU.64 R102, [R1+0x818] ;  /* 0x0008180001667983 */ /* 0x000ea80000300a00 */
[----:B------:R-:W2:Y:S04]  /*8570*/  LDL.LU.64 R100, [R1+0x810] ;  /* 0x0008100001647983 */ /* 0x000ea80000300a00 */
[----:B------:R1:W-:Y:S01]  /*8580*/  LDGSTS.E [R137+0x5600], [R28.64], !P4 ;  /* 0x056000001c897fae */ /* 0x0003e2000e121848 */
[----:B------:R-:W-:-:S02]  /*8590*/  ISETP.GE.U32.AND P4, PT, R144, 0x7fffff39, PT ;  /* 0x7fffff399000780c */ /* 0x000fc40003f86070 */
[C---:B------:R-:W-:Y:S01]  /*85a0*/  IADD3 R144, R3.reuse, -0x50, RZ ;  /* 0xffffffb003907810 */ /* 0x040fe20007ffe0ff */
[----:B------:R-:W2:Y:S04]  /*85b0*/  LDL.LU.64 R98, [R1+0x808] ;  /* 0x0008080001627983 */ /* 0x000ea80000300a00 */
        /* <DEDUP_REMOVED lines=21> */
[----:B---3--:R-:W3:Y:S04]  /*8710*/  LDL.LU.64 R78, [R1+0x7b8] ;  /* 0x0007b800014e7983 */ /* 0x008ee80000300a00 */
        /* <DEDUP_REMOVED lines=32> */
[----:B------:R-:W2:Y:S01]  /*8920*/  LDL.LU.64 R48, [R1+0x740] ;  /* 0x0007400001307983 */ /* 0x000ea20000300a00 */
[----:B------:R-:W-:-:S03]  /*8930*/  IADD3 R145, R3, -0x80, RZ ;  /* 0xffffff8003917810 */ /* 0x000fc60007ffe0ff */
        /* <DEDUP_REMOVED lines=8> */
[----:B------:R-:W-:-:S03]  /*89c0*/  ISETP.GE.U32.AND P5, PT, R144, 0x7fffff09, PT ;  /* 0x7fffff099000780c */ /* 0x000fc60003fa6070 */
[----:B------:R-:W2:Y:S04]  /*89d0*/  LDL.LU.64 R38, [R1+0x718] ;  /* 0x0007180001267983 */ /* 0x000ea80000300a00 */
[----:B------:R1:W-:Y:S01]  /*89e0*/  LDGSTS.E [R137+0xbe00], [R198.64], !P2 ;  /* 0x0be00000c6897fae */ /* 0x0003e2000d121848 */
[----:B------:R-:W-:-:S03]  /*89f0*/  ISETP.GE.U32.AND P2, PT, R136, 0x7fffff05, PT ;  /* 0x7fffff058800780c */ /* 0x000fc60003f46070 */
[----:B------:R-:W2:Y:S04]  /*8a00*/  LDL.LU.64 R36, [R1+0x710] ;  /* 0x0007100001247983 */ /* 0x000ea80000300a00 */
[----:B------:R1:W-:Y:S01]  /*8a10*/  LDGSTS.E [R137+0xc600], [R206.64], !P4 ;  /* 0x0c600000ce897fae */ /* 0x0003e2000e121848 */
[----:B------:R-:W-:-:S03]  /*8a20*/  ISETP.GE.U32.AND P4, PT, R145, 0x7fffff01, PT ;  /* 0x7fffff019100780c */ /* 0x000fc60003f86070 */
[----:B------:R-:W2:Y:S04]  /*8a30*/  LDL.LU.64 R34, [R1+0x708] ;  /* 0x0007080001227983 */ /* 0x000ea80000300a00 */
[----:B------:R-:W2:Y:S04]  /*8a40*/  LDL.LU.64 R32, [R1+0x700] ;  /* 0x0007000001207983 */ /* 0x000ea80000300a00 */
[----:B-1----:R-:W2:Y:S04]  /*8a50*/  LDL.LU.64 R30, [R1+0x6f8] ;  /* 0x0006f800011e7983 */ /* 0x002ea80000300a00 */
[----:B------:R-:W2:Y:S04]  /*8a60*/  LDL.LU.64 R28, [R1+0x6f0] ;  /* 0x0006f000011c7983 */ /* 0x000ea80000300a00 */
[----:B------:R-:W2:Y:S04]  /*8a70*/  LDL.LU.64 R26, [R1+0x6e8] ;  /* 0x0006e800011a7983 */ /* 0x000ea80000300a00 */
[----:B------:R-:W2:Y:S04]  /*8a80*/  LDL.LU.64 R24, [R1+0x6e0] ;  /* 0x0006e00001187983 */ /* 0x000ea80000300a00 */
[----:B------:R-:W2:Y:S04]  /*8a90*/  LDL.LU.64 R22, [R1+0x6d8] ;  /* 0x0006d80001167983 */ /* 0x000ea80000300a00 */
[----:B------:R-:W2:Y:S04]  /*8aa0*/  LDL.LU.64 R20, [R1+0x6d0] ;  /* 0x0006d00001147983 */ /* 0x000ea80000300a00 */
[----:B------:R1:W-:Y:S04]  /*8ab0*/  LDGSTS.E [R137+0xce00], [R18.64], !P3 ;  /* 0x0ce0000012897fae */ /* 0x0003e8000d921848 */
[----:B------:R4:W-:Y:S04]  /*8ac0*/  LDGSTS.E [R137+0xd600], [R16.64], !P1 ;  /* 0x0d60000010897fae */ /* 0x0009e8000c921848 */
[----:B------:R4:W-:Y:S04]  /*8ad0*/  LDGSTS.E [R137+0xde00], [R14.64], !P0 ;  /* 0x0de000000e897fae */ /* 0x0009e8000c121848 */
[----:B-1----:R-:W2:Y:S04]  /*8ae0*/  LDL.LU.64 R18, [R1+0x6c8] ;  /* 0x0006c80001127983 */ /* 0x002ea80000300a00 */
[----:B----4-:R-:W4:Y:S04]  /*8af0*/  LDL.LU.64 R16, [R1+0x6c0] ;  /* 0x0006c00001107983 */ /* 0x010f280000300a00 */
[----:B------:R-:W2:Y:S04]  /*8b00*/  LDL.LU.64 R14, [R1+0x6b8] ;  /* 0x0006b800010e7983 */ /* 0x000ea80000300a00 */
[----:B------:R1:W-:Y:S04]  /*8b10*/  LDGSTS.E [R137+0xe600], [R12.64], !P6 ;  /* 0x0e6000000c897fae */ /* 0x0003e8000f121848 */
[----:B------:R1:W-:Y:S04]  /*8b20*/  LDGSTS.E [R137+0xee00], [R10.64], !P5 ;  /* 0x0ee000000a897fae */ /* 0x0003e8000e921848 */
[----:B------:R1:W-:Y:S04]  /*8b30*/  LDGSTS.E [R137+0xf600], [R8.64], !P2 ;  /* 0x0f60000008897fae */ /* 0x0003e8000d121848 */
[----:B-1----:R-:W2:Y:S04]  /*8b40*/  LDL.LU.64 R12, [R1+0x6b0] ;  /* 0x0006b000010c7983 */ /* 0x002ea80000300a00 */
[----:B------:R-:W2:Y:S04]  /*8b50*/  LDL.LU.64 R10, [R1+0x6a8] ;  /* 0x0006a800010a7983 */ /* 0x000ea80000300a00 */
[----:B------:R-:W2:Y:S04]  /*8b60*/  LDL.LU.64 R8, [R1+0x6a0] ;  /* 0x0006a00001087983 */ /* 0x000ea80000300a00 */
[----:B------:R1:W-:Y:S04]  /*8b70*/  LDGSTS.E [R137+0xfe00], [R6.64], !P4 ;  /* 0x0fe0000006897fae */ /* 0x0003e8000e121848 */
[----:B------:R-:W1:Y:S01]  /*8b80*/  S2R R144, SR_TID.X ;  /* 0x0000000000907919 */ /* 0x000e620000002100 */
[----:B------:R-:W-:-:S03]  /*8b90*/  IADD3 R136, R3, -0x81, RZ ;  /* 0xffffff7f03887810 */ /* 0x000fc60007ffe0ff */
[----:B------:R-:W0:Y:S04]  /*8ba0*/  LDGDEPBAR ;  /* 0x00000000000079af */ /* 0x000e280000000000 */
[----:B-1----:R-:W2:Y:S01]  /*8bb0*/  LDL.LU.64 R6, [R1+0x698] ;  /* 0x0006980001067983 */ /* 0x002ea20000300a00 */
[----:B------:R-:W-:Y:S01]  /*8bc0*/  ISETP.GE.U32.AND P1, PT, R136, 0x7fffff00, PT ;  /* 0x7fffff008800780c */ /* 0x000fe20003f26070 */
[----:B------:R-:W-:Y:S01]  /*8bd0*/  IMAD.MOV.U32 R136, RZ, RZ, 0x7f ;  /* 0x0000007fff887424 */ /* 0x000fe200078e00ff */
[C---:B------:R-:W-:Y:S01]  /*8be0*/  LOP3.LUT R169, R2.reuse, 0x10, RZ, 0x3c, !PT ;  /* 0x0000001002a97812 */ /* 0x040fe200078e3cff */
[----:B------:R-:W-:Y:S01]  /*8bf0*/  IMAD.MOV.U32 R252, RZ, RZ, c[0x0][0x188] ;  /* 0x00006200fffc7624 */ /* 0x000fe200078e00ff */
[----:B------:R-:W-:Y:S01]  /*8c00*/  LOP3.LUT R161, R2, 0x30, RZ, 0x3c, !PT ;  /* 0x0000003002a17812 */ /* 0x000fe200078e3cff */
[----:B------:R-:W3:Y:S01]  /*8c10*/  LDL.LU.64 R184, [R1+0x1c8] ;  /* 0x0001c80001b87983 */ /* 0x000ee20000300a00 */
[----:B------:R-:W-:-:S02]  /*8c20*/  IADD3 R136, R136, c[0x0][0x180], RZ ;  /* 0x0000600088887a10 */ /* 0x000fc40007ffe0ff */
[----:B------:R-:W-:Y:S01]  /*8c30*/  LOP3.LUT R153, R2, 0x50, RZ, 0x3c, !PT ;  /* 0x0000005002997812 */ /* 0x000fe200078e3cff */
[----:B------:R-:W3:Y:S01]  /*8c40*/  LDL.LU.64 R176, [R1+0x1a8] ;  /* 0x0001a80001b07983 */ /* 0x000ee20000300a00 */
[----:B------:R-:W-:Y:S02]  /*8c50*/  ISETP.GT.AND P6, PT, R136, 0x7f, PT ;  /* 0x0000007f8800780c */ /* 0x000fe40003fc4270 */
[----:B------:R-:W-:-:S04]  /*8c60*/  LOP3.LUT R144, R144, 0x7f, RZ, 0xc0, !PT ;  /* 0x0000007f90907812 */ /* 0x000fc800078ec0ff */
[C---:B------:R-:W-:Y:S02]  /*8c70*/  ISETP.GE.AND P3, PT, R144.reuse, R145, PT ;  /* 0x000000919000720c */ /* 0x040fe40003f66270 */
[----:B------:R-:W-:Y:S02]  /*8c80*/  ISETP.GE.AND P5, PT, R144, c[0x0][0x180], PT ;  /* 0x0000600090007a0c */ /* 0x000fe40003fa6270 */
[----:B------:R-:W-:-:S04]  /*8c90*/  SEL R144, RZ, 0x4, !P6 ;  /* 0x00000004ff907807 */ /* 0x000fc80007000000 */
[----:B------:R-:W-:-:S04]  /*8ca0*/  SEL R144, R144, RZ, !P5 ;  /* 0x000000ff90907207 */ /* 0x000fc80006800000 */
[----:B------:R-:W-:Y:S02]  /*8cb0*/  ISETP.NE.U32.AND P5, PT, R144, RZ, PT ;  /* 0x000000ff9000720c */ /* 0x000fe40003fa5070 */
[----:B------:R-:W-:-:S04]  /*8cc0*/  IADD3 R152, R3, -0x89, RZ ;  /* 0xffffff7703987810 */ /* 0x000fc80007ffe0ff */
[----:B------:R-:W-:Y:S01]  /*8cd0*/  ISETP.GE.U32.AND P6, PT, R152, 0x7ffffef8, PT ;  /* 0x7ffffef89800780c */ /* 0x000fe20003fc6070 */
[----:B------:R-:W-:Y:S01]  /*8ce0*/  IMAD.SHL.U32 R152, R252, 0x80, RZ ;  /* 0x00000080fc987824 */ /* 0x000fe200078e00ff */
[----:B------:R-:W-:Y:S02]  /*8cf0*/  SEL R252, RZ, 0x4, P3 ;  /* 0x00000004fffc7807 */ /* 0x000fe40001800000 */
[----:B------:R-:W-:Y:S02]  /*8d00*/  ISETP.GT.AND P3, PT, R136, 0xff, PT ;  /* 0x000000ff8800780c */ /* 0x000fe40003f64270 */
[----:B------:R-:W-:Y:S01]  /*8d10*/  LOP3.LUT R136, R2, 0x70, RZ, 0x3c, !PT ;  /* 0x0000007002887812 */ /* 0x000fe200078e3cff */
[----:B--2---:R1:W-:Y:S04]  /*8d20*/  LDGSTS.E [R2+0x20000], [R6.64], P5 ;  /* 0x2000000006027fae */ /* 0x0043e8000a921848 */
[----:B------:R2:W-:Y:S04]  /*8d30*/  LDGSTS.E [R2+0x21000], [R22.64], P5 ;  /* 0x2100000016027fae */ /* 0x0005e8000a921848 */
        /* <DEDUP_REMOVED lines=34> */
[----:B---3--:R3:W-:Y:S04]  /*8f60*/  LDGSTS.E [R160+0x24800], [R78.64], P5 ;  /* 0x248000004ea07fae */ /* 0x0087e8000a921848 */
[----:B------:R3:W-:Y:S04]  /*8f70*/  LDGSTS.E [R160+0x25800], [R94.64], P5 ;  /* 0x258000005ea07fae */ /* 0x0007e8000a921848 */
[----:B------:R3:W-:Y:S04]  /*8f80*/  LDGSTS.E [R160+0x26800], [R110.64], P5 ;  /* 0x268000006ea07fae */ /* 0x0007e8000a921848 */
[----:B------:R3:W-:Y:S04]  /*8f90*/  LDGSTS.E [R160+0x27800], [R126.64], P5 ;  /* 0x278000007ea07fae */ /* 0x0007e8000a921848 */
[----:B----4-:R4:W-:Y:S04]  /*8fa0*/  LDGSTS.E [R153+0x20a00], [R16.64], P5 ;  /* 0x20a0000010997fae */ /* 0x0109e8000a921848 */
        /* <DEDUP_REMOVED lines=17> */
[----:B-1----:R-:W4:Y:S04]  /*90c0*/  LDL.LU.64 R168, [R1+0x188] ;  /* 0x0001880001a87983 */ /* 0x002f280000300a00 */
[----:B------:R2:W-:Y:S04]  /*90d0*/  LDGSTS.E [R136+0x22e00], [R52.64], P5 ;  /* 0x22e0000034887fae */ /* 0x0005e8000a921848 */
[----:B------:R2:W-:Y:S04]  /*90e0*/  LDGSTS.E [R136+0x23e00], [R68.64], P5 ;  /* 0x23e0000044887fae */ /* 0x0005e8000a921848 */
[----:B------:R2:W-:Y:S04]  /*90f0*/  LDGSTS.E [R136+0x24e00], [R84.64], P5 ;  /* 0x24e0000054887fae */ /* 0x0005e8000a921848 */
[----:B------:R2:W-:Y:S04]  /*9100*/  LDGSTS.E [R136+0x25e00], [R100.64], P5 ;  /* 0x25e0000064887fae */ /* 0x0005e8000a921848 */
[----:B---3--:R-:W3:Y:S04]  /*9110*/  LDL.LU.64 R160, [R1+0x168] ;  /* 0x0001680001a07983 */ /* 0x008ee80000300a00 */
[----:B------:R2:W-:Y:S04]  /*9120*/  LDGSTS.E [R136+0x26e00], [R116.64], P5 ;  /* 0x26e0000074887fae */ /* 0x0005e8000a921848 */
[----:B------:R2:W-:Y:S01]  /*9130*/  LDGSTS.E [R136+0x27e00], [R132.64], P5 ;  /* 0x27e0000084887fae */ /* 0x0005e2000a921848 */
[----:B------:R-:W-:-:S03]  /*9140*/  IADD3 R145, R3, -0x85, RZ ;  /* 0xffffff7b03917810 */ /* 0x000fc60007ffe0ff */
[----:B------:R-:W0:Y:S04]  /*9150*/  LDGDEPBAR ;  /* 0x00000000000079af */ /* 0x000e280000000000 */
[----:B--2---:R-:W4:Y:S01]  /*9160*/  LDL.LU.64 R136, [R1+0x148] ;  /* 0x0001480001887983 */ /* 0x004f220000300a00 */
[----:B------:R-:W-:Y:S02]  /*9170*/  ISETP.GE.U32.AND P0, PT, R145, 0x7ffffefc, PT ;  /* 0x7ffffefc9100780c */ /* 0x000fe40003f06070 */
[----:B------:R-:W-:-:S04]  /*9180*/  IADD3 R145, R3, -0x8d, RZ ;  /* 0xffffff7303917810 */ /* 0x000fc80007ffe0ff */
[----:B------:R-:W-:Y:S02]  /*9190*/  ISETP.GE.U32.AND P2, PT, R145, 0x7ffffef4, PT ;  /* 0x7ffffef49100780c */ /* 0x000fe40003f46070 */
[C---:B------:R-:W-:Y:S02]  /*91a0*/  IADD3 R145, R3.reuse, -0x91, RZ ;  /* 0xffffff6f03917810 */ /* 0x040fe40007ffe0ff */
[----:B------:R-:W-:Y:S02]  /*91b0*/  IADD3 R144, R3, -0x99, RZ ;  /* 0xffffff6703907810 */ /* 0x000fe40007ffe0ff */
[----:B------:R-:W-:Y:S02]  /*91c0*/  ISETP.GE.U32.AND P4, PT, R145, 0x7ffffef0, PT ;  /* 0x7ffffef09100780c */ /* 0x000fe40003f86070 */
[----:B------:R-:W-:Y:S01]  /*91d0*/  IADD3 R145, R3, -0x95, RZ ;  /* 0xffffff6b03917810 */ /* 0x000fe20007ffe0ff */
[----:B------:R-:W-:Y:S01]  /*91e0*/  IMAD.WIDE R192, R152, 0x4, R4 ;  /* 0x0000000498c07825 */ /* 0x000fe200078e0204 */
[----:B------:R-:W-:Y:S01]  /*91f0*/  BAR.SYNC.DEFER_BLOCKING 0x0 ;  /* 0x0000000000007b1d */ /* 0x000fe20000010000 */
[----:B------:R-:W-:-:S02]  /*9200*/  SEL R252, R252, RZ, P3 ;  /* 0x000000fffcfc7207 */ /* 0x000fc40001800000 */
[----:B------:R-:W-:Y:S01]  /*9210*/  IMAD.WIDE R184, R152, 0x4, R184 ;  /* 0x0000000498b87825 */ /* 0x000fe200078e02b8 */
[----:B------:R-:W-:Y:S02]  /*9220*/  ISETP.GE.U32.AND P5, PT, R145, 0x7ffffeec, PT ;  /* 0x7ffffeec9100780c */ /* 0x000fe40003fa6070 */
[----:B------:R-:W-:Y:S01]  /*9230*/  ISETP.GE.U32.AND P3, PT, R144, 0x7ffffee8, PT ;  /* 0x7ffffee89000780c */ /* 0x000fe20003f66070 */
[C---:B------:R-:W-:Y:S01]  /*9240*/  IMAD.WIDE R176, R152.reuse, 0x4, R176 ;  /* 0x0000000498b07825 */ /* 0x040fe200078e02b0 */
[----:B------:R-:W4:Y:S04]  /*9250*/  LDL.LU.64 R144, [R1+0x128] ;  /* 0x0001280001907983 */ /* 0x000f280000300a00 */
[----:B------:R-:W4:Y:S04]  /*9260*/  LDL.LU.64 R208, [R1+0x108] ;  /* 0x0001080001d07983 */ /* 0x000f280000300a00 */
[----:B------:R1:W-:Y:S04]  /*9270*/  STL.64 [R1+0x220], R192 ;  /* 0x000220c001007387 */ /* 0x0003e80000100a00 */
[----:B------:R1:W-:Y:S04]  /*9280*/  STL.64 [R1+0x1c8], R184 ;  /* 0x0001c8b801007387 */ /* 0x0003e80000100a00 */
[----:B------:R-:W4:Y:S04]  /*9290*/  LDL.LU.64 R200, [R1+0xe8] ;  /* 0x0000e80001c87983 */ /* 0x000f280000300a00 */
[----:B------:R-:W-:Y:S01]  /*92a0*/  @!PT LDS RZ, [RZ] ;  /* 0x00000000fffff984 */ /* 0x000fe20000000800 */
[----:B------:R-:W-:Y:S01]  /*92b0*/  @!PT LDS RZ, [RZ] ;  /* 0x00000000fffff984 */ /* 0x000fe20000000800 */
[----:B------:R-:W-:Y:S01]  /*92c0*/  @!PT LDS RZ, [RZ] ;  /* 0x00000000fffff984 */ /* 0x000fe20000000800 */
[----:B------:R1:W-:Y:S04]  /*92d0*/  LDGSTS.E [R2+0x10000], [R192.64], !P1 ;  /* 0x10000000c0027fae */ /* 0x0003e8000c921848 */
[----:B------:R4:W-:Y:S04]  /*92e0*/  STL.64 [R1+0x1a8], R176 ;  /* 0x0001a8b001007387 */ /* 0x0009e80000100a00 */
[----:B------:R4:W-:Y:S04]  /*92f0*/  LDGSTS.E [R2+0x10800], [R184.64], !P0 ;  /* 0x10800000b8027fae */ /* 0x0009e8000c121848 */
[----:B-1----:R-:W4:Y:S04]  /*9300*/  LDL.LU.64 R192, [R1+0xc8] ;  /* 0x0000c80001c07983 */ /* 0x002f280000300a00 */
[----:B------:R1:W-:Y:S01]  /*9310*/  LDGSTS.E [R2+0x11000], [R176.64], !P6 ;  /* 0x11000000b0027fae */ /* 0x0003e2000f121848 */
[----:B----4-:R-:W-:-:S05]  /*9320*/  IMAD.WIDE R168, R152, 0x4, R168 ;  /* 0x0000000498a87825 */ /* 0x010fca00078e02a8 */
[----:B------:R4:W-:Y:S04]  /*9330*/  STL.64 [R1+0x188], R168 ;  /* 0x000188a801007387 */ /* 0x0009e80000100a00 */
[----:B------:R-:W2:Y:S04]  /*9340*/  LDL.LU.64 R184, [R1+0xa8] ;  /* 0x0000a80001b87983 */ /* 0x000ea80000300a00 */
[----:B-1----:R-:W2:Y:S04]  /*9350*/  LDL.LU.64 R176, [R1+0x88] ;  /* 0x0000880001b07983 */ /* 0x002ea80000300a00 */
[----:B------:R4:W-:Y:S01]  /*9360*/  LDGSTS.E [R2+0x11800], [R168.64], !P2 ;  /* 0x11800000a8027fae */ /* 0x0009e2000d121848 */
[----:B---3--:R-:W-:-:S05]  /*9370*/  IMAD.WIDE R160, R152, 0x4, R160 ;  /* 0x0000000498a07825 */ /* 0x008fca00078e02a0 */
[----:B------:R1:W-:Y:S04]  /*9380*/  STL.64 [R1+0x168], R160 ;  /* 0x000168a001007387 */ /* 0x0003e80000100a00 */
[----:B----4-:R-:W3:Y:S04]  /*9390*/  LDL.LU.64 R168, [R1+0x68] ;  /* 0x0000680001a87983 */ /* 0x010ee80000300a00 */
[----:B------:R1:W-:Y:S01]  /*93a0*/  LDGSTS.E [R2+0x12000], [R160.64], !P4 ;  /* 0x12000000a0027fae */ /* 0x0003e2000e121848 */
[----:B------:R-:W-:-:S05]  /*93b0*/  IMAD.WIDE R136, R152, 0x4, R136 ;  /* 0x0000000498887825 */ /* 0x000fca00078e0288 */
[----:B------:R4:W-:Y:S04]  /*93c0*/  STL.64 [R1+0x148], R136 ;  /* 0x0001488801007387 */ /* 0x0009e80000100a00 */
[----:B-1----:R-:W3:Y:S04]  /*93d0*/  LDL.LU.64 R160, [R1+0x48] ;  /* 0x0000480001a07983 */ /* 0x002ee80000300a00 */
[----:B------:R4:W-:Y:S04]  /*93e0*/  LDGSTS.E [R2+0x12800], [R136.64], !P5 ;  /* 0x1280000088027fae */ /* 0x0009e8000e921848 */
[----:B----4-:R-:W4:Y:S01]  /*93f0*/  LDL.LU.64 R136, [R1+0x28] ;  /* 0x0000280001887983 */ /* 0x010f220000300a00 */
[----:B------:R-:W-:-:S02]  /*9400*/  IADD3 R4, R3, -0xa1, RZ ;  /* 0xffffff5f03047810 */ /* 0x000fc40007ffe0ff */
[C---:B------:R-:W-:Y:S02]  /*9410*/  IADD3 R153, R3.reuse, -0x9d, RZ ;  /* 0xffffff6303997810 */ /* 0x040fe40007ffe0ff */
[----:B------:R-:W-:Y:S02]  /*9420*/  IADD3 R5, R3, -0xa5, RZ ;  /* 0xffffff5b03057810 */ /* 0x000fe40007ffe0ff */
[----:B------:R-:W-:Y:S02]  /*9430*/  ISETP.GE.U32.AND P0, PT, R4, 0x7ffffee0, PT ;  /* 0x7ffffee00400780c */ /* 0x000fe40003f06070 */
[----:B------:R-:W-:Y:S02]  /*9440*/  ISETP.GE.U32.AND P1, PT, R153, 0x7ffffee4, PT ;  /* 0x7ffffee49900780c */ /* 0x000fe40003f26070 */
[----:B------:R-:W-:Y:S02]  /*9450*/  IADD3 R4, R3, -0xa9, RZ ;  /* 0xffffff5703047810 */ /* 0x000fe40007ffe0ff */
[----:B------:R-:W-:-:S02]  /*9460*/  ISETP.GE.U32.AND P6, PT, R5, 0x7ffffedc, PT ;  /* 0x7ffffedc0500780c */ /* 0x000fc40003fc6070 */
[C---:B------:R-:W-:Y:S02]  /*9470*/  IADD3 R5, R3.reuse, -0xad, RZ ;  /* 0xffffff5303057810 */ /* 0x040fe40007ffe0ff */
[----:B------:R-:W-:Y:S01]  /*9480*/  ISETP.GE.U32.AND P2, PT, R4, 0x7ffffed8, PT ;  /* 0x7ffffed80400780c */ /* 0x000fe20003f46070 */
[C---:B------:R-:W-:Y:S01]  /*9490*/  IMAD.WIDE R144, R152.reuse, 0x4, R144 ;  /* 0x0000000498907825 */ /* 0x040fe200078e0290 */
[----:B------:R-:W-:Y:S02]  /*94a0*/  IADD3 R4, R3, -0xb1, RZ ;  /* 0xffffff4f03047810 */ /* 0x000fe40007ffe0ff */
[----:B------:R-:W-:Y:S01]  /*94b0*/  ISETP.GE.U32.AND P4, PT, R5, 0x7ffffed4, PT ;  /* 0x7ffffed40500780c */ /* 0x000fe20003f86070 */
[----:B------:R-:W-:Y:S01]  /*94c0*/  IMAD.WIDE R208, R152, 0x4, R208 ;  /* 0x0000000498d07825 */ /* 0x000fe200078e02d0 */
[C---:B------:R-:W-:Y:S01]  /*94d0*/  IADD3 R5, R3.reuse, -0xb5, RZ ;  /* 0xffffff4b03057810 */ /* 0x040fe20007ffe0ff */
[----:B------:R1:W-:Y:S01]  /*94e0*/  LDGSTS.E [R2+0x13000], [R144.64], !P3 ;  /* 0x1300000090027fae */ /* 0x0003e2000d921848 */
[----:B------:R-:W-:Y:S01]  /*94f0*/  ISETP.GE.U32.AND P5, PT, R4, 0x7ffffed0, PT ;  /* 0x7ffffed00400780c */ /* 0x000fe20003fa6070 */
[C---:B------:R-:W-:Y:S01]  /*9500*/  IMAD.WIDE R200, R152.reuse, 0x4, R200 ;  /* 0x0000000498c87825 */ /* 0x040fe200078e02c8 */
[----:B------:R-:W-:Y:S01]  /*9510*/  IADD3 R4, R3, -0xb9, RZ ;  /* 0xffffff4703047810 */ /* 0x000fe20007ffe0ff */
[----:B------:R1:W-:Y:S01]  /*9520*/  STL.64 [R1+0x128], R144 ;  /* 0x0001289001007387 */ /* 0x0003e20000100a00 */
[----:B------:R-:W-:Y:S01]  /*9530*/  ISETP.GE.U32.AND P3, PT, R5, 0x7ffffecc, PT ;  /* 0x7ffffecc0500780c */ /* 0x000fe20003f66070 */
[----:B------:R-:W-:-:S02]  /*9540*/  IMAD.WIDE R192, R152, 0x4, R192 ;  /* 0x0000000498c07825 */ /* 0x000fc400078e02c0 */
[----:B------:R1:W-:Y:S01]  /*9550*/  LDGSTS.E [R2+0x13800], [R208.64], !P1 ;  /* 0x13800000d0027fae */ /* 0x0003e2000c921848 */
[----:B------:R-:W-:-:S03]  /*9560*/  ISETP.GE.U32.AND P1, PT, R4, 0x7ffffec8, PT ;  /* 0x7ffffec80400780c */ /* 0x000fc60003f26070 */
[----:B------:R1:W-:Y:S04]  /*9570*/  LDGSTS.E [R2+0x14000], [R200.64], !P0 ;  /* 0x14000000c8027fae */ /* 0x0003e8000c121848 */
[----:B-1----:R-:W4:Y:S04]  /*9580*/  LDL.LU.64 R144, [R1+0x8] ;  /* 0x0000080001907983 */ /* 0x002f280000300a00 */
[----:B------:R1:W-:Y:S04]  /*9590*/  STL.64 [R1+0x108], R208 ;  /* 0x000108d001007387 */ /* 0x0003e80000100a00 */
[----:B------:R1:W-:Y:S04]  /*95a0*/  LDGSTS.E [R2+0x14800], [R192.64], !P6 ;  /* 0x14800000c0027fae */ /* 0x0003e8000f121848 */
[----:B-1----:R-:W4:Y:S04]  /*95b0*/  LDL.LU.64 R208, [R1+0x690] ;  /* 0x0006900001d07983 */ /* 0x002f280000300a00 */
[----:B------:R1:W-:Y:S04]  /*95c0*/  STL.64 [R1+0xe8], R200 ;  /* 0x0000e8c801007387 */ /* 0x0003e80000100a00 */
[----:B-1----:R-:W4:Y:S04]  /*95d0*/  LDL.LU.64 R200, [R1+0x688] ;  /* 0x0006880001c87983 */ /* 0x002f280000300a00 */
[----:B------:R1:W-:Y:S04]  /*95e0*/  STL.64 [R1+0xc8], R192 ;  /* 0x0000c8c001007387 */ /* 0x0003e80000100a00 */
[----:B-1----:R-:W4:Y:S01]  /*95f0*/  LDL.LU.64 R192, [R1+0x680] ;  /* 0x0006800001c07983 */ /* 0x002f220000300a00 */
[----:B--2---:R-:W-:-:S04]  /*9600*/  IMAD.WIDE R184, R152, 0x4, R184 ;  /* 0x0000000498b87825 */ /* 0x004fc800078e02b8 */
[C---:B------:R-:W-:Y:S01]  /*9610*/  IMAD.WIDE R176, R152.reuse, 0x4, R176 ;  /* 0x0000000498b07825 */ /* 0x040fe200078e02b0 */
[----:B------:R1:W-:Y:S04]  /*9620*/  STL.64 [R1+0xa8], R184 ;  /* 0x0000a8b801007387 */ /* 0x0003e80000100a00 */
[----:B------:R1:W-:Y:S04]  /*9630*/  LDGSTS.E [R2+0x15000], [R184.64], !P2 ;  /* 0x15000000b8027fae */ /* 0x0003e8000d121848 */
[----:B------:R2:W-:Y:S01]  /*9640*/  LDGSTS.E [R2+0x15800], [R176.64], !P4 ;  /* 0x15800000b0027fae */ /* 0x0005e2000e121848 */
[----:B---3--:R-:W-:-:S03]  /*9650*/  IMAD.WIDE R168, R152, 0x4, R168 ;  /* 0x0000000498a87825 */ /* 0x008fc600078e02a8 */
[----:B-1----:R-:W3:Y:S04]  /*9660*/  LDL.LU.64 R184, [R1+0x678] ;  /* 0x0006780001b87983 */ /* 0x002ee80000300a00 */
[----:B------:R2:W-:Y:S04]  /*9670*/  STL.64 [R1+0x88], R176 ;  /* 0x000088b001007387 */ /* 0x0005e80000100a00 */
[----:B------:R1:W-:Y:S04]  /*9680*/  LDGSTS.E [R2+0x16000], [R168.64], !P5 ;  /* 0x16000000a8027fae */ /* 0x0003e8000e921848 */
[----:B--2---:R-:W2:Y:S01]  /*9690*/  LDL.LU.64 R176, [R1+0x670] ;  /* 0x0006700001b07983 */ /* 0x004ea20000300a00 */
[----:B------:R-:W-:-:S03]  /*96a0*/  IMAD.WIDE R160, R152, 0x4, R160 ;  /* 0x0000000498a07825 */ /* 0x000fc600078e02a0 */
[----:B------:R1:W-:Y:S04]  /*96b0*/  STL.64 [R1+0x228], R168 ;  /* 0x000228a801007387 */ /* 0x0003e80000100a00 */
[----:B------:R4:W-:Y:S04]  /*96c0*/  LDGSTS.E [R2+0x16800], [R160.64], !P3 ;  /* 0x16800000a0027fae */ /* 0x0009e8000d921848 */
[----:B-1----:R-:W2:Y:S01]  /*96d0*/  LDL.LU.64 R168, [R1+0x668] ;  /* 0x0006680001a87983 */ /* 0x002ea20000300a00 */
[----:B----4-:R-:W-:-:S03]  /*96e0*/  IMAD.WIDE R136, R152, 0x4, R136 ;  /* 0x0000000498887825 */ /* 0x010fc600078e0288 */
[----:B------:R1:W-:Y:S04]  /*96f0*/  STL.64 [R1+0x230], R160 ;  /* 0x000230a001007387 */ /* 0x0003e80000100a00 */
[----:B------:R4:W-:Y:S04]  /*9700*/  LDGSTS.E [R2+0x17000], [R136.64], !P1 ;  /* 0x1700000088027fae */ /* 0x0009e8000c921848 */
[----:B-1----:R-:W2:Y:S04]  /*9710*/  LDL.LU.64 R160, [R1+0x660] ;  /* 0x0006600001a07983 */ /* 0x002ea80000300a00 */
[----:B------:R4:W-:Y:S04]  /*9720*/  STL.64 [R1+0x238], R136 ;  /* 0x0002388801007387 */ /* 0x0009e80000100a00 */
[----:B----4-:R-:W4:Y:S01]  /*9730*/  LDL.LU.64 R136, [R1+0x658] ;  /* 0x0006580001887983 */ /* 0x010f220000300a00 */
[----:B------:R-:W-:-:S02]  /*9740*/  IADD3 R5, R3, -0xbd, RZ ;  /* 0xffffff4303057810 */ /* 0x000fc40007ffe0ff */
[----:B------:R-:W-:Y:S02]  /*9750*/  IADD3 R4, R3, -0xc1, RZ ;  /* 0xffffff3f03047810 */ /* 0x000fe40007ffe0ff */
[----:B------:R-:W-:Y:S02]  /*9760*/  ISETP.GE.U32.AND P0, PT, R5, 0x7ffffec4, PT ;  /* 0x7ffffec40500780c */ /* 0x000fe40003f06070 */
[----:B------:R-:W-:Y:S01]  /*9770*/  ISETP.GE.U32.AND P6, PT, R4, 0x7ffffec0, PT ;  /* 0x7ffffec00400780c */ /* 0x000fe20003fc6070 */
[----:B------:R-:W-:-:S05]  /*9780*/  IMAD.WIDE R144, R152, 0x4, R144 ;  /* 0x0000000498907825 */ /* 0x000fca00078e0290 */
[----:B------:R1:W-:Y:S05]  /*9790*/  STL.64 [R1+0x240], R144 ;  /* 0x0002409001007387 */ /* 0x0003ea0000100a00 */
[----:B------:R1:W-:Y:S04]  /*97a0*/  LDGSTS.E [R2+0x17800], [R144.64], !P0 ;  /* 0x1780000090027fae */ /* 0x0003e8000c121848 */
[----:B-1----:R-:W2:Y:S01]  /*97b0*/  LDL.LU.64 R144, [R1+0x650] ;  /* 0x0006500001907983 */ /* 0x002ea20000300a00 */
[----:B----4-:R-:W-:-:S05]  /*97c0*/  IMAD.WIDE R152, R152, 0x4, R136 ;  /* 0x0000000498987825 */ /* 0x010fca00078e0288 */
[----:B------:R1:W-:Y:S04]  /*97d0*/  STL.64 [R1+0x248], R152 ;  /* 0x0002489801007387 */ /* 0x0003e80000100a00 */
[----:B------:R1:W-:Y:S04]  /*97e0*/  LDGSTS.E [R2+0x18000], [R152.64], !P6 ;  /* 0x1800000098027fae */ /* 0x0003e8000f121848 */
[----:B-1----:R-:W4:Y:S01]  /*97f0*/  LDL.LU.64 R152, [R1+0x648] ;  /* 0x0006480001987983 */ /* 0x002f220000300a00 */
[C---:B------:R-:W-:Y:S01]  /*9800*/  IADD3 R5, R3.reuse, -0xc5, RZ ;  /* 0xffffff3b03057810 */ /* 0x040fe20007ffe0ff */
[----:B------:R-:W-:Y:S01]  /*9810*/  IMAD.MOV.U32 R136, RZ, RZ, c[0x0][0x188] ;  /* 0x00006200ff887624 */ /* 0x000fe200078e00ff */
[----:B------:R-:W-:-:S02]  /*9820*/  IADD3 R4, R3, -0xc9, RZ ;  /* 0xffffff3703047810 */ /* 0x000fc40007ffe0ff */
[----:B------:R-:W-:Y:S02]  /*9830*/  ISETP.GE.U32.AND P2, PT, R5, 0x7ffffebc, PT ;  /* 0x7ffffebc0500780c */ /* 0x000fe40003f46070 */
[C---:B------:R-:W-:Y:S01]  /*9840*/  IADD3 R5, R3.reuse, -0xcd, RZ ;  /* 0xffffff3303057810 */ /* 0x040fe20007ffe0ff */
[----:B------:R-:W-:Y:S01]  /*9850*/  IMAD.SHL.U32 R136, R136, 0x80, RZ ;  /* 0x0000008088887824 */ /* 0x000fe200078e00ff */
[----:B------:R-:W-:Y:S02]  /*9860*/  ISETP.GE.U32.AND P4, PT, R4, 0x7ffffeb8, PT ;  /* 0x7ffffeb80400780c */ /* 0x000fe40003f86070 */
[----:B------:R-:W-:Y:S02]  /*9870*/  IADD3 R4, R3, -0xd1, RZ ;  /* 0xffffff2f03047810 */ /* 0x000fe40007ffe0ff */
[----:B------:R-:W-:Y:S01]  /*9880*/  ISETP.GE.U32.AND P5, PT, R5, 0x7ffffeb4, PT ;  /* 0x7ffffeb40500780c */ /* 0x000fe20003fa6070 */
[----:B--2---:R-:W-:Y:S01]  /*9890*/  IMAD.WIDE R144, R136, 0x4, R144 ;  /* 0x0000000488907825 */ /* 0x004fe200078e0290 */
[----:B------:R-:W-:-:S02]  /*98a0*/  IADD3 R5, R3, -0xd5, RZ ;  /* 0xffffff2b03057810 */ /* 0x000fc40007ffe0ff */
[----:B------:R-:W-:Y:S02]  /*98b0*/  ISETP.GE.U32.AND P3, PT, R4, 0x7ffffeb0, PT ;  /* 0x7ffffeb00400780c */ /* 0x000fe40003f66070 */
[----:B------:R-:W-:Y:S01]  /*98c0*/  IADD3 R4, R3, -0xd9, RZ ;  /* 0xffffff2703047810 */ /* 0x000fe20007ffe0ff */
[----:B------:R1:W-:Y:S01]  /*98d0*/  STL.64 [R1+0x278], R144 ;  /* 0x0002789001007387 */ /* 0x0003e20000100a00 */
[----:B------:R-:W-:Y:S02]  /*98e0*/  ISETP.GE.U32.AND P1, PT, R5, 0x7ffffeac, PT ;  /* 0x7ffffeac0500780c */ /* 0x000fe40003f26070 */
[----:B------:R-:W-:Y:S01]  /*98f0*/  IADD3 R5, R3, -0xdd, RZ ;  /* 0xffffff2303057810 */ /* 0x000fe20007ffe0ff */
[----:B------:R1:W-:Y:S01]  /*9900*/  LDGSTS.E [R2+0x18800], [R144.64], !P2 ;  /* 0x1880000090027fae */ /* 0x0003e2000d121848 */
[----:B------:R-:W-:Y:S02]  /*9910*/  ISETP.GE.U32.AND P0, PT, R4, 0x7ffffea8, PT ;  /* 0x7ffffea80400780c */ /* 0x000fe40003f06070 */
[----:B------:R-:W-:-:S02]  /*9920*/  ISETP.GE.U32.AND P6, PT, R5, 0x7ffffea4, PT ;  /* 0x7ffffea40500780c */ /* 0x000fc40003fc6070 */
[C---:B------:R-:W-:Y:S01]  /*9930*/  IADD3 R4, R3.reuse, -0xe1, RZ ;  /* 0xffffff1f03047810 */ /* 0x040fe20007ffe0ff */
[----:B-1----:R-:W-:Y:S01]  /*9940*/  IMAD.WIDE R144, R136, 0x4, R160 ;  /* 0x0000000488907825 */ /* 0x002fe200078e02a0 */
[C---:B------:R-:W-:Y:S02]  /*9950*/  IADD3 R5, R3.reuse, -0xe5, RZ ;  /* 0xffffff1b03057810 */ /* 0x040fe40007ffe0ff */
[----:B------:R-:W-:Y:S02]  /*9960*/  ISETP.GE.U32.AND P2, PT, R4, 0x7ffffea0, PT ;  /* 0x7ffffea00400780c */ /* 0x000fe40003f46070 */
[----:B------:R-:W-:Y:S01]  /*9970*/  IADD3 R4, R3, -0xe9, RZ ;  /* 0xffffff1703047810 */ /* 0x000fe20007ffe0ff */
[----:B------:R-:W-:-:S04]  /*9980*/  IMAD.WIDE R160, R136, 0x4, R220 ;  /* 0x0000000488a07825 */ /* 0x000fc800078e02dc */
[----:B----4-:R-:W-:-:S05]  /*9990*/  IMAD.WIDE R152, R136, 0x4, R152 ;  /* 0x0000000488987825 */ /* 0x010fca00078e0298 */
[----:B------:R1:W-:Y:S04]  /*99a0*/  STL.64 [R1+0x2c0], R152 ;  /* 0x0002c09801007387 */ /* 0x0003e80000100a00 */
[----:B------:R1:W-:Y:S04]  /*99b0*/  LDGSTS.E [R2+0x19000], [R152.64], !P4 ;  /* 0x1900000098027fae */ /* 0x0003e8000e121848 */
[----:B------:R2:W-:Y:S04]  /*99c0*/  STL.64 [R1+0x308], R144 ;  /* 0x0003089001007387 */ /* 0x0005e80000100a00 */
[----:B------:R2:W-:Y:S01]  /*99d0*/  LDGSTS.E [R2+0x19800], [R144.64], !P5 ;  /* 0x1980000090027fae */ /* 0x0005e2000e921848 */
[----:B-1----:R-:W-:Y:S01]  /*99e0*/  IMAD.WIDE R152, R136, 0x4, R168 ;  /* 0x0000000488987825 */ /* 0x002fe200078e02a8 */
[----:B------:R-:W-:-:S04]  /*99f0*/  ISETP.GE.U32.AND P4, PT, R5, 0x7ffffe9c, PT ;  /* 0x7ffffe9c0500780c */ /* 0x000fc80003f86070 */
[----:B------:R3:W-:Y:S01]  /*9a00*/  STL.64 [R1+0x358], R152 ;  /* 0x0003589801007387 */ /* 0x0007e20000100a00 */
[----:B--2---:R-:W-:-:S03]  /*9a10*/  IMAD.WIDE R144, R136, 0x4, R176 ;  /* 0x0000000488907825 */ /* 0x004fc600078e02b0 */
[----:B------:R3:W-:Y:S04]  /*9a20*/  LDGSTS.E [R2+0x1a000], [R152.64], !P3 ;  /* 0x1a00000098027fae */ /* 0x0007e8000d921848 */
[----:B------:R1:W-:Y:S04]  /*9a30*/  STL.64 [R1+0x3e8], R144 ;  /* 0x0003e89001007387 */ /* 0x0003e80000100a00 */
[----:B------:R1:W-:Y:S01]  /*9a40*/  LDGSTS.E [R2+0x1a800], [R144.64], !P1 ;  /* 0x1a80000090027fae */ /* 0x0003e2000c921848 */
[----:B---3--:R-:W-:Y:S01]  /*9a50*/  IMAD.WIDE R152, R136, 0x4, R184 ;  /* 0x0000000488987825 */ /* 0x008fe200078e02b8 */
[----:B------:R-:W-:-:S02]  /*9a60*/  ISETP.GE.U32.AND P5, PT, R4, 0x7ffffe98, PT ;  /* 0x7ffffe980400780c */ /* 0x000fc40003fa6070 */
[----:B------:R-:W-:Y:S02]  /*9a70*/  IADD3 R5, R3, -0xed, RZ ;  /* 0xffffff1303057810 */ /* 0x000fe40007ffe0ff */
[----:B------:R2:W-:Y:S01]  /*9a80*/  STL.64 [R1+0x428], R152 ;  /* 0x0004289801007387 */ /* 0x0005e20000100a00 */
[----:B-1----:R-:W-:-:S03]  /*9a90*/  IMAD.WIDE R144, R136, 0x4, R192 ;  /* 0x0000000488907825 */ /* 0x002fc600078e02c0 */
[----:B------:R2:W-:Y:S01]  /*9aa0*/  LDGSTS.E [R2+0x1b000], [R152.64], !P0 ;  /* 0x1b00000098027fae */ /* 0x0005e2000c121848 */
[----:B------:R-:W-:-:S03]  /*9ab0*/  IADD3 R4, R3, -0xf1, RZ ;  /* 0xffffff0f03047810 */ /* 0x000fc60007ffe0ff */
[----:B------:R1:W-:Y:S01]  /*9ac0*/  STL.64 [R1+0x460], R144 ;  /* 0x0004609001007387 */ /* 0x0003e20000100a00 */
[----:B------:R-:W-:-:S03]  /*9ad0*/  ISETP.GE.U32.AND P3, PT, R5, 0x7ffffe94, PT ;  /* 0x7ffffe940500780c */ /* 0x000fc60003f66070 */
[----:B------:R1:W-:Y:S01]  /*9ae0*/  LDGSTS.E [R2+0x1b800], [R144.64], !P6 ;  /* 0x1b80000090027fae */ /* 0x0003e2000f121848 */
[----:B--2---:R-:W-:Y:S01]  /*9af0*/  IMAD.WIDE R152, R136, 0x4, R200 ;  /* 0x0000000488987825 */ /* 0x004fe200078e02c8 */
[----:B------:R-:W-:-:S04]  /*9b00*/  ISETP.GE.U32.AND P1, PT, R4, 0x7ffffe90, PT ;  /* 0x7ffffe900400780c */ /* 0x000fc80003f26070 */
[----:B------:R2:W-:Y:S01]  /*9b10*/  STL.64 [R1+0x470], R152 ;  /* 0x0004709801007387 */ /* 0x0005e20000100a00 */
[----:B-1----:R-:W-:-:S03]  /*9b20*/  IMAD.WIDE R144, R136, 0x4, R208 ;  /* 0x0000000488907825 */ /* 0x002fc600078e02d0 */
[----:B------:R-:W3:Y:S04]  /*9b30*/  LDL.64 R168, [R1+0x1e0] ;  /* 0x0001e00001a87983 */ /* 0x000ee80000100a00 */
[----:B------:R2:W-:Y:S04]  /*9b40*/  LDGSTS.E [R2+0x1c000], [R152.64], !P2 ;  /* 0x1c00000098027fae */ /* 0x0005e8000d121848 */
[----:B------:R1:W-:Y:S04]  /*9b50*/  STL.64 [R1+0x480], R144 ;  /* 0x0004809001007387 */ /* 0x0003e80000100a00 */
[----:B------:R1:W-:Y:S01]  /*9b60*/  LDGSTS.E [R2+0x1c800], [R144.64], !P4 ;  /* 0x1c80000090027fae */ /* 0x0003e2000e121848 */
[----:B--2---:R-:W-:-:S05]  /*9b70*/  IMAD.WIDE R152, R136, 0x4, R214 ;  /* 0x0000000488987825 */ /* 0x004fca00078e02d6 */
[----:B------:R2:W-:Y:S04]  /*9b80*/  LDGSTS.E [R2+0x1d000], [R152.64], !P5 ;  /* 0x1d00000098027fae */ /* 0x0005e8000e921848 */
[----:B-1----:R-:W4:Y:S04]  /*9b90*/  LDL.64 R144, [R1+0x1c0] ;  /* 0x0001c00001907983 */ /* 0x002f280000100a00 */
[----:B------:R2:W-:Y:S04]  /*9ba0*/  STL.64 [R1+0x490], R152 ;  /* 0x0004909801007387 */ /* 0x0005e80000100a00 */
[----:B------:R-:W-:Y:S04]  /*9bb0*/  STL.64 [R1+0x4a0], R160 ;  /* 0x0004a0a001007387 */ /* 0x000fe80000100a00 */
[----:B------:R1:W-:Y:S01]  /*9bc0*/  LDGSTS.E [R2+0x1d800], [R160.64], !P3 ;  /* 0x1d800000a0027fae */ /* 0x0003e2000d921848 */
[----:B--2---:R-:W-:-:S03]  /*9bd0*/  IMAD.WIDE R152, R136, 0x4, R226 ;  /* 0x0000000488987825 */ /* 0x004fc600078e02e2 */
[----:B------:R-:W2:Y:S04]  /*9be0*/  LDL.64 R192, [R1+0x1a0] ;  /* 0x0001a00001c07983 */ /* 0x000ea80000100a00 */
[----:B------:R1:W-:Y:S04]  /*9bf0*/  STL.64 [R1+0x4a8], R152 ;  /* 0x0004a89801007387 */ /* 0x0003e80000100a00 */
[----:B------:R1:W-:Y:S04]  /*9c00*/  LDGSTS.E [R2+0x1e000], [R152.64], !P1 ;  /* 0x1e00000098027fae */ /* 0x0003e8000c921848 */
[----:B-1----:R-:W2:Y:S01]  /*9c10*/  LDL.LU.64 R152, [R1+0x180] ;  /* 0x0001800001987983 */ /* 0x002ea20000300a00 */
[----:B------:R-:W-:-:S02]  /*9c20*/  IADD3 R5, R3, -0xf5, RZ ;  /* 0xffffff0b03057810 */ /* 0x000fc40007ffe0ff */
[----:B------:R-:W-:Y:S02]  /*9c30*/  IADD3 R4, R3, -0xf9, RZ ;  /* 0xffffff0703047810 */ /* 0x000fe40007ffe0ff */
[----:B------:R-:W-:Y:S02]  /*9c40*/  ISETP.GE.U32.AND P0, PT, R5, 0x7ffffe8c, PT ;  /* 0x7ffffe8c0500780c */ /* 0x000fe40003f06070 */
[----:B------:R-:W-:Y:S02]  /*9c50*/  ISETP.GE.U32.AND P6, PT, R4, 0x7ffffe88, PT ;  /* 0x7ffffe880400780c */ /* 0x000fe40003fc6070 */
[C---:B------:R-:W-:Y:S02]  /*9c60*/  IADD3 R4, R3.reuse, -0xfd, RZ ;  /* 0xffffff0303047810 */ /* 0x040fe40007ffe0ff */
[----:B------:R-:W-:Y:S01]  /*9c70*/  IADD3 R5, R3, -0x82, RZ ;  /* 0xffffff7e03057810 */ /* 0x000fe20007ffe0ff */
[----:B------:R-:W-:Y:S01]  /*9c80*/  IMAD.WIDE R160, R136, 0x4, R232 ;  /* 0x0000000488a07825 */ /* 0x000fe200078e02e8 */
[----:B------:R-:W-:-:S02]  /*9c90*/  ISETP.GE.U32.AND P2, PT, R4, 0x7ffffe84, PT ;  /* 0x7ffffe840400780c */ /* 0x000fc40003f46070 */
[----:B------:R-:W-:Y:S01]  /*9ca0*/  ISETP.GE.U32.AND P4, PT, R5, 0x7ffffeff, PT ;  /* 0x7ffffeff0500780c */ /* 0x000fe20003f86070 */
[----:B------:R-:W-:Y:S01]  /*9cb0*/  IMAD.WIDE R176, R136, 0x4, R238 ;  /* 0x0000000488b07825 */ /* 0x000fe200078e02ee */
[----:B------:R1:W-:Y:S04]  /*9cc0*/  STL.64 [R1+0x4b0], R160 ;  /* 0x0004b0a001007387 */ /* 0x0003e80000100a00 */
[----:B------:R1:W-:Y:S01]  /*9cd0*/  LDGSTS.E [R2+0x1e800], [R160.64], !P0 ;  /* 0x1e800000a0027fae */ /* 0x0003e2000c121848 */
[----:B------:R-:W-:-:S03]  /*9ce0*/  LOP3.LUT R137, R2, 0x20, RZ, 0x3c, !PT ;  /* 0x0000002002897812 */ /* 0x000fc600078e3cff */
[----:B------:R-:W2:Y:S04]  /*9cf0*/  LDL.LU.64 R208, [R1+0x160] ;  /* 0x0001600001d07983 */ /* 0x000ea80000300a00 */
[----:B------:R3:W-:Y:S01]  /*9d00*/  STL.64 [R1+0x4b8], R176 ;  /* 0x0004b8b001007387 */ /* 0x0007e20000100a00 */
[----:B-1----:R-:W-:-:S03]  /*9d10*/  IMAD.WIDE R160, R136, 0x4, R244 ;  /* 0x0000000488a07825 */ /* 0x002fc600078e02f4 */
[----:B------:R3:W-:Y:S04]  /*9d20*/  LDGSTS.E [R2+0x1f000], [R176.64], !P6 ;  /* 0x1f000000b0027fae */ /* 0x0007e8000f121848 */
[----:B------:R1:W-:Y:S04]  /*9d30*/  STL.64 [R1+0x4c0], R160 ;  /* 0x0004c0a001007387 */ /* 0x0003e80000100a00 */
[----:B------:R1:W-:Y:S01]  /*9d40*/  LDGSTS.E [R2+0x1f800], [R160.64], !P2 ;  /* 0x1f800000a0027fae */ /* 0x0003e2000d121848 */
[----:B---3--:R-:W-:-:S03]  /*9d50*/  IMAD.WIDE R176, R136, 0x4, R168 ;  /* 0x0000000488b07825 */ /* 0x008fc600078e02a8 */
[----:B------:R-:W3:Y:S04]  /*9d60*/  LDL.LU.64 R168, [R1+0x140] ;  /* 0x0001400001a87983 */ /* 0x000ee80000300a00 */
[----:B-1----:R-:W3:Y:S04]  /*9d70*/  LDL.LU.64 R160, [R1+0x120] ;  /* 0x0001200001a07983 */ /* 0x002ee80000300a00 */
[----:B------:R1:W-:Y:S01]  /*9d80*/  LDGSTS.E [R137+0x10200], [R176.64], !P4 ;  /* 0x10200000b0897fae */ /* 0x0003e2000e121848 */
[----:B----4-:R-:W-:-:S03]  /*9d90*/  IMAD.WIDE R184, R136, 0x4, R144 ;  /* 0x0000000488b87825 */ /* 0x010fc600078e0290 */
[----:B------:R-:W4:Y:S04]  /*9da0*/  LDL.LU.64 R144, [R1+0x100] ;  /* 0x0001000001907983 */ /* 0x000f280000300a00 */
[----:B------:R1:W-:Y:S04]  /*9db0*/  STL.64 [R1+0x5e8], R176 ;  /* 0x0005e8b001007387 */ /* 0x0003e80000100a00 */
[----:B------:R2:W-:Y:S01]  /*9dc0*/  STL.64 [R1+0x5f0], R184 ;  /* 0x0005f0b801007387 */ /* 0x0005e20000100a00 */
[----:B-1----:R-:W-:-:S04]  /*9dd0*/  IMAD.MOV.U32 R176, RZ, RZ, c[0x0][0x188] ;  /* 0x00006200ffb07624 */ /* 0x002fc800078e00ff */
[----:B------:R-:W-:-:S04]  /*9de0*/  IMAD.SHL.U32 R176, R176, 0x80, RZ ;  /* 0x00000080b0b07824 */ /* 0x000fc800078e00ff */
[----:B--2---:R-:W-:Y:S02]  /*9df0*/  IMAD.WIDE R200, R176, 0x4, R152 ;  /* 0x00000004b0c87825 */ /* 0x004fe400078e0298 */
[----:B------:R-:W2:Y:S01]  /*9e00*/  LDL.LU.64 R152, [R1+0xe0] ;  /* 0x0000e00001987983 */ /* 0x000ea20000300a00 */
[----:B------:R-:W-:-:S04]  /*9e10*/  IADD3 R5, R3, -0x86, RZ ;  /* 0xffffff7a03057810 */ /* 0x000fc80007ffe0ff */
[----:B------:R-:W-:Y:S01]  /*9e20*/  ISETP.GE.U32.AND P5, PT, R5, 0x7ffffefb, PT ;  /* 0x7ffffefb0500780c */ /* 0x000fe20003fa6070 */
[----:B------:R-:W-:-:S05]  /*9e30*/  IMAD.WIDE R192, R176, 0x4, R192 ;  /* 0x00000004b0c07825 */ /* 0x000fca00078e02c0 */
[----:B------:R1:W-:Y:S04]  /*9e40*/  STL.64 [R1+0x5f8], R192 ;  /* 0x0005f8c001007387 */ /* 0x0003e80000100a00 */
[----:B------:R-:W2:Y:S04]  /*9e50*/  LDL.LU.64 R244, [R1+0xc0] ;  /* 0x0000c00001f47983 */ /* 0x000ea80000300a00 */
[----:B------:R1:W-:Y:S01]  /*9e60*/  LDGSTS.E [R137+0x10a00], [R184.64], !P5 ;  /* 0x10a00000b8897fae */ /* 0x0003e2000e921848 */
[----:B------:R-:W-:-:S03]  /*9e70*/  IMAD.WIDE R208, R176, 0x4, R208 ;  /* 0x00000004b0d07825 */ /* 0x000fc600078e02d0 */
[----:B-1----:R-:W2:Y:S04]  /*9e80*/  LDL.LU.64 R184, [R1+0xa0] ;  /* 0x0000a00001b87983 */ /* 0x002ea80000300a00 */
[----:B------:R-:W-:Y:S04]  /*9e90*/  STL.64 [R1+0x600], R200 ;  /* 0x000600c801007387 */ /* 0x000fe80000100a00 */
[----:B------:R-:W2:Y:S04]  /*9ea0*/  LDL.LU.64 R232, [R1+0x80] ;  /* 0x0000800001e87983 */ /* 0x000ea80000300a00 */
[----:B------:R-:W-:Y:S01]  /*9eb0*/  STL.64 [R1+0x608], R208 ;  /* 0x000608d001007387 */ /* 0x000fe20000100a00 */
[----:B---3--:R-:W-:-:S03]  /*9ec0*/  IMAD.WIDE R214, R176, 0x4, R168 ;  /* 0x00000004b0d67825 */ /* 0x008fc600078e02a8 */
[----:B------:R-:W3:Y:S01]  /*9ed0*/  LDL.LU.64 R168, [R1+0x60] ;  /* 0x0000600001a87983 */ /* 0x000ee20000300a00 */
[----:B------:R-:W-:-:S03]  /*9ee0*/  IMAD.WIDE R220, R176, 0x4, R160 ;  /* 0x00000004b0dc7825 */ /* 0x000fc600078e02a0 */
[----:B------:R-:W-:Y:S04]  /*9ef0*/  STL.64 [R1+0x610], R214 ;  /* 0x000610d601007387 */ /* 0x000fe80000100a00 */
[----:B------:R-:W3:Y:S01]  /*9f00*/  LDL.LU.64 R160, [R1+0x40] ;  /* 0x0000400001a07983 */ /* 0x000ee20000300a00 */
[----:B----4-:R-:W-:-:S03]  /*9f10*/  IMAD.WIDE R226, R176, 0x4, R144 ;  /* 0x00000004b0e27825 */ /* 0x010fc600078e0290 */
[----:B------:R-:W4:Y:S04]  /*9f20*/  LDL.LU.64 R144, [R1+0x20] ;  /* 0x0000200001907983 */ /* 0x000f280000300a00 */
[----:B------:R-:W-:Y:S01]  /*9f30*/  STL.64 [R1+0x618], R220 ;  /* 0x000618dc01007387 */ /* 0x000fe20000100a00 */
[----:B--2---:R-:W-:-:S03]  /*9f40*/  IMAD.WIDE R238, R176, 0x4, R152 ;  /* 0x00000004b0ee7825 */ /* 0x004fc600078e0298 */
[----:B------:R-:W2:Y:S01]  /*9f50*/  LDL.LU.64 R152, [R1] ;  /* 0x0000000001987983 */ /* 0x000ea20000300a00 */
[C---:B------:R-:W-:Y:S02]  /*9f60*/  IADD3 R4, R3.reuse, -0x8a, RZ ;  /* 0xffffff7603047810 */ /* 0x040fe40007ffe0ff */
[C---:B------:R-:W-:Y:S02]  /*9f70*/  IADD3 R5, R3.reuse, -0x8e, RZ ;  /* 0xffffff7203057810 */ /* 0x040fe40007ffe0ff */
[----:B------:R-:W-:Y:S02]  /*9f80*/  ISETP.GE.U32.AND P3, PT, R4, 0x7ffffef7, PT ;  /* 0x7ffffef70400780c */ /* 0x000fe40003f66070 */
[----:B------:R-:W-:Y:S02]  /*9f90*/  IADD3 R4, R3, -0x92, RZ ;  /* 0xffffff6e03047810 */ /* 0x000fe40007ffe0ff */
[----:B------:R-:W-:Y:S02]  /*9fa0*/  ISETP.GE.U32.AND P1, PT, R5, 0x7ffffef3, PT ;  /* 0x7ffffef30500780c */ /* 0x000fe40003f26070 */
[----:B------:R-:W-:-:S02]  /*9fb0*/  ISETP.GE.U32.AND P0, PT, R4, 0x7ffffeef, PT ;  /* 0x7ffffeef0400780c */ /* 0x000fc40003f06070 */
[C---:B------:R-:W-:Y:S02]  /*9fc0*/  IADD3 R5, R3.reuse, -0x96, RZ ;  /* 0xffffff6a03057810 */ /* 0x040fe40007ffe0ff */
        /* <DEDUP_REMOVED lines=17> */
[----:B------:R2:W-:Y:S01]  /*a0e0*/  LDGSTS.E [R137+0x13a00], [R226.64], !P4 ;  /* 0x13a00000e2897fae */ /* 0x0005e2000e121848 */
[----:B------:R-:W-:Y:S02]  /*a0f0*/  IADD3 R4, R3, -0xb2, RZ ;  /* 0xffffff4e03047810 */ /* 0x000fe40007ffe0ff */
[----:B------:R-:W-:Y:S01]  /*a100*/  ISETP.GE.U32.AND P0, PT, R5, 0x7ffffed3, PT ;  /* 0x7ffffed30500780c */ /* 0x000fe20003f06070 */
[----:B------:R-:W-:Y:S01]  /*a110*/  IMAD.WIDE R244, R176, 0x4, R244 ;  /* 0x00000004b0f47825 */ /* 0x000fe200078e02f4 */
[----:B------:R-:W-:Y:S01]  /*a120*/  ISETP.GE.U32.AND P6, PT, R4, 0x7ffffecf, PT ;  /* 0x7ffffecf0400780c */ /* 0x000fe20003fc6070 */
[----:B------:R2:W-:Y:S01]  /*a130*/  LDGSTS.E [R137+0x14200], [R238.64], !P5 ;  /* 0x14200000ee897fae */ /* 0x0005e2000e921848 */
[C---:B------:R-:W-:Y:S02]  /*a140*/  IADD3 R5, R3.reuse, -0xb6, RZ ;  /* 0xffffff4a03057810 */ /* 0x040fe40007ffe0ff */
[----:B------:R-:W-:Y:S01]  /*a150*/  IADD3 R4, R3, -0xba, RZ ;  /* 0xffffff4603047810 */ /* 0x000fe20007ffe0ff */
[----:B-1----:R-:W-:Y:S01]  /*a160*/  IMAD.WIDE R192, R176, 0x4, R184 ;  /* 0x00000004b0c07825 */ /* 0x002fe200078e02b8 */
[----:B------:R-:W-:Y:S01]  /*a170*/  ISETP.GE.U32.AND P2, PT, R5, 0x7ffffecb, PT ;  /* 0x7ffffecb0500780c */ /* 0x000fe20003f46070 */
[----:B------:R1:W-:Y:S01]  /*a180*/  LDGSTS.E [R137+0x14a00], [R244.64], !P3 ;  /* 0x14a00000f4897fae */ /* 0x0003e2000d921848 */
[----:B------:R-:W-:-:S02]  /*a190*/  ISETP.GE.U32.AND P4, PT, R4, 0x7ffffec7, PT ;  /* 0x7ffffec70400780c */ /* 0x000fc40003f86070 */
[C---:B------:R-:W-:Y:S01]  /*a1a0*/  IADD3 R5, R3.reuse, -0xbe, RZ ;  /* 0xffffff4203057810 */ /* 0x040fe20007ffe0ff */
[----:B------:R-:W-:Y:S01]  /*a1b0*/  IMAD.WIDE R184, R176, 0x4, R232 ;  /* 0x00000004b0b87825 */ /* 0x000fe200078e02e8 */
[----:B------:R-:W-:Y:S01]  /*a1c0*/  IADD3 R4, R3, -0xc2, RZ ;  /* 0xffffff3e03047810 */ /* 0x000fe20007ffe0ff */
[----:B------:R-:W-:Y:S01]  /*a1d0*/  STL.64 [R1+0x620], R226 ;  /* 0x000620e201007387 */ /* 0x000fe20000100a00 */
[----:B------:R-:W-:Y:S02]  /*a1e0*/  ISETP.GE.U32.AND P5, PT, R5, 0x7ffffec3, PT ;  /* 0x7ffffec30500780c */ /* 0x000fe40003fa6070 */
[----:B------:R-:W-:Y:S01]  /*a1f0*/  ISETP.GE.U32.AND P3, PT, R4, 0x7ffffebf, PT ;  /* 0x7ffffebf0400780c */ /* 0x000fe20003f66070 */
[----:B------:R-:W-:Y:S01]  /*a200*/  STL.64 [R1+0x628], R238 ;  /* 0x000628ee01007387 */ /* 0x000fe20000100a00 */
[C---:B------:R-:W-:Y:S02]  /*a210*/  IADD3 R5, R3.reuse, -0xc6, RZ ;  /* 0xffffff3a03057810 */ /* 0x040fe40007ffe0ff */
[----:B------:R-:W-:Y:S01]  /*a220*/  IADD3 R4, R3, -0xca, RZ ;  /* 0xffffff3603047810 */ /* 0x000fe20007ffe0ff */
[----:B------:R-:W-:Y:S04]  /*a230*/  STL.64 [R1+0x630], R244 ;  /* 0x000630f401007387 */ /* 0x000fe80000100a00 */
[----:B------:R-:W-:Y:S04]  /*a240*/  STL.64 [R1+0x8], R192 ;  /* 0x000008c001007387 */ /* 0x000fe80000100a00 */
[----:B------:R1:W-:Y:S01]  /*a250*/  LDGSTS.E [R137+0x15200], [R192.64], !P1 ;  /* 0x15200000c0897fae */ /* 0x0003e2000c921848 */
[----:B------:R-:W-:-:S03]  /*a260*/  ISETP.GE.U32.AND P1, PT, R5, 0x7ffffebb, PT ;  /* 0x7ffffebb0500780c */ /* 0x000fc60003f26070 */
[----:B------:R-:W-:Y:S01]  /*a270*/  STL.64 [R1+0x28], R184 ;  /* 0x000028b801007387 */ /* 0x000fe20000100a00 */
[----:B------:R-:W-:-:S03]  /*a280*/  IADD3 R5, R3, -0xce, RZ ;  /* 0xffffff3203057810 */ /* 0x000fc60007ffe0ff */
[----:B------:R1:W-:Y:S01]  /*a290*/  LDGSTS.E [R137+0x15a00], [R184.64], !P0 ;  /* 0x15a00000b8897fae */ /* 0x0003e2000c121848 */
[----:B------:R-:W-:Y:S02]  /*a2a0*/  ISETP.GE.U32.AND P0, PT, R4, 0x7ffffeb7, PT ;  /* 0x7ffffeb70400780c */ /* 0x000fe40003f06070 */
[----:B------:R-:W-:Y:S01]  /*a2b0*/  IADD3 R4, R3, -0xd2, RZ ;  /* 0xffffff2e03047810 */ /* 0x000fe20007ffe0ff */
[----:B---3--:R-:W-:-:S04]  /*a2c0*/  IMAD.WIDE R168, R176, 0x4, R168 ;  /* 0x00000004b0a87825 */ /* 0x008fc800078e02a8 */
[C---:B------:R-:W-:Y:S01]  /*a2d0*/  IMAD.WIDE R160, R176.reuse, 0x4, R160 ;  /* 0x00000004b0a07825 */ /* 0x040fe200078e02a0 */
[----:B------:R-:W-:Y:S04]  /*a2e0*/  STL.64 [R1+0x48], R168 ;  /* 0x000048a801007387 */ /* 0x000fe80000100a00 */
[----:B------:R3:W-:Y:S04]  /*a2f0*/  LDGSTS.E [R137+0x16200], [R168.64], !P6 ;  /* 0x16200000a8897fae */ /* 0x0007e8000f121848 */
[----:B------:R-:W-:Y:S04]  /*a300*/  STL.64 [R1+0x40], R160 ;  /* 0x000040a001007387 */ /* 0x000fe80000100a00 */
[----:B------:R1:W-:Y:S01]  /*a310*/  LDGSTS.E [R137+0x16a00], [R160.64], !P2 ;  /* 0x16a00000a0897fae */ /* 0x0003e2000d121848 */
[----:B----4-:R-:W-:Y:S01]  /*a320*/  IMAD.WIDE R144, R176, 0x4, R144 ;  /* 0x00000004b0907825 */ /* 0x010fe200078e0290 */
[----:B------:R-:W-:-:S04]  /*a330*/  ISETP.GE.U32.AND P6, PT, R5, 0x7ffffeb3, PT ;  /* 0x7ffffeb30500780c */ /* 0x000fc80003fc6070 */
[----:B------:R4:W-:Y:S04]  /*a340*/  STL.64 [R1+0x60], R144 ;  /* 0x0000609001007387 */ /* 0x0009e80000100a00 */
[----:B------:R4:W-:Y:S01]  /*a350*/  LDGSTS.E [R137+0x17200], [R144.64], !P4 ;  /* 0x1720000090897fae */ /* 0x0009e2000e121848 */
[----:B------:R-:W-:Y:S02]  /*a360*/  ISETP.GE.U32.AND P2, PT, R4, 0x7ffffeaf, PT ;  /* 0x7ffffeaf0400780c */ /* 0x000fe40003f46070 */
[C---:B------:R-:W-:Y:S02]  /*a370*/  IADD3 R5, R3.reuse, -0xd6, RZ ;  /* 0xffffff2a03057810 */ /* 0x040fe40007ffe0ff */
[----:B------:R-:W-:Y:S01]  /*a380*/  IADD3 R4, R3, -0xda, RZ ;  /* 0xffffff2603047810 */ /* 0x000fe20007ffe0ff */
[----:B----4-:R-:W-:-:S04]  /*a390*/  IMAD.WIDE R144, R176, 0x4, R138 ;  /* 0x00000004b0907825 */ /* 0x010fc800078e028a */
[----:B------:R-:W-:Y:S01]  /*a3a0*/  IMAD.WIDE R138, R176, 0x4, R146 ;  /* 0x00000004b08a7825 */ /* 0x000fe200078e0292 */
[----:B------:R-:W-:-:S03]  /*a3b0*/  ISETP.GE.U32.AND P4, PT, R5, 0x7ffffeab, PT ;  /* 0x7ffffeab0500780c */ /* 0x000fc60003f86070 */
[----:B--2---:R-:W-:-:S05]  /*a3c0*/  IMAD.WIDE R152, R176, 0x4, R152 ;  /* 0x00000004b0987825 */ /* 0x004fca00078e0298 */
[----:B------:R-:W-:Y:S04]  /*a3d0*/  STL.64 [R1+0x68], R152 ;  /* 0x0000689801007387 */ /* 0x000fe80000100a00 */
[----:B------:R2:W-:Y:S04]  /*a3e0*/  LDGSTS.E [R137+0x17a00], [R152.64], !P5 ;  /* 0x17a0000098897fae */ /* 0x0005e8000e921848 */
[----:B------:R4:W-:Y:S04]  /*a3f0*/  STL.64 [R1+0x80], R144 ;  /* 0x0000809001007387 */ /* 0x0009e80000100a00 */
[----:B------:R4:W-:Y:S01]  /*a400*/  LDGSTS.E [R137+0x18200], [R144.64], !P3 ;  /* 0x1820000090897fae */ /* 0x0009e2000d921848 */
[----:B------:R-:W-:-:S02]  /*a410*/  ISETP.GE.U32.AND P5, PT, R4, 0x7ffffea7, PT ;  /* 0x7ffffea70400780c */ /* 0x000fc40003fa6070 */
[C---:B------:R-:W-:Y:S01]  /*a420*/  IADD3 R5, R3.reuse, -0xde, RZ ;  /* 0xffffff2203057810 */ /* 0x040fe20007ffe0ff */
[----:B------:R1:W-:Y:S01]  /*a430*/  STL.64 [R1+0xa0], R138 ;  /* 0x0000a08a01007387 */ /* 0x0003e20000100a00 */
[----:B------:R-:W-:-:S03]  /*a440*/  IADD3 R4, R3, -0xe2, RZ ;  /* 0xffffff1e03047810 */ /* 0x000fc60007ffe0ff */
[----:B------:R1:W-:Y:S01]  /*a450*/  LDGSTS.E [R137+0x18a00], [R138.64], !P1 ;  /* 0x18a000008a897fae */ /* 0x0003e2000c921848 */
[----:B----4-:R-:W-:Y:S01]  /*a460*/  IMAD.WIDE R144, R176, 0x4, R154 ;  /* 0x00000004b0907825 */ /* 0x010fe200078e029a */
[----:B------:R-:W-:-:S04]  /*a470*/  ISETP.GE.U32.AND P3, PT, R5, 0x7ffffea3, PT ;  /* 0x7ffffea30500780c */ /* 0x000fc80003f66070 */
[----:B------:R4:W-:Y:S01]  /*a480*/  STL.64 [R1+0xc0], R144 ;  /* 0x0000c09001007387 */ /* 0x0009e20000100a00 */
[----:B-1----:R-:W-:-:S03]  /*a490*/  IMAD.WIDE R138, R176, 0x4, R162 ;  /* 0x00000004b08a7825 */ /* 0x002fc600078e02a2 */
[----:B------:R4:W-:Y:S01]  /*a4a0*/  LDGSTS.E [R137+0x19200], [R144.64], !P0 ;  /* 0x1920000090897fae */ /* 0x0009e2000c121848 */
[----:B------:R-:W-:-:S03]  /*a4b0*/  ISETP.GE.U32.AND P1, PT, R4, 0x7ffffe9f, PT ;  /* 0x7ffffe9f0400780c */ /* 0x000fc60003f26070 */
[----:B------:R1:W-:Y:S04]  /*a4c0*/  STL.64 [R1+0xe0], R138 ;  /* 0x0000e08a01007387 */ /* 0x0003e80000100a00 */
[----:B------:R1:W-:Y:S01]  /*a4d0*/  LDGSTS.E [R137+0x19a00], [R138.64], !P6 ;  /* 0x19a000008a897fae */ /* 0x0003e2000f121848 */
[----:B----4-:R-:W-:-:S05]  /*a4e0*/  IMAD.WIDE R144, R176, 0x4, R170 ;  /* 0x00000004b0907825 */ /* 0x010fca00078e02aa */
[----:B------:R4:W-:Y:S01]  /*a4f0*/  STL.64 [R1+0x100], R144 ;  /* 0x0001009001007387 */ /* 0x0009e20000100a00 */
[----:B-1----:R-:W-:-:S03]  /*a500*/  IMAD.WIDE R138, R176, 0x4, R178 ;  /* 0x00000004b08a7825 */ /* 0x002fc600078e02b2 */
[----:B------:R4:W-:Y:S04]  /*a510*/  LDGSTS.E [R137+0x1a200], [R144.64], !P2 ;  /* 0x1a20000090897fae */ /* 0x0009e8000d121848 */
[----:B------:R1:W-:Y:S04]  /*a520*/  STL.64 [R1+0x120], R138 ;  /* 0x0001208a01007387 */ /* 0x0003e80000100a00 */
[----:B------:R1:W-:Y:S01]  /*a530*/  LDGSTS.E [R137+0x1aa00], [R138.64], !P4 ;  /* 0x1aa000008a897fae */ /* 0x0003e2000e121848 */
[----:B----4-:R-:W-:-:S05]  /*a540*/  IMAD.WIDE R144, R176, 0x4, R186 ;  /* 0x00000004b0907825 */ /* 0x010fca00078e02ba */
[----:B------:R4:W-:Y:S01]  /*a550*/  STL.64 [R1+0x140], R144 ;  /* 0x0001409001007387 */ /* 0x0009e20000100a00 */
[----:B-1----:R-:W-:-:S03]  /*a560*/  IMAD.WIDE R138, R176, 0x4, R194 ;  /* 0x00000004b08a7825 */ /* 0x002fc600078e02c2 */
[----:B------:R4:W-:Y:S04]  /*a570*/  LDGSTS.E [R137+0x1b200], [R144.64], !P5 ;  /* 0x1b20000090897fae */ /* 0x0009e8000e921848 */
[----:B------:R-:W-:Y:S04]  /*a580*/  STL.64 [R1+0x160], R138 ;  /* 0x0001608a01007387 */ /* 0x000fe80000100a00 */
[----:B------:R1:W-:Y:S01]  /*a590*/  LDGSTS.E [R137+0x1ba00], [R138.64], !P3 ;  /* 0x1ba000008a897fae */ /* 0x0003e2000d921848 */
[----:B----4-:R-:W-:-:S05]  /*a5a0*/  IMAD.WIDE R144, R176, 0x4, R202 ;  /* 0x00000004b0907825 */ /* 0x010fca00078e02ca */
[----:B------:R4:W-:Y:S04]  /*a5b0*/  STL.64 [R1+0x340], R144 ;  /* 0x0003409001007387 */ /* 0x0009e80000100a00 */
[----:B------:R4:W-:Y:S04]  /*a5c0*/  LDGSTS.E [R137+0x1c200], [R144.64], !P1 ;  /* 0x1c20000090897fae */ /* 0x0009e8000c921848 */
[----:B----4-:R-:W4:Y:S01]  /*a5d0*/  LDL.LU.64 R144, [R1+0x1d8] ;  /* 0x0001d80001907983 */ /* 0x010f220000300a00 */
[C---:B------:R-:W-:Y:S02]  /*a5e0*/  IADD3 R5, R3.reuse, -0xe6, RZ ;  /* 0xffffff1a03057810 */ /* 0x040fe40007ffe0ff */
[----:B------:R-:W-:-:S02]  /*a5f0*/  IADD3 R4, R3, -0xea, RZ ;  /* 0xffffff1603047810 */ /* 0x000fc40007ffe0ff */
[----:B------:R-:W-:Y:S02]  /*a600*/  ISETP.GE.U32.AND P0, PT, R5, 0x7ffffe9b, PT ;  /* 0x7ffffe9b0500780c */ /* 0x000fe40003f06070 */
[C---:B------:R-:W-:Y:S02]  /*a610*/  IADD3 R5, R3.reuse, -0xee, RZ ;  /* 0xffffff1203057810 */ /* 0x040fe40007ffe0ff */
[----:B------:R-:W-:Y:S02]  /*a620*/  ISETP.GE.U32.AND P6, PT, R4, 0x7ffffe97, PT ;  /* 0x7ffffe970400780c */ /* 0x000fe40003fc6070 */
[----:B------:R-:W-:Y:S02]  /*a630*/  IADD3 R4, R3, -0xf2, RZ ;  /* 0xffffff0e03047810 */ /* 0x000fe40007ffe0ff */
[----:B------:R-:W-:Y:S01]  /*a640*/  ISETP.GE.U32.AND P2, PT, R5, 0x7ffffe93, PT ;  /* 0x7ffffe930500780c */ /* 0x000fe20003f46070 */
[----:B-1----:R-:W-:Y:S01]  /*a650*/  IMAD.WIDE R138, R176, 0x4, R210 ;  /* 0x00000004b08a7825 */ /* 0x002fe200078e02d2 */
[----:B------:R-:W-:-:S02]  /*a660*/  IADD3 R5, R3, -0xf6, RZ ;  /* 0xffffff0a03057810 */ /* 0x000fc40007ffe0ff */
[----:B------:R-:W-:Y:S01]  /*a670*/  ISETP.GE.U32.AND P4, PT, R4, 0x7ffffe8f, PT ;  /* 0x7ffffe8f0400780c */ /* 0x000fe20003f86070 */
[----:B------:R-:W-:Y:S01]  /*a680*/  IMAD.WIDE R146, R176, 0x4, R216 ;  /* 0x00000004b0927825 */ /* 0x000fe200078e02d8 */
[----:B------:R-:W-:Y:S01]  /*a690*/  ISETP.GE.U32.AND P5, PT, R5, 0x7ffffe8b, PT ;  /* 0x7ffffe8b0500780c */ /* 0x000fe20003fa6070 */
[----:B------:R1:W-:Y:S01]  /*a6a0*/  STL.64 [R1+0x3d0], R138 ;  /* 0x0003d08a01007387 */ /* 0x0003e20000100a00 */
[----:B------:R-:W-:-:S03]  /*a6b0*/  IADD3 R4, R3, -0xfa, RZ ;  /* 0xffffff0603047810 */ /* 0x000fc60007ffe0ff */
[----:B------:R1:W-:Y:S01]  /*a6c0*/  LDGSTS.E [R137+0x1ca00], [R138.64], !P0 ;  /* 0x1ca000008a897fae */ /* 0x0003e2000c121848 */
[----:B------:R-:W-:-:S03]  /*a6d0*/  ISETP.GE.U32.AND P3, PT, R4, 0x7ffffe87, PT ;  /* 0x7ffffe870400780c */ /* 0x000fc60003f66070 */
[----:B--2---:R-:W2:Y:S04]  /*a6e0*/  LDL.64 R152, [R1+0x1b8] ;  /* 0x0001b80001987983 */ /* 0x004ea80000100a00 */
[----:B------:R3:W-:Y:S01]  /*a6f0*/  STL.64 [R1+0x418], R146 ;  /* 0x0004189201007387 */ /* 0x0007e20000100a00 */
[----:B-1----:R-:W-:-:S03]  /*a700*/  IMAD.WIDE R138, R176, 0x4, R222 ;  /* 0x00000004b08a7825 */ /* 0x002fc600078e02de */
[----:B------:R3:W-:Y:S04]  /*a710*/  LDGSTS.E [R137+0x1d200], [R146.64], !P6 ;  /* 0x1d20000092897fae */ /* 0x0007e8000f121848 */
[----:B------:R-:W2:Y:S04]  /*a720*/  LDL.LU.64 R160, [R1+0x198] ;  /* 0x0001980001a07983 */ /* 0x000ea80000300a00 */
[----:B------:R1:W-:Y:S01]  /*a730*/  STL.64 [R1+0x450], R138 ;  /* 0x0004508a01007387 */ /* 0x0003e20000100a00 */
[----:B---3--:R-:W-:-:S03]  /*a740*/  IMAD.WIDE R146, R176, 0x4, R228 ;  /* 0x00000004b0927825 */ /* 0x008fc600078e02e4 */
[----:B------:R1:W-:Y:S04]  /*a750*/  LDGSTS.E [R137+0x1da00], [R138.64], !P2 ;  /* 0x1da000008a897fae */ /* 0x0003e8000d121848 */
[----:B------:R3:W-:Y:S04]  /*a760*/  STL.64 [R1+0x468], R146 ;  /* 0x0004689201007387 */ /* 0x0007e80000100a00 */
[----:B------:R3:W-:Y:S01]  /*a770*/  LDGSTS.E [R137+0x1e200], [R146.64], !P4 ;  /* 0x1e20000092897fae */ /* 0x0007e2000e121848 */
[----:B-1----:R-:W-:-:S03]  /*a780*/  IMAD.WIDE R138, R176, 0x4, R234 ;  /* 0x00000004b08a7825 */ /* 0x002fc600078e02ea */
[----:B------:R-:W2:Y:S04]  /*a790*/  LDL.LU.64 R232, [R1+0x178] ;  /* 0x0001780001e87983 */ /* 0x000ea80000300a00 */
[----:B------:R1:W-:Y:S01]  /*a7a0*/  STL.64 [R1+0x478], R138 ;  /* 0x0004788a01007387 */ /* 0x0003e20000100a00 */
[----:B---3--:R-:W-:-:S03]  /*a7b0*/  IMAD.WIDE R146, R176, 0x4, R240 ;  /* 0x00000004b0927825 */ /* 0x008fc600078e02f0 */
[----:B------:R1:W-:Y:S04]  /*a7c0*/  LDGSTS.E [R137+0x1ea00], [R138.64], !P5 ;  /* 0x1ea000008a897fae */ /* 0x0003e8000e921848 */
[----:B------:R-:W3:Y:S04]  /*a7d0*/  LDL.LU.64 R168, [R1+0x158] ;  /* 0x0001580001a87983 */ /* 0x000ee80000300a00 */
[----:B------:R4:W-:Y:S01]  /*a7e0*/  STL.64 [R1+0x488], R146 ;  /* 0x0004889201007387 */ /* 0x0009e20000100a00 */
[----:B-1----:R-:W-:-:S03]  /*a7f0*/  IMAD.WIDE R138, R176, 0x4, R246 ;  /* 0x00000004b08a7825 */ /* 0x002fc600078e02f6 */
[----:B------:R4:W-:Y:S04]  /*a800*/  LDGSTS.E [R137+0x1f200], [R146.64], !P3 ;  /* 0x1f20000092897fae */ /* 0x0009e8000d921848 */
[----:B------:R-:W3:Y:S04]  /*a810*/  LDL.LU.64 R184, [R1+0x138] ;  /* 0x0001380001b87983 */ /* 0x000ee80000300a00 */
[----:B------:R1:W-:Y:S01]  /*a820*/  STL.64 [R1+0x498], R138 ;  /* 0x0004988a01007387 */ /* 0x0003e20000100a00 */
[----:B----4-:R-:W-:-:S03]  /*a830*/  IMAD.WIDE R146, R176, 0x4, R144 ;  /* 0x00000004b0927825 */ /* 0x010fc600078e0290 */
[----:B------:R-:W4:Y:S04]  /*a840*/  LDL.LU.64 R144, [R1+0x118] ;  /* 0x0001180001907983 */ /* 0x000f280000300a00 */
[----:B------:R-:W4:Y:S04]  /*a850*/  LDL.LU.64 R220, [R1+0xf8] ;  /* 0x0000f80001dc7983 */ /* 0x000f280000300a00 */
[----:B------:R-:W-:Y:S04]  /*a860*/  STL.64 [R1+0x638], R146 ;  /* 0x0006389201007387 */ /* 0x000fe80000100a00 */
[----:B------:R-:W4:Y:S04]  /*a870*/  LDL.LU.64 R214, [R1+0xd8] ;  /* 0x0000d80001d67983 */ /* 0x000f280000300a00 */
[----:B------:R-:W4:Y:S01]  /*a880*/  LDL.LU.64 R208, [R1+0xb8] ;  /* 0x0000b80001d07983 */ /* 0x000f220000300a00 */
[----:B--2---:R-:W-:-:S05]  /*a890*/  IMAD.WIDE R152, R176, 0x4, R152 ;  /* 0x00000004b0987825 */ /* 0x004fca00078e0298 */
[----:B------:R-:W-:Y:S04]  /*a8a0*/  STL.64 [R1+0x640], R152 ;  /* 0x0006409801007387 */ /* 0x000fe80000100a00 */
[----:B------:R-:W2:Y:S04]  /*a8b0*/  LDL.LU.64 R200, [R1+0x98] ;  /* 0x0000980001c87983 */ /* 0x000ea80000300a00 */
[----:B------:R-:W2:Y:S01]  /*a8c0*/  LDL.LU.64 R192, [R1+0x78] ;  /* 0x0000780001c07983 */ /* 0x000ea20000300a00 */
[----:B------:R-:W-:-:S03]  /*a8d0*/  IMAD.WIDE R162, R176, 0x4, R232 ;  /* 0x00000004b0a27825 */ /* 0x000fc600078e02e8 */
[----:B------:R-:W2:Y:S01]  /*a8e0*/  LDL.LU.64 R232, [R1+0x58] ;  /* 0x0000580001e87983 */ /* 0x000ea20000300a00 */
[----:B---3--:R-:W-:-:S03]  /*a8f0*/  IMAD.WIDE R178, R176, 0x4, R184 ;  /* 0x00000004b0b27825 */ /* 0x008fc600078e02b8 */
[----:B------:R-:W3:Y:S01]  /*a900*/  LDL.LU.64 R184, [R1+0x38] ;  /* 0x0000380001b87983 */ /* 0x000ee20000300a00 */
[----:B----4-:R-:W-:-:S03]  /*a910*/  IMAD.WIDE R186, R176, 0x4, R144 ;  /* 0x00000004b0ba7825 */ /* 0x010fc600078e0290 */
[----:B------:R-:W4:Y:S01]  /*a920*/  LDL.LU.64 R144, [R1+0x18] ;  /* 0x0000180001907983 */ /* 0x000f220000300a00 */
[C---:B------:R-:W-:Y:S02]  /*a930*/  IADD3 R4, R3.reuse, -0xfe, RZ ;  /* 0xffffff0203047810 */ /* 0x040fe40007ffe0ff */
[----:B------:R-:W-:Y:S02]  /*a940*/  IADD3 R5, R3, -0x83, RZ ;  /* 0xffffff7d03057810 */ /* 0x000fe40007ffe0ff */
[----:B------:R-:W-:Y:S02]  /*a950*/  ISETP.GE.U32.AND P1, PT, R4, 0x7ffffe83, PT ;  /* 0x7ffffe830400780c */ /* 0x000fe40003f26070 */
[----:B------:R-:W-:Y:S02]  /*a960*/  ISETP.GE.U32.AND P0, PT, R5, 0x7ffffefe, PT ;  /* 0x7ffffefe0500780c */ /* 0x000fe40003f06070 */
[C---:B------:R-:W-:Y:S02]  /*a970*/  IADD3 R5, R3.reuse, -0x87, RZ ;  /* 0xffffff7903057810 */ /* 0x040fe40007ffe0ff */
[----:B------:R-:W-:-:S02]  /*a980*/  IADD3 R4, R3, -0x8b, RZ ;  /* 0xffffff7503047810 */ /* 0x000fc40007ffe0ff */
[----:B------:R-:W-:Y:S02]  /*a990*/  ISETP.GE.U32.AND P6, PT, R5, 0x7ffffefa, PT ;  /* 0x7ffffefa0500780c */ /* 0x000fe40003fc6070 */
[----:B------:R-:W-:Y:S02]  /*a9a0*/  ISETP.GE.U32.AND P2, PT, R4, 0x7ffffef6, PT ;  /* 0x7ffffef60400780c */ /* 0x000fe40003f46070 */
[C---:B------:R-:W-:Y:S01]  /*a9b0*/  IADD3 R5, R3.reuse, -0x8f, RZ ;  /* 0xffffff7103057810 */ /* 0x040fe20007ffe0ff */
[----:B------:R1:W-:Y:S01]  /*a9c0*/  LDGSTS.E [R137+0x1fa00], [R138.64], !P1 ;  /* 0x1fa000008a897fae */ /* 0x0003e2000c921848 */
[----:B------:R-:W-:Y:S02]  /*a9d0*/  IADD3 R4, R3, -0x93, RZ ;  /* 0xffffff6d03047810 */ /* 0x000fe40007ffe0ff */
[----:B------:R-:W-:Y:S02]  /*a9e0*/  ISETP.GE.U32.AND P4, PT, R5, 0x7ffffef2, PT ;  /* 0x7ffffef20500780c */ /* 0x000fe40003f86070 */
[----:B------:R-:W-:-:S02]  /*a9f0*/  ISETP.GE.U32.AND P5, PT, R4, 0x7ffffeee, PT ;  /* 0x7ffffeee0400780c */ /* 0x000fc40003fa6070 */
[C---:B------:R-:W-:Y:S02]  /*aa00*/  IADD3 R5, R3.reuse, -0x97, RZ ;  /* 0xffffff6903057810 */ /* 0x040fe40007ffe0ff */
[----:B------:R-:W-:Y:S02]  /*aa10*/  IADD3 R4, R3, -0x9b, RZ ;  /* 0xffffff6503047810 */ /* 0x000fe40007ffe0ff */
[----:B------:R-:W-:Y:S02]  /*aa20*/  ISETP.GE.U32.AND P3, PT, R5, 0x7ffffeea, PT ;  /* 0x7ffffeea0500780c */ /* 0x000fe40003f66070 */
[----:B-1----:R-:W-:Y:S02]  /*aa30*/  LOP3.LUT R137, R2, 0x40, RZ, 0x3c, !PT ;  /* 0x0000004002897812 */ /* 0x002fe400078e3cff */
[----:B------:R-:W-:Y:S02]  /*aa40*/  ISETP.GE.U32.AND P1, PT, R4, 0x7ffffee6, PT ;  /* 0x7ffffee60400780c */ /* 0x000fe40003f26070 */
[C---:B------:R-:W-:Y:S01]  /*aa50*/  IADD3 R5, R3.reuse, -0x9f, RZ ;  /* 0xffffff6103057810 */ /* 0x040fe20007ffe0ff */
[----:B------:R1:W-:Y:S01]  /*aa60*/  LDGSTS.E [R137+0x10400], [R146.64], !P0 ;  /* 0x1040000092897fae */ /* 0x0003e2000c121848 */
[----:B------:R-:W-:Y:S01]  /*aa70*/  IADD3 R4, R3, -0xa3, RZ ;  /* 0xffffff5d03047810 */ /* 0x000fe20007ffe0ff */
[----:B------:R-:W-:Y:S01]  /*aa80*/  IMAD.WIDE R160, R176, 0x4, R160 ;  /* 0x00000004b0a07825 */ /* 0x000fe200078e02a0 */
[----:B------:R-:W-:Y:S01]  /*aa90*/  ISETP.GE.U32.AND P0, PT, R5, 0x7ffffee2, PT ;  /* 0x7ffffee20500780c */ /* 0x000fe20003f06070 */
[----:B------:R1:W-:Y:S01]  /*aaa0*/  LDGSTS.E [R137+0x10c00], [R152.64], !P6 ;  /* 0x10c0000098897fae */ /* 0x0003e2000f121848 */
[----:B------:R-:W-:-:S02]  /*aab0*/  ISETP.GE.U32.AND P6, PT, R4, 0x7ffffede, PT ;  /* 0x7ffffede0400780c */ /* 0x000fc40003fc6070 */
[C---:B------:R-:W-:Y:S01]  /*aac0*/  IADD3 R5, R3.reuse, -0xa7, RZ ;  /* 0xffffff5903057810 */ /* 0x040fe20007ffe0ff */
[----:B------:R1:W-:Y:S01]  /*aad0*/  LDGSTS.E [R137+0x11400], [R160.64], !P2 ;  /* 0x11400000a0897fae */ /* 0x0003e2000d121848 */
[----:B------:R-:W-:Y:S01]  /*aae0*/  IADD3 R4, R3, -0xab, RZ ;  /* 0xffffff5503047810 */ /* 0x000fe20007ffe0ff */
[----:B------:R-:W-:Y:S01]  /*aaf0*/  IMAD.WIDE R168, R176, 0x4, R168 ;  /* 0x00000004b0a87825 */ /* 0x000fe200078e02a8 */
[----:B------:R-:W-:Y:S01]  /*ab00*/  ISETP.GE.U32.AND P2, PT, R5, 0x7ffffeda, PT ;  /* 0x7ffffeda0500780c */ /* 0x000fe20003f46070 */
[----:B------:R1:W-:Y:S01]  /*ab10*/  LDGSTS.E [R137+0x11c00], [R162.64], !P4 ;  /* 0x11c00000a2897fae */ /* 0x0003e2000e121848 */
        /* <DEDUP_REMOVED lines=14> */
[----:B------:R-:W-:Y:S01]  /*ac00*/  ISETP.GE.U32.AND P0, PT, R4, 0x7ffffec6, PT ;  /* 0x7ffffec60400780c */ /* 0x000fe20003f06070 */
[C---:B------:R-:W-:Y:S01]  /*ac10*/  IMAD.WIDE R210, R176.reuse, 0x4, R208 ;  /* 0x00000004b0d27825 */ /* 0x040fe200078e02d0 */
[C---:B------:R-:W-:Y:S01]  /*ac20*/  IADD3 R5, R3.reuse, -0xbf, RZ ;  /* 0xffffff4103057810 */ /* 0x040fe20007ffe0ff */
[----:B------:R1:W-:Y:S01]  /*ac30*/  LDGSTS.E [R137+0x14400], [R202.64], !P6 ;  /* 0x14400000ca897fae */ /* 0x0003e2000f121848 */
[----:B------:R-:W-:Y:S01]  /*ac40*/  IADD3 R4, R3, -0xc3, RZ ;  /* 0xffffff3d03047810 */ /* 0x000fe20007ffe0ff */
[----:B--2---:R-:W-:Y:S01]  /*ac50*/  IMAD.WIDE R216, R176, 0x4, R200 ;  /* 0x00000004b0d87825 */ /* 0x004fe200078e02c8 */
[----:B------:R-:W-:Y:S01]  /*ac60*/  ISETP.GE.U32.AND P6, PT, R5, 0x7ffffec2, PT ;  /* 0x7ffffec20500780c */ /* 0x000fe20003fc6070 */
[----:B------:R1:W-:Y:S01]  /*ac70*/  LDGSTS.E [R137+0x14c00], [R210.64], !P2 ;  /* 0x14c00000d2897fae */ /* 0x0003e2000d121848 */
[----:B------:R-:W-:Y:S01]  /*ac80*/  ISETP.GE.U32.AND P2, PT, R4, 0x7ffffebe, PT ;  /* 0x7ffffebe0400780c */ /* 0x000fe20003f46070 */
[C---:B------:R-:W-:Y:S01]  /*ac90*/  IMAD.WIDE R222, R176.reuse, 0x4, R192 ;  /* 0x00000004b0de7825 */ /* 0x040fe200078e02c0 */
        /* <DEDUP_REMOVED lines=9> */
[----:B------:R1:W-:Y:S02]  /*ad30*/  LDGSTS.E [R137+0x16400], [R232.64], !P3 ;  /* 0x16400000e8897fae */ /* 0x0003e4000d921848 */
[----:B---3--:R-:W-:Y:S01]  /*ad40*/  IMAD.WIDE R240, R176, 0x4, R184 ;  /* 0x00000004b0f07825 */ /* 0x008fe200078e02b8 */
[----:B------:R-:W-:-:S03]  /*ad50*/  IADD3 R4, R3, -0xd3, RZ ;  /* 0xffffff2d03047810 */ /* 0x000fc60007ffe0ff */
[----:B------:R-:W-:Y:S01]  /*ad60*/  IMAD.WIDE R140, R176, 0x4, R140 ;  /* 0x00000004b08c7825 */ /* 0x000fe200078e028c */
[----:B------:R1:W-:Y:S01]  /*ad70*/  LDGSTS.E [R137+0x16c00], [R240.64], !P1 ;  /* 0x16c00000f0897fae */ /* 0x0003e2000c921848 */
[----:B------:R-:W-:Y:S02]  /*ad80*/  ISETP.GE.U32.AND P3, PT, R5, 0x7ffffeb2, PT ;  /* 0x7ffffeb20500780c */ /* 0x000fe40003f66070 */
[----:B------:R-:W-:Y:S01]  /*ad90*/  ISETP.GE.U32.AND P1, PT, R4, 0x7ffffeae, PT ;  /* 0x7ffffeae0400780c */ /* 0x000fe20003f26070 */
[----:B------:R2:W-:Y:S01]  /*ada0*/  STL.64 [R1], R138 ;  /* 0x0000008a01007387 */ /* 0x0005e20000100a00 */
[C---:B------:R-:W-:Y:S02]  /*adb0*/  IADD3 R5, R3.reuse, -0xd7, RZ ;  /* 0xffffff2903057810 */ /* 0x040fe40007ffe0ff */
[----:B------:R-:W-:Y:S01]  /*adc0*/  IADD3 R4, R3, -0xdb, RZ ;  /* 0xffffff2503047810 */ /* 0x000fe20007ffe0ff */
[----:B------:R3:W-:Y:S01]  /*add0*/  STL.64 [R1+0x18], R140 ;  /* 0x0000188c01007387 */ /* 0x0007e20000100a00 */
[----:B----4-:R-:W-:-:S05]  /*ade0*/  IMAD.WIDE R246, R176, 0x4, R144 ;  /* 0x00000004b0f67825 */ /* 0x010fca00078e0290 */
[----:B------:R1:W-:Y:S04]  /*adf0*/  LDGSTS.E [R137+0x17400], [R246.64], !P0 ;  /* 0x17400000f6897fae */ /* 0x0003e8000c121848 */
[----:B------:R2:W-:Y:S04]  /*ae00*/  LDGSTS.E [R137+0x17c00], [R138.64], !P6 ;  /* 0x17c000008a897fae */ /* 0x0005e8000f121848 */
[----:B------:R3:W-:Y:S01]  /*ae10*/  LDGSTS.E [R137+0x18400], [R140.64], !P2 ;  /* 0x184000008c897fae */ /* 0x0007e2000d121848 */
[----:B------:R-:W-:Y:S02]  /*ae20*/  ISETP.GE.U32.AND P0, PT, R5, 0x7ffffeaa, PT ;  /* 0x7ffffeaa0500780c */ /* 0x000fe40003f06070 */
[----:B------:R-:W-:Y:S01]  /*ae30*/  ISETP.GE.U32.AND P6, PT, R4, 0x7ffffea6, PT ;  /* 0x7ffffea60400780c */ /* 0x000fe20003fc6070 */
[----:B--2---:R-:W-:-:S04]  /*ae40*/  IMAD.WIDE R138, R176, 0x4, R148 ;  /* 0x00000004b08a7825 */ /* 0x004fc800078e0294 */
[C---:B---3--:R-:W-:Y:S01]  /*ae50*/  IMAD.WIDE R140, R176.reuse, 0x4, R156 ;  /* 0x00000004b08c7825 */ /* 0x048fe200078e029c */
[----:B------:R2:W-:Y:S04]  /*ae60*/  STL.64 [R1+0x20], R138 ;  /* 0x0000208a01007387 */ /* 0x0005e80000100a00 */
[----:B------:R2:W-:Y:S04]  /*ae70*/  LDGSTS.E [R137+0x18c00], [R138.64], !P4 ;  /* 0x18c000008a897fae */ /* 0x0005e8000e121848 */
[----:B------:R3:W-:Y:S04]  /*ae80*/  STL.64 [R1+0x38], R140 ;  /* 0x0000388c01007387 */ /* 0x0007e80000100a00 */
[----:B------:R3:W-:Y:S01]  /*ae90*/  LDGSTS.E [R137+0x19400], [R140.64], !P5 ;  /* 0x194000008c897fae */ /* 0x0007e2000e921848 */
        /* <DEDUP_REMOVED lines=13> */
[----:B---3--:R-:W-:Y:S01]  /*af70*/  IMAD.WIDE R140, R176, 0x4, R204 ;  /* 0x00000004b08c7825 */ /* 0x008fe200078e02cc */
[----:B------:R2:W-:Y:S04]  /*af80*/  STL.64 [R1+0xd8], R138 ;  /* 0x0000d88a01007387 */ /* 0x0005e80000100a00 */
[----:B------:R3:W-:Y:S04]  /*af90*/  STL.64 [R1+0xf8], R140 ;  /* 0x0000f88c01007387 */ /* 0x0007e80000100a00 */
[----:B------:R-:W4:Y:S01]  /*afa0*/  LDL.LU.64 R184, [R1+0x1d0] ;  /* 0x0001d00001b87983 */ /* 0x000f220000300a00 */
[----:B------:R-:W-:-:S02]  /*afb0*/  IADD3 R5, R3, -0xdf, RZ ;  /* 0xffffff2103057810 */ /* 0x000fc40007ffe0ff */
[----:B------:R-:W-:Y:S02]  /*afc0*/  IADD3 R4, R3, -0xe3, RZ ;  /* 0xffffff1d03047810 */ /* 0x000fe40007ffe0ff */
[----:B------:R-:W-:Y:S02]  /*afd0*/  ISETP.GE.U32.AND P2, PT, R5, 0x7ffffea2, PT ;  /* 0x7ffffea20500780c */ /* 0x000fe40003f46070 */
[----:B------:R-:W-:Y:S02]  /*afe0*/  ISETP.GE.U32.AND P4, PT, R4, 0x7ffffe9e, PT ;  /* 0x7ffffe9e0400780c */ /* 0x000fe40003f86070 */
[C---:B------:R-:W-:Y:S02]  /*aff0*/  IADD3 R5, R3.reuse, -0xe7, RZ ;  /* 0xffffff1903057810 */ /* 0x040fe40007ffe0ff */
[----:B------:R-:W-:Y:S02]  /*b000*/  IADD3 R4, R3, -0xeb, RZ ;  /* 0xffffff1503047810 */ /* 0x000fe40007ffe0ff */
[----:B------:R-:W-:-:S02]  /*b010*/  ISETP.GE.U32.AND P5, PT, R5, 0x7ffffe9a, PT ;  /* 0x7ffffe9a0500780c */ /* 0x000fc40003fa6070 */
[----:B------:R-:W-:Y:S02]  /*b020*/  ISETP.GE.U32.AND P3, PT, R4, 0x7ffffe96, PT ;  /* 0x7ffffe960400780c */ /* 0x000fe40003f66070 */
[C---:B------:R-:W-:Y:S01]  /*b030*/  IADD3 R5, R3.reuse, -0xef, RZ ;  /* 0xffffff1103057810 */ /* 0x040fe20007ffe0ff */
[----:B------:R2:W-:Y:S01]  /*b040*/  LDGSTS.E [R137+0x1bc00], [R138.64], !P2 ;  /* 0x1bc000008a897fae */ /* 0x0005e2000d121848 */
[----:B------:R-:W-:Y:S02]  /*b050*/  IADD3 R4, R3, -0xf3, RZ ;  /* 0xffffff0d03047810 */ /* 0x000fe40007ffe0ff */
[----:B------:R-:W-:Y:S01]  /*b060*/  ISETP.GE.U32.AND P1, PT, R5, 0x7ffffe92, PT ;  /* 0x7ffffe920500780c */ /* 0x000fe20003f26070 */
[----:B------:R3:W-:Y:S01]  /*b070*/  LDGSTS.E [R137+0x1c400], [R140.64], !P4 ;  /* 0x1c4000008c897fae */ /* 0x0007e2000e121848 */
[----:B------:R-:W-:Y:S02]  /*b080*/  ISETP.GE.U32.AND P0, PT, R4, 0x7ffffe8e, PT ;  /* 0x7ffffe8e0400780c */ /* 0x000fe40003f06070 */
[----:B------:R-:W-:-:S02]  /*b090*/  IADD3 R4, R3, -0xfb, RZ ;  /* 0xffffff0503047810 */ /* 0x000fc40007ffe0ff */
[----:B------:R-:W-:Y:S01]  /*b0a0*/  IADD3 R5, R3, -0xf7, RZ ;  /* 0xffffff0903057810 */ /* 0x000fe20007ffe0ff */
[----:B--2---:R-:W-:Y:S01]  /*b0b0*/  IMAD.WIDE R138, R176, 0x4, R212 ;  /* 0x00000004b08a7825 */ /* 0x004fe200078e02d4 */
[----:B------:R-:W-:Y:S02]  /*b0c0*/  ISETP.GE.U32.AND P2, PT, R4, 0x7ffffe86, PT ;  /* 0x7ffffe860400780c */ /* 0x000fe40003f46070 */
[----:B------:R-:W-:Y:S01]  /*b0d0*/  ISETP.GE.U32.AND P6, PT, R5, 0x7ffffe8a, PT ;  /* 0x7ffffe8a0500780c */ /* 0x000fe20003fc6070 */
[----:B---3--:R-:W-:Y:S01]  /*b0e0*/  IMAD.WIDE R140, R176, 0x4, R218 ;  /* 0x00000004b08c7825 */ /* 0x008fe200078e02da */
[----:B------:R-:W-:Y:S01]  /*b0f0*/  IADD3 R4, R3, -0xff, RZ ;  /* 0xffffff0103047810 */ /* 0x000fe20007ffe0ff */
[----:B------:R2:W-:Y:S04]  /*b100*/  STL.64 [R1+0x118], R138 ;  /* 0x0001188a01007387 */ /* 0x0005e80000100a00 */
[----:B------:R2:W-:Y:S01]  /*b110*/  LDGSTS.E [R137+0x1cc00], [R138.64], !P5 ;  /* 0x1cc000008a897fae */ /* 0x0005e2000e921848 */
[----:B------:R-:W-:-:S03]  /*b120*/  ISETP.GE.U32.AND P4, PT, R4, 0x7ffffe82, PT ;  /* 0x7ffffe820400780c */ /* 0x000fc60003f86070 */
[----:B------:R-:W3:Y:S01]  /*b130*/  LDL.LU.64 R214, [R1+0x1b0] ;  /* 0x0001b00001d67983 */ /* 0x000ee20000300a00 */
[C---:B------:R-:W-:Y:S02]  /*b140*/  IADD3 R5, R3.reuse, -0x84, RZ ;  /* 0xffffff7c03057810 */ /* 0x040fe40007ffe0ff */
[----:B------:R-:W-:Y:S01]  /*b150*/  IADD3 R4, R3, -0x8c, RZ ;  /* 0xffffff7403047810 */ /* 0x000fe20007ffe0ff */
[----:B------:R1:W-:Y:S01]  /*b160*/  STL.64 [R1+0x138], R140 ;  /* 0x0001388c01007387 */ /* 0x0003e20000100a00 */
[----:B--2---:R-:W-:-:S03]  /*b170*/  IMAD.WIDE R138, R176, 0x4, R224 ;  /* 0x00000004b08a7825 */ /* 0x004fc600078e02e0 */
[----:B------:R1:W-:Y:S01]  /*b180*/  LDGSTS.E [R137+0x1d400], [R140.64], !P3 ;  /* 0x1d4000008c897fae */ /* 0x0003e2000d921848 */
[----:B------:R-:W-:-:S03]  /*b190*/  ISETP.GE.U32.AND P5, PT, R5, 0x7ffffefd, PT ;  /* 0x7ffffefd0500780c */ /* 0x000fc60003fa6070 */
[----:B------:R-:W2:Y:S01]  /*b1a0*/  LDL.64 R144, [R1+0x190] ;  /* 0x0001900001907983 */ /* 0x000ea20000100a00 */
[----:B------:R-:W-:-:S03]  /*b1b0*/  IADD3 R5, R3, -0x88, RZ ;  /* 0xffffff7803057810 */ /* 0x000fc60007ffe0ff */
[----:B------:R1:W-:Y:S02]  /*b1c0*/  STL.64 [R1+0x158], R138 ;  /* 0x0001588a01007387 */ /* 0x0003e40000100a00 */
[----:B-1----:R-:W-:Y:S02]  /*b1d0*/  IMAD.WIDE R140, R176, 0x4, R230 ;  /* 0x00000004b08c7825 */ /* 0x002fe400078e02e6 */
[----:B------:R1:W-:Y:S01]  /*b1e0*/  LDGSTS.E [R137+0x1dc00], [R138.64], !P1 ;  /* 0x1dc000008a897fae */ /* 0x0003e2000c921848 */
[----:B------:R-:W-:Y:S02]  /*b1f0*/  ISETP.GE.U32.AND P1, PT, R4, 0x7ffffef5, PT ;  /* 0x7ffffef50400780c */ /* 0x000fe40003f26070 */
[----:B------:R-:W-:Y:S01]  /*b200*/  IADD3 R4, R3, -0x94, RZ ;  /* 0xffffff6c03047810 */ /* 0x000fe20007ffe0ff */
[----:B------:R-:W2:Y:S01]  /*b210*/  LDL.LU.64 R208, [R1+0x170] ;  /* 0x0001700001d07983 */ /* 0x000ea20000300a00 */
[----:B------:R-:W-:-:S03]  /*b220*/  ISETP.GE.U32.AND P3, PT, R5, 0x7ffffef9, PT ;  /* 0x7ffffef90500780c */ /* 0x000fc60003f66070 */
[----:B------:R1:W-:Y:S02]  /*b230*/  STL.64 [R1+0x328], R140 ;  /* 0x0003288c01007387 */ /* 0x0003e40000100a00 */
[----:B-1----:R-:W-:Y:S02]  /*b240*/  IMAD.WIDE R138, R176, 0x4, R236 ;  /* 0x00000004b08a7825 */ /* 0x002fe400078e02ec */
[----:B------:R1:W-:Y:S01]  /*b250*/  LDGSTS.E [R137+0x1e400], [R140.64], !P0 ;  /* 0x1e4000008c897fae */ /* 0x0003e2000c121848 */
[----:B------:R-:W-:-:S03]  /*b260*/  IADD3 R5, R3, -0x90, RZ ;  /* 0xffffff7003057810 */ /* 0x000fc60007ffe0ff */
[----:B------:R-:W2:Y:S04]  /*b270*/  LDL.LU.64 R200, [R1+0x150] ;  /* 0x0001500001c87983 */ /* 0x000ea80000300a00 */
[----:B------:R1:W-:Y:S01]  /*b280*/  LDGSTS.E [R137+0x1ec00], [R138.64], !P6 ;  /* 0x1ec000008a897fae */ /* 0x0003e2000f121848 */
[----:B------:R-:W-:Y:S01]  /*b290*/  ISETP.GE.U32.AND P6, PT, R4, 0x7ffffeed, PT ;  /* 0x7ffffeed0400780c */ /* 0x000fe20003fc6070 */
[----:B-1----:R-:W-:Y:S02]  /*b2a0*/  IMAD.WIDE R140, R176, 0x4, R242 ;  /* 0x00000004b08c7825 */ /* 0x002fe400078e02f2 */
[----:B------:R1:W-:Y:S01]  /*b2b0*/  STL.64 [R1+0x368], R138 ;  /* 0x0003688a01007387 */ /* 0x0003e20000100a00 */
[----:B------:R-:W-:-:S03]  /*b2c0*/  IADD3 R4, R3, -0x98, RZ ;  /* 0xffffff6803047810 */ /* 0x000fc60007ffe0ff */
[----:B------:R-:W2:Y:S01]  /*b2d0*/  LDL.LU.64 R192, [R1+0x130] ;  /* 0x0001300001c07983 */ /* 0x000ea20000300a00 */
[----:B------:R-:W-:-:S03]  /*b2e0*/  ISETP.GE.U32.AND P0, PT, R5, 0x7ffffef1, PT ;  /* 0x7ffffef10500780c */ /* 0x000fc60003f06070 */
[----:B------:R4:W-:Y:S01]  /*b2f0*/  LDGSTS.E [R137+0x1f400], [R140.64], !P2 ;  /* 0x1f4000008c897fae */ /* 0x0009e2000d121848 */
[----:B-1----:R-:W-:-:S03]  /*b300*/  IMAD.WIDE R138, R176, 0x4, R248 ;  /* 0x00000004b08a7825 */ /* 0x002fc600078e02f8 */
[----:B------:R1:W-:Y:S01]  /*b310*/  STL.64 [R1+0x408], R140 ;  /* 0x0004088c01007387 */ /* 0x0003e20000100a00 */
[----:B------:R-:W-:-:S03]  /*b320*/  ISETP.GE.U32.AND P2, PT, R4, 0x7ffffee9, PT ;  /* 0x7ffffee90400780c */ /* 0x000fc60003f46070 */
[----:B------:R3:W-:Y:S01]  /*b330*/  STL.64 [R1+0x448], R138 ;  /* 0x0004488a01007387 */ /* 0x0007e20000100a00 */
[----:B------:R-:W-:Y:S02]  /*b340*/  IADD3 R136, R3, -0x9c, RZ ;  /* 0xffffff6403887810 */ /* 0x000fe40007ffe0ff */
[----:B------:R-:W-:Y:S01]  /*b350*/  LOP3.LUT R177, R2, 0x60, RZ, 0x3c, !PT ;  /* 0x0000006002b17812 */ /* 0x000fe200078e3cff */
[----:B------:R3:W-:Y:S01]  /*b360*/  LDGSTS.E [R137+0x1fc00], [R138.64], !P4 ;  /* 0x1fc000008a897fae */ /* 0x0007e2000e121848 */
[----:B----4-:R-:W-:-:S03]  /*b370*/  IMAD.WIDE R4, R176, 0x4, R184 ;  /* 0x00000004b0047825 */ /* 0x010fc600078e02b8 */
[----:B------:R-:W4:Y:S01]  /*b380*/  LDL.LU.64 R184, [R1+0x110] ;  /* 0x0001100001b87983 */ /* 0x000f220000300a00 */
[----:B------:R-:W-:-:S03]  /*b390*/  ISETP.GE.U32.AND P4, PT, R136, 0x7ffffee5, PT ;  /* 0x7ffffee58800780c */ /* 0x000fc60003f86070 */
[----:B------:R-:W4:Y:S01]  /*b3a0*/  LDL.LU.64 R238, [R1+0xf0] ;  /* 0x0000f00001ee7983 */ /* 0x000f220000300a00 */
[C---:B------:R-:W-:Y:S02]  /*b3b0*/  IADD3 R136, R3.reuse, -0xa0, RZ ;  /* 0xffffff6003887810 */ /* 0x040fe40007ffe0ff */
[----:B-1----:R-:W-:Y:S01]  /*b3c0*/  IADD3 R140, R3, -0xa4, RZ ;  /* 0xffffff5c038c7810 */ /* 0x002fe20007ffe0ff */
[----:B------:R1:W-:Y:S01]  /*b3d0*/  LDGSTS.E [R177+0x10600], [R4.64], !P5 ;  /* 0x1060000004b17fae */ /* 0x0003e2000e921848 */
[----:B------:R-:W-:-:S03]  /*b3e0*/  ISETP.GE.U32.AND P5, PT, R136, 0x7ffffee1, PT ;  /* 0x7ffffee18800780c */ /* 0x000fc60003fa6070 */
[----:B------:R-:W4:Y:S04]  /*b3f0*/  LDL.LU.64 R226, [R1+0xd0] ;  /* 0x0000d00001e27983 */ /* 0x000f280000300a00 */
[----:B------:R-:W4:Y:S01]  /*b400*/  LDL.LU.64 R220, [R1+0xb0] ;  /* 0x0000b00001dc7983 */ /* 0x000f220000300a00 */
[C---:B------:R-:W-:Y:S02]  /*b410*/  IADD3 R148, R3.reuse, -0xac, RZ ;  /* 0xffffff5403947810 */ /* 0x040fe40007ffe0ff */
[C---:B------:R-:W-:Y:S01]  /*b420*/  IADD3 R154, R3.reuse, -0xb0, RZ ;  /* 0xffffff50039a7810 */ /* 0x040fe20007ffe0ff */
[----:B---3--:R-:W-:Y:S02]  /*b430*/  IMAD.WIDE R138, R176, 0x4, R214 ;  /* 0x00000004b08a7825 */ /* 0x008fe400078e02d6 */
[----:B------:R-:W3:Y:S04]  /*b440*/  LDL.LU.64 R214, [R1+0x90] ;  /* 0x0000900001d67983 */ /* 0x000ee80000300a00 */
[----:B------:R1:W-:Y:S01]  /*b450*/  LDGSTS.E [R177+0x10e00], [R138.64], !P3 ;  /* 0x10e000008ab17fae */ /* 0x0003e2000d921848 */
[----:B------:R-:W-:Y:S01]  /*b460*/  ISETP.GE.U32.AND P3, PT, R140, 0x7ffffedd, PT ;  /* 0x7ffffedd8c00780c */ /* 0x000fe20003f66070 */
[----:B--2---:R-:W-:Y:S01]  /*b470*/  IMAD.WIDE R136, R176, 0x4, R144 ;  /* 0x00000004b0887825 */ /* 0x004fe200078e0290 */
[----:B------:R-:W-:-:S04]  /*b480*/  IADD3 R144, R3, -0xa8, RZ ;  /* 0xffffff5803907810 */ /* 0x000fc80007ffe0ff */
[----:B------:R1:W-:Y:S01]  /*b490*/  LDGSTS.E [R177+0x11600], [R136.64], !P1 ;  /* 0x1160000088b17fae */ /* 0x0003e2000c921848 */
[----:B------:R-:W-:Y:S01]  /*b4a0*/  ISETP.GE.U32.AND P1, PT, R144, 0x7ffffed9, PT ;  /* 0x7ffffed99000780c */ /* 0x000fe20003f26070 */
[----:B------:R-:W-:Y:S02]  /*b4b0*/  IMAD.WIDE R140, R176, 0x4, R208 ;  /* 0x00000004b08c7825 */ /* 0x000fe400078e02d0 */
[----:B------:R-:W2:Y:S04]  /*b4c0*/  LDL.LU.64 R208, [R1+0x70] ;  /* 0x0000700001d07983 */ /* 0x000ea80000300a00 */
[----:B------:R1:W-:Y:S01]  /*b4d0*/  LDGSTS.E [R177+0x11e00], [R140.64], !P0 ;  /* 0x11e000008cb17fae */ /* 0x0003e2000c121848 */
[----:B------:R-:W-:Y:S01]  /*b4e0*/  ISETP.GE.U32.AND P0, PT, R148, 0x7ffffed5, PT ;  /* 0x7ffffed59400780c */ /* 0x000fe20003f06070 */
[----:B------:R-:W-:-:S02]  /*b4f0*/  IMAD.WIDE R144, R176, 0x4, R200 ;  /* 0x00000004b0907825 */ /* 0x000fc400078e02c8 */
[----:B------:R-:W2:Y:S04]  /*b500*/  LDL.LU.64 R200, [R1+0x50] ;  /* 0x0000500001c87983 */ /* 0x000ea80000300a00 */
[----:B------:R1:W-:Y:S01]  /*b510*/  LDGSTS.E [R177+0x12600], [R144.64], !P6 ;  /* 0x1260000090b17fae */ /* 0x0003e2000f121848 */
[----:B------:R-:W-:Y:S01]  /*b520*/  ISETP.GE.U32.AND P6, PT, R154, 0x7ffffed1, PT ;  /* 0x7ffffed19a00780c */ /* 0x000fe20003fc6070 */
[----:B------:R-:W-:Y:S02]  /*b530*/  IMAD.WIDE R148, R176, 0x4, R192 ;  /* 0x00000004b0947825 */ /* 0x000fe400078e02c0 */
[----:B------:R-:W2:Y:S01]  /*b540*/  LDL.LU.64 R192, [R1+0x30] ;  /* 0x0000300001c07983 */ /* 0x000ea20000300a00 */
[----:B------:R-:W-:-:S03]  /*b550*/  IADD3 R156, R3, -0xb4, RZ ;  /* 0xffffff4c039c7810 */ /* 0x000fc60007ffe0ff */
[----:B------:R1:W-:Y:S01]  /*b560*/  LDGSTS.E [R177+0x12e00], [R148.64], !P2 ;  /* 0x12e0000094b17fae */ /* 0x0003e2000d121848 */
[----:B----4-:R-:W-:-:S03]  /*b570*/  IMAD.WIDE R154, R176, 0x4, R184 ;  /* 0x00000004b09a7825 */ /* 0x010fc600078e02b8 */
[----:B------:R-:W4:Y:S01]  /*b580*/  LDL.64 R184, [R1+0x10] ;  /* 0x0000100001b87983 */ /* 0x000f220000100a00 */
[----:B------:R-:W-:Y:S01]  /*b590*/  ISETP.GE.U32.AND P2, PT, R156, 0x7ffffecd, PT ;  /* 0x7ffffecd9c00780c */ /* 0x000fe20003f46070 */
[----:B------:R-:W-:Y:S01]  /*b5a0*/  IMAD.WIDE R156, R176, 0x4, R238 ;  /* 0x00000004b09c7825 */ /* 0x000fe200078e02ee */
[C---:B------:R-:W-:Y:S01]  /*b5b0*/  IADD3 R164, R3.reuse, -0xb8, RZ ;  /* 0xffffff4803a47810 */ /* 0x040fe20007ffe0ff */
[----:B------:R1:W-:Y:S01]  /*b5c0*/  LDGSTS.E [R177+0x13600], [R154.64], !P4 ;  /* 0x136000009ab17fae */ /* 0x0003e2000e121848 */
[C---:B------:R-:W-:Y:S02]  /*b5d0*/  IADD3 R170, R3.reuse, -0xbc, RZ ;  /* 0xffffff4403aa7810 */ /* 0x040fe40007ffe0ff */
[----:B------:R-:W-:Y:S01]  /*b5e0*/  ISETP.GE.U32.AND P4, PT, R164, 0x7ffffec9, PT ;  /* 0x7ffffec9a400780c */ /* 0x000fe20003f86070 */
[----:B------:R1:W-:Y:S01]  /*b5f0*/  LDGSTS.E [R177+0x13e00], [R156.64], !P5 ;  /* 0x13e000009cb17fae */ /* 0x0003e2000e921848 */
[----:B------:R-:W-:Y:S01]  /*b600*/  ISETP.GE.U32.AND P5, PT, R170, 0x7ffffec5, PT ;  /* 0x7ffffec5aa00780c */ /* 0x000fe20003fa6070 */
[----:B------:R-:W-:Y:S01]  /*b610*/  IMAD.WIDE R164, R176, 0x4, R226 ;  /* 0x00000004b0a47825 */ /* 0x000fe200078e02e2 */
[----:B------:R-:W-:-:S03]  /*b620*/  IADD3 R172, R3, -0xc4, RZ ;  /* 0xffffff3c03ac7810 */ /* 0x000fc60007ffe0ff */
[----:B------:R-:W-:Y:S01]  /*b630*/  IMAD.WIDE R170, R176, 0x4, R220 ;  /* 0x00000004b0aa7825 */ /* 0x000fe200078e02dc */
[C---:B------:R-:W-:Y:S01]  /*b640*/  IADD3 R173, R3.reuse, -0xc0, RZ ;  /* 0xffffff4003ad7810 */ /* 0x040fe20007ffe0ff */
[----:B------:R1:W-:Y:S04]  /*b650*/  LDGSTS.E [R177+0x14600], [R164.64], !P3 ;  /* 0x14600000a4b17fae */ /* 0x0003e8000d921848 */
[----:B------:R1:W-:Y:S01]  /*b660*/  LDGSTS.E [R177+0x14e00], [R170.64], !P1 ;  /* 0x14e00000aab17fae */ /* 0x0003e2000c921848 */
[----:B------:R-:W-:Y:S02]  /*b670*/  ISETP.GE.U32.AND P1, PT, R172, 0x7ffffebd, PT ;  /* 0x7ffffebdac00780c */ /* 0x000fe40003f26070 */
[----:B------:R-:W-:Y:S02]  /*b680*/  IADD3 R172, R3, -0xcc, RZ ;  /* 0xffffff3403ac7810 */ /* 0x000fe40007ffe0ff */
[----:B------:R-:W-:-:S02]  /*b690*/  ISETP.GE.U32.AND P3, PT, R173, 0x7ffffec1, PT ;  /* 0x7ffffec1ad00780c */ /* 0x000fc40003f66070 */
[----:B------:R-:W-:Y:S01]  /*b6a0*/  IADD3 R173, R3, -0xc8, RZ ;  /* 0xffffff3803ad7810 */ /* 0x000fe20007ffe0ff */
[----:B------:R-:W-:-:S04]  /*b6b0*/  IMAD.WIDE R228, R176, 0x4, R142 ;  /* 0x00000004b0e47825 */ /* 0x000fc800078e028e */
[----:B---3--:R-:W-:-:S05]  /*b6c0*/  IMAD.WIDE R180, R176, 0x4, R214 ;  /* 0x00000004b0b47825 */ /* 0x008fca00078e02d6 */
[----:B------:R1:W-:Y:S01]  /*b6d0*/  LDGSTS.E [R177+0x15600], [R180.64], !P0 ;  /* 0x15600000b4b17fae */ /* 0x0003e2000c121848 */
[----:B------:R-:W-:Y:S01]  /*b6e0*/  ISETP.GE.U32.AND P0, PT, R173, 0x7ffffeb9, PT ;  /* 0x7ffffeb9ad00780c */ /* 0x000fe20003f06070 */
[----:B------:R-:W-:Y:S01]  /*b6f0*/  IMAD.MOV.U32 R143, RZ, RZ, c[0x0][0x188] ;  /* 0x00006200ff8f7624 */ /* 0x000fe200078e00ff */
[C---:B------:R-:W-:Y:S01]  /*b700*/  IADD3 R173, R3.reuse, -0xd0, RZ ;  /* 0xffffff3003ad7810 */ /* 0x040fe20007ffe0ff */
[C---:B------:R-:W-:Y:S01]  /*b710*/  IMAD.WIDE R218, R176.reuse, 0x4, R134 ;  /* 0x00000004b0da7825 */ /* 0x040fe200078e0286 */
[C---:B------:R-:W-:Y:S02]  /*b720*/  IADD3 R134, R3.reuse, -0xdc, RZ ;  /* 0xffffff2403867810 */ /* 0x040fe40007ffe0ff */
[----:B------:R-:W-:Y:S01]  /*b730*/  IADD3 R135, R3, -0xe0, RZ ;  /* 0xffffff2003877810 */ /* 0x000fe20007ffe0ff */
[----:B--2---:R-:W-:-:S05]  /*b740*/  IMAD.WIDE R188, R176, 0x4, R208 ;  /* 0x00000004b0bc7825 */ /* 0x004fca00078e02d0 */
[----:B------:R1:W-:Y:S01]  /*b750*/  LDGSTS.E [R177+0x15e00], [R188.64], !P6 ;  /* 0x15e00000bcb17fae */ /* 0x0003e2000f121848 */
[----:B------:R-:W-:Y:S02]  /*b760*/  ISETP.GE.U32.AND P6, PT, R172, 0x7ffffeb5, PT ;  /* 0x7ffffeb5ac00780c */ /* 0x000fe40003fc6070 */
[----:B------:R-:W-:Y:S01]  /*b770*/  IADD3 R172, R3, -0xd4, RZ ;  /* 0xffffff2c03ac7810 */ /* 0x000fe20007ffe0ff */
[----:B------:R-:W-:-:S05]  /*b780*/  IMAD.WIDE R196, R176, 0x4, R200 ;  /* 0x00000004b0c47825 */ /* 0x000fca00078e02c8 */
[----:B------:R1:W-:Y:S01]  /*b790*/  LDGSTS.E [R177+0x16600], [R196.64], !P2 ;  /* 0x16600000c4b17fae */ /* 0x0003e2000d121848 */
[----:B------:R-:W-:Y:S01]  /*b7a0*/  IMAD.WIDE R204, R176, 0x4, R192 ;  /* 0x00000004b0cc7825 */ /* 0x000fe200078e02c0 */
[----:B------:R-:W-:-:S04]  /*b7b0*/  ISETP.GE.U32.AND P2, PT, R173, 0x7ffffeb1, PT ;  /* 0x7ffffeb1ad00780c */ /* 0x000fc80003f46070 */
[----:B------:R1:W-:Y:S01]  /*b7c0*/  LDGSTS.E [R177+0x16e00], [R204.64], !P4 ;  /* 0x16e00000ccb17fae */ /* 0x0003e2000e121848 */
[----:B------:R-:W-:Y:S02]  /*b7d0*/  ISETP.GE.U32.AND P4, PT, R172, 0x7ffffead, PT ;  /* 0x7ffffeadac00780c */ /* 0x000fe40003f86070 */
[----:B------:R-:W-:Y:S01]  /*b7e0*/  IADD3 R172, R3, -0xd8, RZ ;  /* 0xffffff2803ac7810 */ /* 0x000fe20007ffe0ff */
[----:B------:R-:W-:-:S04]  /*b7f0*/  IMAD.SHL.U32 R143, R143, 0x80, RZ ;  /* 0x000000808f8f7824 */ /* 0x000fc800078e00ff */
[----:B------:R-:W-:-:S04]  /*b800*/  IMAD.WIDE R234, R143, 0x4, R150 ;  /* 0x000000048fea7825 */ /* 0x000fc800078e0296 */
[----:B------:R-:W-:Y:S01]  /*b810*/  IMAD.WIDE R242, R143, 0x4, R158 ;  /* 0x000000048ff27825 */ /* 0x000fe200078e029e */
[----:B------:R-:W-:-:S03]  /*b820*/  ULDC UR4, c[0x0][0x18c] ;  /* 0x0000630000047ab9 */ /* 0x000fc60000000800 */
[----:B------:R-:W-:Y:S01]  /*b830*/  IMAD.WIDE R250, R143, 0x4, R166 ;  /* 0x000000048ffa7825 */ /* 0x000fe200078e02a6 */
[----:B------:R-:W-:-:S03]  /*b840*/  USHF.L.U32 UR4, UR4, 0x7, URZ ;  /* 0x0000000704047899 */ /* 0x000fc6000800063f */
[----:B------:R-:W-:-:S04]  /*b850*/  IMAD.WIDE R158, R143, 0x4, R174 ;  /* 0x000000048f9e7825 */ /* 0x000fc800078e02ae */
[----:B------:R-:W-:Y:S01]  /*b860*/  IMAD.WIDE R146, R143, 0x4, R182 ;  /* 0x000000048f927825 */ /* 0x000fe200078e02b6 */
[----:B------:R-:W-:-:S03]  /*b870*/  IADD3 R142, R3, -0xfc, RZ ;  /* 0xffffff04038e7810 */ /* 0x000fc60007ffe0ff */
[----:B------:R-:W-:-:S04]  /*b880*/  IMAD.WIDE R152, R143, 0x4, R190 ;  /* 0x000000048f987825 */ /* 0x000fc800078e02be */
[----:B------:R-:W-:Y:S01]  /*b890*/  IMAD.WIDE R150, R143, 0x4, R198 ;  /* 0x000000048f967825 */ /* 0x000fe200078e02c6 */
[----:B------:R2:W-:Y:S04]  /*b8a0*/  STL.64 [R1+0x30], R146 ;  /* 0x0000309201007387 */ /* 0x0005e80000100a00 */
[----:B------:R3:W-:Y:S04]  /*b8b0*/  STL.64 [R1+0x50], R152 ;  /* 0x0000509801007387 */ /* 0x0007e80000100a00 */
[----:B------:R-:W-:Y:S01]  /*b8c0*/  STL.64 [R1+0x70], R150 ;  /* 0x0000709601007387 */ /* 0x000fe20000100a00 */
[----:B----4-:R-:W-:-:S05]  /*b8d0*/  IMAD.WIDE R212, R176, 0x4, R184 ;  /* 0x00000004b0d47825 */ /* 0x010fca00078e02b8 */
[----:B------:R1:W-:Y:S01]  /*b8e0*/  LDGSTS.E [R177+0x17600], [R212.64], !P5 ;  /* 0x17600000d4b17fae */ /* 0x0003e2000e921848 */
[----:B------:R-:W-:-:S03]  /*b8f0*/  ISETP.GE.U32.AND P5, PT, R172, 0x7ffffea9, PT ;  /* 0x7ffffea9ac00780c */ /* 0x000fc60003fa6070 */
[----:B------:R1:W-:Y:S01]  /*b900*/  LDGSTS.E [R177+0x17e00], [R218.64], !P3 ;  /* 0x17e00000dab17fae */ /* 0x0003e2000d921848 */
[----:B------:R-:W-:-:S03]  /*b910*/  ISETP.GE.U32.AND P3, PT, R134, 0x7ffffea5, PT ;  /* 0x7ffffea58600780c */ /* 0x000fc60003f66070 */
[----:B------:R1:W-:Y:S01]  /*b920*/  LDGSTS.E [R177+0x18600], [R228.64], !P1 ;  /* 0x18600000e4b17fae */ /* 0x0003e2000c921848 */
[----:B------:R-:W-:Y:S02]  /*b930*/  ISETP.GE.U32.AND P1, PT, R135, 0x7ffffea1, PT ;  /* 0x7ffffea18700780c */ /* 0x000fe40003f26070 */
[C---:B------:R-:W-:Y:S01]  /*b940*/  IADD3 R134, R3.reuse, -0xe4, RZ ;  /* 0xffffff1c03867810 */ /* 0x040fe20007ffe0ff */
[----:B------:R1:W-:Y:S01]  /*b950*/  LDGSTS.E [R177+0x18e00], [R234.64], !P0 ;  /* 0x18e00000eab17fae */ /* 0x0003e2000c121848 */
[----:B------:R-:W-:Y:S02]  /*b960*/  IADD3 R135, R3, -0xe8, RZ ;  /* 0xffffff1803877810 */ /* 0x000fe40007ffe0ff */
[----:B------:R-:W-:Y:S01]  /*b970*/  ISETP.GE.U32.AND P0, PT, R134, 0x7ffffe9d, PT ;  /* 0x7ffffe9d8600780c */ /* 0x000fe20003f06070 */
[----:B------:R1:W-:Y:S01]  /*b980*/  LDGSTS.E [R177+0x19600], [R242.64], !P6 ;  /* 0x19600000f2b17fae */ /* 0x0003e2000f121848 */
[----:B------:R-:W-:Y:S02]  /*b990*/  ISETP.GE.U32.AND P6, PT, R135, 0x7ffffe99, PT ;  /* 0x7ffffe998700780c */ /* 0x000fe40003fc6070 */
[----:B------:R-:W-:Y:S01]  /*b9a0*/  IADD3 R135, R3, -0xf0, RZ ;  /* 0xffffff1003877810 */ /* 0x000fe20007ffe0ff */
[----:B------:R1:W-:Y:S04]  /*b9b0*/  LDGSTS.E [R177+0x19e00], [R250.64], !P2 ;  /* 0x19e00000fab17fae */ /* 0x0003e8000d121848 */
[----:B------:R1:W-:Y:S01]  /*b9c0*/  LDGSTS.E [R177+0x1a600], [R158.64], !P4 ;  /* 0x1a6000009eb17fae */ /* 0x0003e2000e121848 */
[----:B------:R-:W-:Y:S01]  /*b9d0*/  ISETP.GE.U32.AND P4, PT, R135, 0x7ffffe91, PT ;  /* 0x7ffffe918700780c */ /* 0x000fe20003f86070 */
[----:B------:R-:W-:-:S02]  /*b9e0*/  IMAD.U32 R135, RZ, RZ, UR4 ;  /* 0x00000004ff877e24 */ /* 0x000fc4000f8e00ff */
[----:B------:R2:W-:Y:S04]  /*b9f0*/  LDGSTS.E [R177+0x1ae00], [R146.64], !P5 ;  /* 0x1ae0000092b17fae */ /* 0x0005e8000e921848 */
[----:B------:R3:W-:Y:S04]  /*ba00*/  LDGSTS.E [R177+0x1b600], [R152.64], !P3 ;  /* 0x1b60000098b17fae */ /* 0x0007e8000d921848 */
[----:B------:R1:W-:Y:S01]  /*ba10*/  LDGSTS.E [R177+0x1be00], [R150.64], !P1 ;  /* 0x1be0000096b17fae */ /* 0x0003e2000c921848 */
[----:B------:R-:W-:Y:S02]  /*ba20*/  ISETP.GE.U32.AND P1, PT, R142, 0x7ffffe85, PT ;  /* 0x7ffffe858e00780c */ /* 0x000fe40003f26070 */
[----:B------:R-:W-:Y:S01]  /*ba30*/  LOP3.LUT R142, R2, 0x60, RZ, 0x3c, !PT ;  /* 0x00000060028e7812 */ /* 0x000fe200078e3cff */
[----:B--2---:R-:W-:-:S04]  /*ba40*/  IMAD.WIDE R146, R143, 0x4, R206 ;  /* 0x000000048f927825 */ /* 0x004fc800078e02ce */
[C---:B---3--:R-:W-:Y:S01]  /*ba50*/  IMAD.WIDE R152, R135.reuse, 0x4, R6 ;  /* 0x0000000487987825 */ /* 0x048fe200078e0206 */
[----:B------:R2:W-:Y:S03]  /*ba60*/  STL.64 [R1+0x90], R146 ;  /* 0x0000909201007387 */ /* 0x0005e60000100a00 */
[C---:B------:R-:W-:Y:S01]  /*ba70*/  IMAD.WIDE R238, R135.reuse, 0x4, R8 ;  /* 0x0000000487ee7825 */ /* 0x040fe200078e0208 */
[----:B------:R2:W-:Y:S03]  /*ba80*/  LDGSTS.E [R142+0x1c600], [R146.64], !P0 ;  /* 0x1c600000928e7fae */ /* 0x0005e6000c121848 */
[C---:B------:R-:W-:Y:S01]  /*ba90*/  IMAD.WIDE R200, R135.reuse, 0x4, R12 ;  /* 0x0000000487c87825 */ /* 0x040fe200078e020c */
[----:B------:R3:W-:Y:S03]  /*baa0*/  STL.64 [R1+0x178], R152 ;  /* 0x0001789801007387 */ /* 0x0007e60000100a00 */
[C---:B-1----:R-:W-:Y:S01]  /*bab0*/  IMAD.WIDE R176, R135.reuse, 0x4, R16 ;  /* 0x0000000487b07825 */ /* 0x042fe200078e0210 */
[----:B------:R-:W-:Y:S03]  /*bac0*/  STL.64 [R1+0x180], R238 ;  /* 0x000180ee01007387 */ /* 0x000fe60000100a00 */
[C---:B------:R-:W-:Y:S01]  /*bad0*/  IMAD.WIDE R226, R135.reuse, 0x4, R24 ;  /* 0x0000000487e27825 */ /* 0x040fe200078e0218 */
[----:B------:R-:W-:Y:S03]  /*bae0*/  STL.64 [R1+0x198], R200 ;  /* 0x000198c801007387 */ /* 0x000fe60000100a00 */
[C---:B--2---:R-:W-:Y:S01]  /*baf0*/  IMAD.WIDE R146, R135.reuse, 0x4, R22 ;  /* 0x0000000487927825 */ /* 0x044fe200078e0216 */
[----:B------:R-:W-:Y:S03]  /*bb00*/  STL.64 [R1+0x1b0], R176 ;  /* 0x0001b0b001007387 */ /* 0x000fe60000100a00 */
[C---:B------:R-:W-:Y:S01]  /*bb10*/  IMAD.WIDE R192, R135.reuse, 0x4, R28 ;  /* 0x0000000487c07825 */ /* 0x040fe200078e021c */
[----:B------:R1:W-:Y:S03]  /*bb20*/  STL.64 [R1+0x1d0], R146 ;  /* 0x0001d09201007387 */ /* 0x0003e60000100a00 */
[C---:B------:R-:W-:Y:S01]  /*bb30*/  IMAD.WIDE R24, R135.reuse, 0x4, R32 ;  /* 0x0000000487187825 */ /* 0x040fe200078e0220 */
[----:B------:R-:W-:Y:S03]  /*bb40*/  STL.64 [R1+0x1d8], R226 ;  /* 0x0001d8e201007387 */ /* 0x000fe60000100a00 */
        /* <DEDUP_REMOVED lines=8> */
[----:B------:R-:W-:-:S04]  /*bbd0*/  IMAD.WIDE R26, R135, 0x4, R26 ;  /* 0x00000004871a7825 */ /* 0x000fc800078e021a */
[C---:B------:R-:W-:Y:S01]  /*bbe0*/  IMAD.WIDE R20, R135.reuse, 0x4, R48 ;  /* 0x0000000487147825 */ /* 0x040fe200078e0230 */
[----:B------:R-:W-:Y:S03]  /*bbf0*/  STL.64 [R1+0x298], R184 ;  /* 0x000298b801007387 */ /* 0x000fe60000100a00 */
[----:B------:R-:W-:Y:S01]  /*bc00*/  IMAD.WIDE R190, R135, 0x4, R30 ;  /* 0x0000000487be7825 */ /* 0x000fe200078e021e */
[----:B------:R-:W-:Y:S03]  /*bc10*/  STL.64 [R1+0x2a8], R20 ;  /* 0x0002a81401007387 */ /* 0x000fe60000100a00 */
[----:B------:R-:W-:Y:S02]  /*bc20*/  IMAD.MOV.U32 R30, RZ, RZ, R26 ;  /* 0x000000ffff1e7224 */ /* 0x000fe400078e001a */
[----:B------:R-:W-:-:S02]  /*bc30*/  IMAD.MOV.U32 R31, RZ, RZ, R27 ;  /* 0x000000ffff1f7224 */ /* 0x000fc400078e001b */
[----:B------:R-:W2:Y:S01]  /*bc40*/  LDL.LU.64 R26, [R1+0x1e8] ;  /* 0x0001e800011a7983 */ /* 0x000ea20000300a00 */
[----:B------:R-:W-:-:S03]  /*bc50*/  IMAD.WIDE R8, R135, 0x4, R52 ;  /* 0x0000000487087825 */ /* 0x000fc600078e0234 */
[----:B------:R-:W4:Y:S01]  /*bc60*/  LDL.LU.64 R28, [R1+0x1f0] ;  /* 0x0001f000011c7983 */ /* 0x000f220000300a00 */
[----:B------:R-:W-:-:S03]  /*bc70*/  IMAD.WIDE R214, R135, 0x4, R56 ;  /* 0x0000000487d67825 */ /* 0x000fc600078e0238 */
[----:B------:R-:W3:Y:S01]  /*bc80*/  LDL.LU.64 R32, [R1+0x218] ;  /* 0x0002180001207983 */ /* 0x000ee20000300a00 */
[----:B------:R-:W-:-:S04]  /*bc90*/  IMAD.WIDE R44, R135, 0x4, R60 ;  /* 0x00000004872c7825 */ /* 0x000fc800078e023c */
[C---:B------:R-:W-:Y:S02]  /*bca0*/  IMAD.WIDE R224, R135.reuse, 0x4, R34 ;  /* 0x0000000487e07825 */ /* 0x040fe400078e0222 */
[----:B------:R-:W3:Y:S02]  /*bcb0*/  LDL.LU.64 R34, [R1+0x210] ;  /* 0x0002100001227983 */ /* 0x000ee40000300a00 */
[C---:B------:R-:W-:Y:S02]  /*bcc0*/  IMAD.WIDE R16, R135.reuse, 0x4, R64 ;  /* 0x0000000487107825 */ /* 0x040fe400078e0240 */
[----:B------:R-:W-:Y:S02]  /*bcd0*/  STL.64 [R1+0x2b8], R8 ;  /* 0x0002b80801007387 */ /* 0x000fe40000100a00 */
[C---:B------:R-:W-:Y:S02]  /*bce0*/  IMAD.WIDE R6, R135.reuse, 0x4, R68 ;  /* 0x0000000487067825 */ /* 0x040fe400078e0244 */
[----:B------:R-:W-:Y:S02]  /*bcf0*/  STL.64 [R1+0x2d0], R214 ;  /* 0x0002d0d601007387 */ /* 0x000fe40000100a00 */
[----:B------:R-:W-:-:S02]  /*bd00*/  IMAD.WIDE R56, R135, 0x4, R66 ;  /* 0x0000000487387825 */ /* 0x000fc400078e0242 */
[----:B------:R-:W-:Y:S02]  /*bd10*/  STL.64 [R1+0x2e0], R44 ;  /* 0x0002e02c01007387 */ /* 0x000fe40000100a00 */
[C---:B------:R-:W-:Y:S02]  /*bd20*/  IMAD.WIDE R198, R135.reuse, 0x4, R42 ;  /* 0x0000000487c67825 */ /* 0x040fe400078e022a */
[----:B------:R-:W3:Y:S02]  /*bd30*/  LDL.LU.64 R64, [R1+0x208] ;  /* 0x0002080001407983 */ /* 0x000ee40000300a00 */
[----:B------:R-:W-:Y:S02]  /*bd40*/  IMAD.WIDE R42, R135, 0x4, R76 ;  /* 0x00000004872a7825 */ /* 0x000fe400078e024c */
[----:B------:R-:W3:Y:S04]  /*bd50*/  LDL.LU.64 R66, [R1+0x200] ;  /* 0x0002000001427983 */ /* 0x000ee80000300a00 */
[----:B------:R-:W-:Y:S04]  /*bd60*/  STL.64 [R1+0x2f0], R16 ;  /* 0x0002f01001007387 */ /* 0x000fe80000100a00 */
[----:B------:R-:W-:Y:S04]  /*bd70*/  STL.64 [R1+0x300], R6 ;  /* 0x0003000601007387 */ /* 0x000fe80000100a00 */
[----:B------:R-:W3:Y:S01]  /*bd80*/  LDL.LU.64 R76, [R1+0x1f8] ;  /* 0x0001f800014c7983 */ /* 0x000ee20000300a00 */
[----:B------:R-:W-:-:S04]  /*bd90*/  IADD3 R134, R3, -0xec, RZ ;  /* 0xffffff1403867810 */ /* 0x000fc80007ffe0ff */
[----:B------:R-:W-:Y:S02]  /*bda0*/  ISETP.GE.U32.AND P2, PT, R134, 0x7ffffe95, PT ;  /* 0x7ffffe958600780c */ /* 0x000fe40003f46070 */
[----:B------:R-:W-:-:S04]  /*bdb0*/  IADD3 R134, R3, -0xf4, RZ ;  /* 0xffffff0c03867810 */ /* 0x000fc80007ffe0ff */
[----:B------:R-:W-:Y:S02]  /*bdc0*/  ISETP.GE.U32.AND P5, PT, R134, 0x7ffffe8d, PT ;  /* 0x7ffffe8d8600780c */ /* 0x000fe40003fa6070 */
[C---:B------:R-:W-:Y:S02]  /*bdd0*/  IADD3 R134, R3.reuse, -0xf8, RZ ;  /* 0xffffff0803867810 */ /* 0x040fe40007ffe0ff */
[----:B------:R-:W-:Y:S02]  /*bde0*/  IADD3 R3, R3, -0x100, RZ ;  /* 0xffffff0003037810 */ /* 0x000fe40007ffe0ff */
[----:B------:R-:W-:Y:S02]  /*bdf0*/  ISETP.GE.U32.AND P3, PT, R134, 0x7ffffe89, PT ;  /* 0x7ffffe898600780c */ /* 0x000fe40003f66070 */
[----:B------:R-:W-:Y:S01]  /*be00*/  ISETP.NE.U32.AND P0, PT, R252, RZ, PT ;  /* 0x000000fffc00720c */ /* 0x000fe20003f05070 */
[----:B------:R-:W-:-:S04]  /*be10*/  IMAD.WIDE R248, R135, 0x4, R38 ;  /* 0x0000000487f87825 */ /* 0x000fc800078e0226 */
[----:B------:R-:W-:-:S04]  /*be20*/  IMAD.WIDE R236, R135, 0x4, R54 ;  /* 0x0000000487ec7825 */ /* 0x000fc800078e0236 */
[----:B------:R-:W-:-:S04]  /*be30*/  IMAD.WIDE R172, R135, 0x4, R70 ;  /* 0x0000000487ac7825 */ /* 0x000fc800078e0246 */
[----:B------:R-:W-:-:S04]  /*be40*/  IMAD.WIDE R244, R135, 0x4, R86 ;  /* 0x0000000487f47825 */ /* 0x000fc800078e0256 */
[----:B------:R-:W-:-:S04]  /*be50*/  IMAD.WIDE R102, R135, 0x4, R102 ;  /* 0x0000000487667825 */ /* 0x000fc800078e0266 */
[----:B------:R-:W-:-:S04]  /*be60*/  IMAD.WIDE R86, R135, 0x4, R118 ;  /* 0x0000000487567825 */ /* 0x000fc800078e0276 */
[----:B------:R-:W-:Y:S01]  /*be70*/  IMAD.WIDE R208, R135, 0x4, R72 ;  /* 0x0000000487d07825 */ /* 0x000fe200078e0248 */
[----:B------:R-:W-:-:S03]  /*be80*/  LOP3.LUT R252, R2, 0x20, RZ, 0x3c, !PT ;  /* 0x0000002002fc7812 */ /* 0x000fc600078e3cff */
[----:B------:R-:W-:-:S04]  /*be90*/  IMAD.WIDE R74, R135, 0x4, R74 ;  /* 0x00000004874a7825 */ /* 0x000fc800078e024a */
[C---:B------:R-:W-:Y:S01]  /*bea0*/  IMAD.WIDE R88, R135.reuse, 0x4, R88 ;  /* 0x0000000487587825 */ /* 0x040fe200078e0258 */
[----:B------:R-:W-:Y:S03]  /*beb0*/  STL.64 [R1+0x318], R208 ;  /* 0x000318d001007387 */ /* 0x000fe60000100a00 */
        /* <DEDUP_REMOVED lines=9> */
[C---:B------:R-:W-:Y:S01]  /*bf50*/  IMAD.WIDE R84, R135.reuse, 0x4, R84 ;  /* 0x0000000487547825 */ /* 0x040fe200078e0254 */
        /* <DEDUP_REMOVED lines=24> */
[----:B------:R1:W-:Y:S04]  /*c0e0*/  STL.64 [R1+0x438], R72 ;  /* 0x0004384801007387 */ /* 0x0003e80000100a00 */
[----:B------:R1:W-:Y:S01]  /*c0f0*/  STL.64 [R1+0x440], R46 ;  /* 0x0004402e01007387 */ /* 0x0003e20000100a00 */
[----:B------:R-:W-:-:S03]  /*c100*/  IMAD.WIDE R166, R135, 0x4, R62 ;  /* 0x0000000487a67825 */ /* 0x000fc600078e023e */
[----:B------:R1:W-:Y:S01]  /*c110*/  STL.64 [R1+0x458], R10 ;  /* 0x0004580a01007387 */ /* 0x0003e20000100a00 */
[----:B------:R-:W-:-:S04]  /*c120*/  IMAD.WIDE R78, R135, 0x4, R78 ;  /* 0x00000004874e7825 */ /* 0x000fc800078e024e */
[----:B------:R-:W-:-:S04]  /*c130*/  IMAD.WIDE R94, R135, 0x4, R94 ;  /* 0x00000004875e7825 */ /* 0x000fc800078e025e */
[----:B------:R-:W-:-:S04]  /*c140*/  IMAD.WIDE R126, R135, 0x4, R126 ;  /* 0x00000004877e7825 */ /* 0x000fc800078e027e */
[----:B--2---:R-:W-:-:S05]  /*c150*/  IMAD.WIDE R26, R143, 0x4, R26 ;  /* 0x000000048f1a7825 */ /* 0x004fca00078e021a */
[----:B------:R2:W-:Y:S01]  /*c160*/  LDGSTS.E [R142+0x1ce00], [R26.64], !P6 ;  /* 0x1ce000001a8e7fae */ /* 0x0005e2000f121848 */
[----:B------:R-:W-:Y:S01]  /*c170*/  ISETP.GE.U32.AND P6, PT, R3, 0x7ffffe81, PT ;  /* 0x7ffffe810300780c */ /* 0x000fe20003fc6070 */
[----:B----4-:R-:W-:-:S04]  /*c180*/  IMAD.WIDE R28, R143, 0x4, R28 ;  /* 0x000000048f1c7825 */ /* 0x010fc800078e021c */
[C---:B---3--:R-:W-:Y:S01]  /*c190*/  IMAD.WIDE R32, R143.reuse, 0x4, R32 ;  /* 0x000000048f207825 */ /* 0x048fe200078e0220 */
[----:B------:R2:W-:Y:S03]  /*c1a0*/  LDGSTS.E [R142+0x1d600], [R28.64], !P2 ;  /* 0x1d6000001c8e7fae */ /* 0x0005e6000d121848 */
[C---:B------:R-:W-:Y:S01]  /*c1b0*/  IMAD.WIDE R34, R143.reuse, 0x4, R34 ;  /* 0x000000048f227825 */ /* 0x040fe200078e0222 */
[----:B------:R2:W-:Y:S04]  /*c1c0*/  LDGSTS.E [R142+0x1de00], [R32.64], !P4 ;  /* 0x1de00000208e7fae */ /* 0x0005e8000e121848 */
[----:B------:R2:W-:Y:S01]  /*c1d0*/  LDGSTS.E [R142+0x1e600], [R34.64], !P5 ;  /* 0x1e600000228e7fae */ /* 0x0005e2000e921848 */
[----:B------:R-:W-:-:S04]  /*c1e0*/  IMAD.WIDE R64, R143, 0x4, R64 ;  /* 0x000000048f407825 */ /* 0x000fc800078e0240 */
[C---:B------:R-:W-:Y:S01]  /*c1f0*/  IMAD.WIDE R66, R143.reuse, 0x4, R66 ;  /* 0x000000048f427825 */ /* 0x040fe200078e0242 */
[----:B------:R2:W-:Y:S04]  /*c200*/  LDGSTS.E [R142+0x1ee00], [R64.64], !P3 ;  /* 0x1ee00000408e7fae */ /* 0x0005e8000d921848 */
[----:B------:R2:W-:Y:S01]  /*c210*/  LDGSTS.E [R142+0x1f600], [R66.64], !P1 ;  /* 0x1f600000428e7fae */ /* 0x0005e2000c921848 */
[----:B------:R-:W-:-:S05]  /*c220*/  IMAD.WIDE R76, R143, 0x4, R76 ;  /* 0x000000048f4c7825 */ /* 0x000fca00078e024c */
[----:B------:R2:W-:Y:S04]  /*c230*/  LDGSTS.E [R142+0x1fe00], [R76.64], !P6 ;  /* 0x1fe000004c8e7fae */ /* 0x0005e8000f121848 */
[----:B------:R-:W0:Y:S01]  /*c240*/  LDGDEPBAR ;  /* 0x00000000000079af */ /* 0x000e220000000000 */
[----:B------:R-:W-:-:S03]  /*c250*/  LOP3.LUT R143, R2, 0x10, RZ, 0x3c, !PT ;  /* 0x00000010028f7812 */ /* 0x000fc600078e3cff */
        /* <DEDUP_REMOVED lines=18> */
[----:B------:R2:W-:Y:S01]  /*c380*/  LDGSTS.E [R252+0x2a400], [R198.64], P0 ;  /* 0x2a400000c6fc7fae */ /* 0x0005e20008121848 */
[----:B-1----:R-:W-:-:S03]  /*c390*/  LOP3.LUT R143, R2, 0x30, RZ, 0x3c, !PT ;  /* 0x00000030028f7812 */ /* 0x002fc600078e3cff */
        /* <DEDUP_REMOVED lines=8> */
[----:B--2---:R-:W-:-:S03]  /*c420*/  LOP3.LUT R252, R2, 0x40, RZ, 0x3c, !PT ;  /* 0x0000004002fc7812 */ /* 0x004fc600078e3cff */
[----:B------:R1:W-:Y:S04]  /*c430*/  LDGSTS.E [R143+0x2b600], [R44.64], P0 ;  /* 0x2b6000002c8f7fae */ /* 0x0003e80008121848 */
[----:B------:R1:W-:Y:S04]  /*c440*/  LDGSTS.E [R143+0x2c600], [R42.64], P0 ;  /* 0x2c6000002a8f7fae */ /* 0x0003e80008121848 */
[----:B------:R1:W-:Y:S04]  /*c450*/  LDGSTS.E [R143+0x2d600], [R92.64], P0 ;  /* 0x2d6000005c8f7fae */ /* 0x0003e80008121848 */
[----:B---3--:R2:W5:Y:S04]  /*c460*/  LDL.LU.64 R152, [R1+0x640] ;  /* 0x0006400001987983 */ /* 0x0085680000300a00 */
[----:B------:R1:W-:Y:S04]  /*c470*/  LDGSTS.E [R143+0x2e600], [R40.64], P0 ;  /* 0x2e600000288f7fae */ /* 0x0003e80008121848 */
[----:B------:R2:W5:Y:S04]  /*c480*/  LDL.LU.64 R146, [R1+0x638] ;  /* 0x0006380001927983 */ /* 0x0005680000300a00 */
[----:B------:R1:W-:Y:S04]  /*c490*/  LDGSTS.E [R143+0x2f600], [R124.64], P0 ;  /* 0x2f6000007c8f7fae */ /* 0x0003e80008121848 */
[----:B----4-:R2:W5:Y:S04]  /*c4a0*/  LDL.LU.64 R244, [R1+0x630] ;  /* 0x0006300001f47983 */ /* 0x0105680000300a00 */
[----:B------:R2:W-:Y:S04]  /*c4b0*/  LDGSTS.E [R252+0x28800], [R150.64], P0 ;  /* 0x2880000096fc7fae */ /* 0x0005e80008121848 */
[----:B------:R2:W5:Y:S01]  /*c4c0*/  LDL.LU.64 R238, [R1+0x628] ;  /* 0x0006280001ee7983 */ /* 0x0005620000300a00 */
[----:B-1----:R-:W-:-:S03]  /*c4d0*/  LOP3.LUT R143, R2, 0x50, RZ, 0x3c, !PT ;  /* 0x00000050028f7812 */ /* 0x002fc600078e3cff */
[----:B------:R2:W-:Y:S04]  /*c4e0*/  LDGSTS.E [R252+0x29800], [R190.64], P0 ;  /* 0x29800000befc7fae */ /* 0x0005e80008121848 */
[----:B------:R2:W5:Y:S04]  /*c4f0*/  LDL.LU.64 R226, [R1+0x620] ;  /* 0x0006200001e27983 */ /* 0x0005680000300a00 */
        /* <DEDUP_REMOVED lines=12> */
[----:B------:R3:W-:Y:S01]  /*c5c0*/  LDGSTS.E [R143+0x28a00], [R176.64], P0 ;  /* 0x28a00000b08f7fae */ /* 0x0007e20008121848 */
[----:B------:R-:W-:-:S02]  /*c5d0*/  IMAD.MOV.U32 R134, RZ, RZ, 0x7f ;  /* 0x0000007fff867424 */ /* 0x000fc400078e00ff */
[C---:B------:R-:W-:Y:S01]  /*c5e0*/  IMAD.WIDE R50, R135.reuse, 0x4, R50 ;  /* 0x0000000487327825 */ /* 0x040fe200078e0232 */
[----:B------:R4:W-:Y:S04]  /*c5f0*/  LDGSTS.E [R143+0x29a00], [R24.64], P0 ;  /* 0x29a00000188f7fae */ /* 0x0009e80008121848 */
[----:B---3--:R2:W5:Y:S01]  /*c600*/  LDL.LU.64 R176, [R1+0x5e8] ;  /* 0x0005e80001b07983 */ /* 0x0085620000300a00 */
[----:B------:R-:W-:Y:S01]  /*c610*/  IADD3 R134, R134, c[0x0][0x180], RZ ;  /* 0x0000600086867a10 */ /* 0x000fe20007ffe0ff */
[----:B------:R-:W-:Y:S02]  /*c620*/  IMAD.MOV.U32 R58, RZ, RZ, R50 ;  /* 0x000000ffff3a7224 */ /* 0x000fe400078e0032 */
[----:B------:R-:W-:Y:S01]  /*c630*/  IMAD.MOV.U32 R59, RZ, RZ, R51 ;  /* 0x000000ffff3b7224 */ /* 0x000fe200078e0033 */
[----:B------:R4:W-:Y:S01]  /*c640*/  LDGSTS.E [R143+0x2aa00], [R20.64], P0 ;  /* 0x2aa00000148f7fae */ /* 0x0009e20008121848 */
[----:B------:R-:W-:Y:S01]  /*c650*/  IMAD.WIDE R112, R135, 0x4, R112 ;  /* 0x0000000487707825 */ /* 0x000fe200078e0270 */
[----:B------:R-:W-:-:S02]  /*c660*/  ISETP.GE.AND P2, PT, R134, 0x80, PT ;  /* 0x000000808600780c */ /* 0x000fc40003f46270 */
[----:B------:R4:W-:Y:S01]  /*c670*/  LDGSTS.E [R143+0x2ba00], [R16.64], P0 ;  /* 0x2ba00000108f7fae */ /* 0x0009e20008121848 */
[----:B------:R-:W-:-:S03]  /*c680*/  IMAD.WIDE R128, R135, 0x4, R128 ;  /* 0x0000000487807825 */ /* 0x000fc600078e0280 */
        /* <DEDUP_REMOVED lines=9> */
[----:B------:R-:W-:Y:S02]  /*c720*/  IMAD.MOV.U32 R134, RZ, RZ, R58 ;  /* 0x000000ffff867224 */ /* 0x000fe400078e003a */
[----:B------:R-:W-:Y:S01]  /*c730*/  IMAD.MOV.U32 R135, RZ, RZ, R59 ;  /* 0x000000ffff877224 */ /* 0x000fe200078e003b */
[----:B------:R2:W-:Y:S01]  /*c740*/  LDGSTS.E [R142+0x29c00], [R224.64], P0 ;  /* 0x29c00000e08e7fae */ /* 0x0005e20008121848 */
[----:B------:R-:W-:Y:S02]  /*c750*/  IMAD.MOV.U32 R132, RZ, RZ, R56 ;  /* 0x000000ffff847224 */ /* 0x000fe400078e0038 */
[----:B------:R-:W-:Y:S01]  /*c760*/  IMAD.MOV.U32 R133, RZ, RZ, R57 ;  /* 0x000000ffff857224 */ /* 0x000fe200078e0039 */
[----:B------:R2:W-:Y:S01]  /*c770*/  LDGSTS.E [R142+0x2ac00], [R134.64], P0 ;  /* 0x2ac00000868e7fae */ /* 0x0005e20008121848 */
[----:B----4-:R-:W-:-:S03]  /*c780*/  LOP3.LUT R143, R2, 0x70, RZ, 0x3c, !PT ;  /* 0x00000070028f7812 */ /* 0x010fc600078e3cff */
        /* <DEDUP_REMOVED lines=13> */
[----:B------:R-:W-:-:S03]  /*c860*/  CS2R R52, SRZ ;  /* 0x0000000000347805 */ /* 0x000fc6000001ff00 */
[----:B------:R-:W0:Y:S01]  /*c870*/  LDGDEPBAR ;  /* 0x00000000000079af */ /* 0x000e220000000000 */
[----:B------:R-:W-:Y:S01]  /*c880*/  CS2R R54, SRZ ;  /* 0x0000000000367805 */ /* 0x000fe2000001ff00 */
        /* <DEDUP_REMOVED lines=21> */
[----:B---3--:R-:W-:Y:S01]  /*c9e0*/  CS2R R98, SRZ ;  /* 0x0000000000627805 */ /* 0x008fe2000001ff00 */
[----:B-1----:R-:W-:Y:S01]  /*c9f0*/  CS2R R84, SRZ ;  /* 0x0000000000547805 */ /* 0x002fe2000001ff00 */
[----:B------:R-:W-:Y:S01]  /*ca00*/  CS2R R86, SRZ ;  /* 0x0000000000567805 */ /* 0x000fe2000001ff00 */
[----:B------:R-:W-:Y:S01]  /*ca10*/  CS2R R44, SRZ ;  /* 0x00000000002c7805 */ /* 0x000fe2000001ff00 */
[----:B------:R-:W-:Y:S01]  /*ca20*/  CS2R R46, SRZ ;  /* 0x00000000002e7805 */ /* 0x000fe2000001ff00 */
[----:B------:R-:W-:Y:S01]  /*ca30*/  CS2R R40, SRZ ;  /* 0x0000000000287805 */ /* 0x000fe2000001ff00 */
[----:B------:R-:W-:Y:S01]  /*ca40*/  CS2R R42, SRZ ;  /* 0x00000000002a7805 */ /* 0x000fe2000001ff00 */
[----:B----4-:R-:W-:Y:S01]  /*ca50*/  CS2R R36, SRZ ;  /* 0x0000000000247805 */ /* 0x010fe2000001ff00 */
[----:B------:R-:W-:Y:S01]  /*ca60*/  CS2R R38, SRZ ;  /* 0x0000000000267805 */ /* 0x000fe2000001ff00 */
[----:B------:R-:W-:Y:S05]  /*ca70*/  @!P2 BRA `(.L_x_0) ;  /* 0x0000d0700000a947 */ /* 0x000fea0003800000 */
[----:B--2---:R-:W2:Y:S04]  /*ca80*/  LDL.LU.64 R8, [R1+0x220] ;  /* 0x0002200001087983 */ /* 0x004ea80000300a00 */
[----:B------:R-:W3:Y:S01]  /*ca90*/  LDL.LU.64 R6, [R1+0x1c8] ;  /* 0x0001c80001067983 */ /* 0x000ee20000300a00 */
[----:B------:R-:W-:-:S02]  /*caa0*/  IMAD.MOV.U32 R142, RZ, RZ, R158 ;  /* 0x000000ffff8e7224 */ /* 0x000fc400078e009e */
[----:B------:R-:W-:Y:S02]  /*cab0*/  IMAD.MOV.U32 R143, RZ, RZ, R159 ;  /* 0x000000ffff8f7224 */ /* 0x000fe400078e009f */
[----:B------:R-:W4:Y:S04]  /*cac0*/  LDL.LU.64 R158, [R1+0x1a8] ;  /* 0x0001a800019e7983 */ /* 0x000f280000300a00 */
[----:B------:R-:W3:Y:S01]  /*cad0*/  LDL.LU.64 R182, [R1+0x188] ;  /* 0x0001880001b67983 */ /* 0x000ee20000300a00 */
[----:B--2---:R-:W-:-:S03]  /*cae0*/  IMAD.MOV.U32 R3, RZ, RZ, R9 ;  /* 0x000000ffff037224 */ /* 0x004fc600078e0009 */
[----:B------:R-:W-:Y:S04]  /*caf0*/  STL [R1+0x3ac], R8 ;  /* 0x0003ac0801007387 */ /* 0x000fe80000100800 */
[----:B-----5:R-:W-:Y:S04]  /*cb00*/  STL [R1+0x3b4], R176 ;  /* 0x0003b4b001007387 */ /* 0x020fe80000100800 */
[----:B------:R3:W-:Y:S04]  /*cb10*/  STL [R1+0x3a8], R3 ;  /* 0x0003a80301007387 */ /* 0x0007e80000100800 */
[----:B------:R-:W-:Y:S04]  /*cb20*/  STL [R1+0x3b0], R177 ;  /* 0x0003b0b101007387 */ /* 0x000fe80000100800 */
[----:B------:R-:W-:Y:S01]  /*cb30*/  STL [R1+0x3bc], R146 ;  /* 0x0003bc9201007387 */ /* 0x000fe20000100800 */
[----:B---3--:R-:W-:-:S03]  /*cb40*/  IMAD.MOV.U32 R3, RZ, RZ, R7 ;  /* 0x000000ffff037224 */ /* 0x008fc600078e0007 */
[----:B------:R-:W2:Y:S01]  /*cb50*/  LDL.LU.64 R20, [R1+0x168] ;  /* 0x0001680001147983 */ /* 0x000ea20000300a00 */
[----:B----4-:R-:W-:Y:S02]  /*cb60*/  IMAD.MOV.U32 R13, RZ, RZ, R159 ;  /* 0x000000ffff0d7224 */ /* 0x010fe400078e009f */
[----:B------:R-:W-:Y:S01]  /*cb70*/  IMAD.MOV.U32 R24, RZ, RZ, R139 ;  /* 0x000000ffff187224 */ /* 0x000fe200078e008b */
[----:B------:R-:W-:Y:S04]  /*cb80*/  STL [R1+0x3b8], R147 ;  /* 0x0003b89301007387 */ /* 0x000fe80000100800 */
[----:B------:R1:W-:Y:S04]  /*cb90*/  STL [R1+0x3c0], R4 ;  /* 0x0003c00401007387 */ /* 0x0003e80000100800 */
[----:B------:R3:W-:Y:S04]  /*cba0*/  STL [R1+0x388], R5 ;  /* 0x0003880501007387 */ /* 0x0007e80000100800 */
[----:B------:R4:W-:Y:S04]  /*cbb0*/  STL [R1+0x390], R6 ;  /* 0x0003900601007387 */ /* 0x0009e80000100800 */
[----:B------:R-:W-:Y:S01]  /*cbc0*/  STL [R1+0x398], R184 ;  /* 0x000398b801007387 */ /* 0x000fe20000100800 */
[----:B-1----:R-:W-:-:S03]  /*cbd0*/  IMAD.MOV.U32 R4, RZ, RZ, R158 ;  /* 0x000000ffff047224 */ /* 0x002fc600078e009e */
[----:B------:R-:W-:Y:S04]  /*cbe0*/  STL [R1+0x38c], R3 ;  /* 0x00038c0301007387 */ /* 0x000fe80000100800 */
[----:B------:R-:W-:Y:S04]  /*cbf0*/  STL [R1+0x394], R185 ;  /* 0x000394b901007387 */ /* 0x000fe80000100800 */
[----:B------:R-:W-:Y:S04]  /*cc00*/  STL [R1+0x3a0], R152 ;  /* 0x0003a09801007387 */ /* 0x000fe80000100800 */
[----:B------:R-:W-:Y:S04]  /*cc10*/  STL [R1+0x39c], R153 ;  /* 0x00039c9901007387 */ /* 0x000fe80000100800 */
[----:B------:R1:W-:Y:S04]  /*cc20*/  STL [R1+0x3a4], R138 ;  /* 0x0003a48a01007387 */ /* 0x0003e80000100800 */
[----:B------:R-:W2:Y:S01]  /*cc30*/  LDL.LU.64 R158, [R1+0x148] ;  /* 0x00014800019e7983 */ /* 0x000ea20000300a00 */
[----:B---3--:R-:W-:-:S02]  /*cc40*/  IMAD.MOV.U32 R5, RZ, RZ, R182 ;  /* 0x000000ffff057224 */ /* 0x008fc400078e00b6 */
[----:B----4-:R-:W-:Y:S01]  /*cc50*/  IMAD.MOV.U32 R6, RZ, RZ, R183 ;  /* 0x000000ffff067224 */ /* 0x010fe200078e00b7 */
[----:B------:R-:W-:Y:S01]  /*cc60*/  STL [R1+0x378], R192 ;  /* 0x000378c001007387 */ /* 0x000fe20000100800 */
[----:B------:R-:W-:-:S03]  /*cc70*/  IMAD.MOV.U32 R17, RZ, RZ, R137 ;  /* 0x000000ffff117224 */ /* 0x000fc600078e0089 */
[----:B------:R-:W-:Y:S04]  /*cc80*/  STL [R1+0x374], R193 ;  /* 0x000374c101007387 */ /* 0x000fe80000100800 */
[----:B------:R-:W-:Y:S04]  /*cc90*/  STL [R1+0x380], R160 ;  /* 0x000380a001007387 */ /* 0x000fe80000100800 */
[----:B------:R-:W-:Y:S04]  /*cca0*/  STL [R1+0x37c], R161 ;  /* 0x00037ca101007387 */ /* 0x000fe80000100800 */
[----:B------:R3:W-:Y:S04]  /*ccb0*/  STL [R1+0x384], R136 ;  /* 0x0003848801007387 */ /* 0x0007e80000100800 */
[----:B------:R-:W1:Y:S01]  /*ccc0*/  LDL.LU.64 R182, [R1+0x128] ;  /* 0x0001280001b67983 */ /* 0x000e620000300a00 */
[----:B------:R-:W-:-:S02]  /*ccd0*/  IMAD.MOV.U32 R47, RZ, RZ, R31 ;  /* 0x000000ffff2f7224 */ /* 0x000fc400078e001f */
[----:B------:R-:W-:Y:S01]  /*cce0*/  IMAD.MOV.U32 R39, RZ, RZ, R19 ;  /* 0x000000ffff277224 */ /* 0x000fe200078e0013 */
[----:B------:R-:W4:Y:S01]  /*ccf0*/  LDL.LU.64 R86, [R1+0x108] ;  /* 0x0001080001567983 */ /* 0x000f220000300a00 */
[----:B------:R-:W-:Y:S02]  /*cd00*/  IMAD.MOV.U32 R40, RZ, RZ, R142 ;  /* 0x000000ffff287224 */ /* 0x000fe400078e008e */
[----:B------:R-:W-:Y:S02]  /*cd10*/  IMAD.MOV.U32 R41, RZ, RZ, R143 ;  /* 0x000000ffff297224 */ /* 0x000fe400078e008f */
[----:B------:R-:W-:Y:S02]  /*cd20*/  IMAD.MOV.U32 R42, RZ, RZ, R134 ;  /* 0x000000ffff2a7224 */ /* 0x000fe400078e0086 */
[----:B------:R-:W-:Y:S02]  /*cd30*/  IMAD.MOV.U32 R43, RZ, RZ, R135 ;  /* 0x000000ffff2b7224 */ /* 0x000fe400078e0087 */
[----:B------:R-:W-:-:S02]  /*cd40*/  IMAD.MOV.U32 R9, RZ, RZ, R162 ;  /* 0x000000ffff097224 */ /* 0x000fc400078e00a2 */
[----:B------:R-:W-:Y:S02]  /*cd50*/  IMAD.MOV.U32 R10, RZ, RZ, R163 ;  /* 0x000000ffff0a7224 */ /* 0x000fe400078e00a3 */
        /* <DEDUP_REMOVED lines=16> */
[----:B--2---:R-:W-:-:S02]  /*ce60*/  IMAD.MOV.U32 R14, RZ, RZ, R20 ;  /* 0x000000ffff0e7224 */ /* 0x004fc400078e0014 */
[----:B------:R-:W-:Y:S02]  /*ce70*/  IMAD.MOV.U32 R31, RZ, RZ, R158 ;  /* 0x000000ffff1f7224 */ /* 0x000fe400078e009e */
[----:B------:R-:W-:Y:S02]  /*ce80*/  IMAD.MOV.U32 R19, RZ, RZ, R159 ;  /* 0x000000ffff137224 */ /* 0x000fe400078e009f */
[----:B------:R-:W2:Y:S01]  /*ce90*/  LDL.LU.64 R158, [R1+0xe8] ;  /* 0x0000e800019e7983 */ /* 0x000ea20000300a00 */
[----:B-1----:R-:W-:Y:S02]  /*cea0*/  IMAD.MOV.U32 R139, RZ, RZ, R182 ;  /* 0x000000ffff8b7224 */ /* 0x002fe400078e00b6 */
[----:B------:R-:W-:Y:S02]  /*ceb0*/  IMAD.MOV.U32 R138, RZ, RZ, R183 ;  /* 0x000000ffff8a7224 */ /* 0x000fe400078e00b7 */
[----:B------:R-:W2:Y:S01]  /*cec0*/  LDL.LU.64 R182, [R1+0xc8] ;  /* 0x0000c80001b67983 */ /* 0x000ea20000300a00 */
[----:B------:R-:W-:-:S02]  /*ced0*/  IMAD.MOV.U32 R98, RZ, RZ, R40 ;  /* 0x000000ffff627224 */ /* 0x000fc400078e0028 */
[----:B------:R-:W-:Y:S01]  /*cee0*/  IMAD.MOV.U32 R99, RZ, RZ, R41 ;  /* 0x000000ffff637224 */ /* 0x000fe200078e0029 */
[----:B------:R-:W3:Y:S01]  /*cef0*/  LDL.LU.64 R96, [R1+0xa8] ;  /* 0x0000a80001607983 */ /* 0x000ee20000300a00 */
[----:B------:R-:W-:Y:S02]  /*cf00*/  IMAD.MOV.U32 R40, RZ, RZ, R42 ;  /* 0x000000ffff287224 */ /* 0x000fe400078e002a */
[----:B------:R-:W-:Y:S02]  /*cf10*/  IMAD.MOV.U32 R41, RZ, RZ, R43 ;  /* 0x000000ffff297224 */ /* 0x000fe400078e002b */
[----:B------:R-:W-:Y:S02]  /*cf20*/  IMAD.MOV.U32 R42, RZ, RZ, R174 ;  /* 0x000000ffff2a7224 */ /* 0x000fe400078e00ae */
[----:B------:R-:W-:Y:S02]  /*cf30*/  IMAD.MOV.U32 R43, RZ, RZ, R175 ;  /* 0x000000ffff2b7224 */ /* 0x000fe400078e00af */
[----:B------:R-:W3:Y:S01]  /*cf40*/  LDL.LU.64 R174, [R1+0x8] ;  /* 0x0000080001ae7983 */ /* 0x000ee20000300a00 */
[----:B------:R-:W-:-:S02]  /*cf50*/  IMAD.MOV.U32 R22, RZ, RZ, R169 ;  /* 0x000000ffff167224 */ /* 0x000fc400078e00a9 */
[----:B------:R-:W-:Y:S01]  /*cf60*/  IMAD.MOV.U32 R168, RZ, RZ, R171 ;  /* 0x000000ffffa87224 */ /* 0x000fe200078e00ab */
[----:B------:R-:W3:Y:S01]  /*cf70*/  LDL.LU.64 R74, [R1+0x88] ;  /* 0x00008800014a7983 */ /* 0x000ee20000300a00 */
[----:B------:R-:W-:Y:S02]  /*cf80*/  IMAD.MOV.U32 R135, RZ, RZ, R178 ;  /* 0x000000ffff877224 */ /* 0x000fe400078e00b2 */
[----:B------:R-:W-:Y:S02]  /*cf90*/  IMAD.MOV.U32 R134, RZ, RZ, R179 ;  /* 0x000000ffff867224 */ /* 0x000fe400078e00b3 */
[----:B------:R-:W-:Y:S02]  /*cfa0*/  IMAD.MOV.U32 R143, RZ, RZ, R186 ;  /* 0x000000ffff8f7224 */ /* 0x000fe400078e00ba */
[----:B------:R-:W-:Y:S02]  /*cfb0*/  IMAD.MOV.U32 R142, RZ, RZ, R187 ;  /* 0x000000ffff8e7224 */ /* 0x000fe400078e00bb */
[----:B----4-:R-:W-:-:S02]  /*cfc0*/  IMAD.MOV.U32 R147, RZ, RZ, R86 ;  /* 0x000000ffff937224 */ /* 0x010fc400078e0056 */
        /* <DEDUP_REMOVED lines=8> */
[----:B--2---:R-:W-:Y:S02]  /*d050*/  IMAD.MOV.U32 R163, RZ, RZ, R182 ;  /* 0x000000ffffa37224 */ /* 0x004fe400078e00b6 */
[----:B------:R-:W-:Y:S02]  /*d060*/  IMAD.MOV.U32 R162, RZ, RZ, R183 ;  /* 0x000000ffffa27224 */ /* 0x000fe400078e00b7 */
[----:B------:R-:W2:Y:S04]  /*d070*/  LDL.LU.64 R182, [R1+0x28] ;  /* 0x0000280001b67983 */ /* 0x000ea80000300a00 */
[----:B------:R-:W4:Y:S04]  /*d080*/  LDL.LU.64 R58, [R1+0x228] ;  /* 0x00022800013a7983 */ /* 0x000f280000300a00 */
[----:B------:R-:W2:Y:S04]  /*d090*/  LDL.LU.64 R104, [R1+0x48] ;  /* 0x0000480001687983 */ /* 0x000ea80000300a00 */
[----:B------:R-:W2:Y:S01]  /*d0a0*/  LDL.LU.64 R56, [R1+0x230] ;  /* 0x0002300001387983 */ /* 0x000ea20000300a00 */
[----:B------:R-:W-:-:S02]  /*d0b0*/  IMAD.MOV.U32 R169, RZ, RZ, R170 ;  /* 0x000000ffffa97224 */ /* 0x000fc400078e00aa */
[----:B---3--:R-:W-:Y:S02]  /*d0c0*/  IMAD.MOV.U32 R171, RZ, RZ, R96 ;  /* 0x000000ffffab7224 */ /* 0x008fe400078e0060 */
[----:B------:R-:W-:Y:S02]  /*d0d0*/  IMAD.MOV.U32 R170, RZ, RZ, R97 ;  /* 0x000000ffffaa7224 */ /* 0x000fe400078e0061 */
[----:B------:R-:W3:Y:S01]  /*d0e0*/  LDL.LU.64 R96, [R1+0x40] ;  /* 0x0000400001607983 */ /* 0x000ee20000300a00 */
[----:B------:R-:W-:Y:S02]  /*d0f0*/  IMAD.MOV.U32 R179, RZ, RZ, R74 ;  /* 0x000000ffffb37224 */ /* 0x000fe400078e004a */
[----:B------:R-:W-:Y:S02]  /*d100*/  IMAD.MOV.U32 R178, RZ, RZ, R75 ;  /* 0x000000ffffb27224 */ /* 0x000fe400078e004b */
[----:B------:R-:W3:Y:S01]  /*d110*/  LDL.LU.64 R74, [R1+0x238] ;  /* 0x00023800014a7983 */ /* 0x000ee20000300a00 */
        /* <DEDUP_REMOVED lines=8> */
[----:B----4-:R-:W-:Y:S02]  /*d1a0*/  IMAD.MOV.U32 R187, RZ, RZ, R58 ;  /* 0x000000ffffbb7224 */ /* 0x010fe400078e003a */
[----:B------:R-:W-:Y:S02]  /*d1b0*/  IMAD.MOV.U32 R186, RZ, RZ, R59 ;  /* 0x000000ffffba7224 */ /* 0x000fe400078e003b */
[----:B------:R-:W4:Y:S04]  /*d1c0*/  LDL.LU.64 R58, [R1+0x60] ;  /* 0x00006000013a7983 */ /* 0x000f280000300a00 */
[----:B------:R-:W4:Y:S01]  /*d1d0*/  LDL.LU.64 R118, [R1+0x240] ;  /* 0x0002400001767983 */ /* 0x000f220000300a00 */
[----:B--2---:R-:W-:-:S02]  /*d1e0*/  IMAD.MOV.U32 R189, RZ, RZ, R104 ;  /* 0x000000ffffbd7224 */ /* 0x004fc400078e0068 */
[----:B------:R-:W-:Y:S01]  /*d1f0*/  IMAD.MOV.U32 R188, RZ, RZ, R105 ;  /* 0x000000ffffbc7224 */ /* 0x000fe200078e0069 */
[----:B------:R-:W2:Y:S01]  /*d200*/  LDL.LU.64 R110, [R1+0x68] ;  /* 0x00006800016e7983 */ /* 0x000ea20000300a00 */
[----:B------:R-:W-:Y:S02]  /*d210*/  IMAD.MOV.U32 R104, RZ, RZ, R106 ;  /* 0x000000ffff687224 */ /* 0x000fe400078e006a */
[----:B------:R-:W-:Y:S02]  /*d220*/  IMAD.MOV.U32 R105, RZ, RZ, R107 ;  /* 0x000000ffff697224 */ /* 0x000fe400078e006b */
[----:B------:R-:W-:Y:S02]  /*d230*/  IMAD.MOV.U32 R195, RZ, RZ, R56 ;  /* 0x000000ffffc37224 */ /* 0x000fe400078e0038 */
[----:B------:R-:W-:Y:S02]  /*d240*/  IMAD.MOV.U32 R194, RZ, RZ, R57 ;  /* 0x000000ffffc27224 */ /* 0x000fe400078e0039 */
[----:B------:R-:W2:Y:S01]  /*d250*/  LDL.LU.64 R56, [R1] ;  /* 0x0000000001387983 */ /* 0x000ea20000300a00 */
[----:B------:R-:W-:-:S02]  /*d260*/  IMAD.MOV.U32 R72, RZ, RZ, R104 ;  /* 0x000000ffff487224 */ /* 0x000fc400078e0068 */
[----:B------:R-:W-:Y:S01]  /*d270*/  IMAD.MOV.U32 R73, RZ, RZ, R105 ;  /* 0x000000ffff497224 */ /* 0x000fe200078e0069 */
[----:B------:R-:W2:Y:S04]  /*d280*/  LDL.LU.64 R108, [R1+0x248] ;  /* 0x00024800016c7983 */ /* 0x000ea80000300a00 */
[----:B------:R-:W2:Y:S01]  /*d290*/  LDL.LU.64 R104, [R1+0x80] ;  /* 0x0000800001687983 */ /* 0x000ea20000300a00 */
        /* <DEDUP_REMOVED lines=10> */
[----:B---3--:R-:W-:Y:S02]  /*d340*/  IMAD.MOV.U32 R203, RZ, RZ, R74 ;  /* 0x000000ffffcb7224 */ /* 0x008fe400078e004a */
[----:B------:R-:W-:Y:S02]  /*d350*/  IMAD.MOV.U32 R202, RZ, RZ, R75 ;  /* 0x000000ffffca7224 */ /* 0x000fe400078e004b */
[----:B------:R-:W-:Y:S02]  /*d360*/  IMAD.MOV.U32 R74, RZ, RZ, R106 ;  /* 0x000000ffff4a7224 */ /* 0x000fe400078e006a */
[----:B------:R-:W-:Y:S02]  /*d370*/  IMAD.MOV.U32 R75, RZ, RZ, R107 ;  /* 0x000000ffff4b7224 */ /* 0x000fe400078e006b */
[----:B------:R-:W3:Y:S01]  /*d380*/  LDL.LU.64 R106, [R1+0x18] ;  /* 0x00001800016a7983 */ /* 0x000ee20000300a00 */
[----:B----4-:R-:W-:-:S02]  /*d390*/  IMAD.MOV.U32 R211, RZ, RZ, R118 ;  /* 0x000000ffffd37224 */ /* 0x010fc400078e0076 */
[----:B------:R-:W-:Y:S02]  /*d3a0*/  IMAD.MOV.U32 R210, RZ, RZ, R119 ;  /* 0x000000ffffd27224 */ /* 0x000fe400078e0077 */
[----:B------:R-:W4:Y:S01]  /*d3b0*/  LDL.LU.64 R118, [R1+0x278] ;  /* 0x0002780001767983 */ /* 0x000f220000300a00 */
[----:B------:R-:W-:Y:S02]  /*d3c0*/  IMAD.MOV.U32 R133, RZ, RZ, R214 ;  /* 0x000000ffff857224 */ /* 0x000fe400078e00d6 */
[----:B------:R-:W-:Y:S02]  /*d3d0*/  IMAD.MOV.U32 R132, RZ, RZ, R215 ;  /* 0x000000ffff847224 */ /* 0x000fe400078e00d7 */
[----:B------:R-:W-:Y:S02]  /*d3e0*/  IMAD.MOV.U32 R21, RZ, RZ, R209 ;  /* 0x000000ffff157224 */ /* 0x000fe400078e00d1 */
[----:B------:R-:W-:Y:S02]  /*d3f0*/  IMAD.MOV.U32 R209, RZ, RZ, R212 ;  /* 0x000000ffffd17224 */ /* 0x000fe400078e00d4 */
[----:B--2---:R-:W-:-:S02]  /*d400*/  IMAD.MOV.U32 R215, RZ, RZ, R56 ;  /* 0x000000ffffd77224 */ /* 0x004fc400078e0038 */
[----:B------:R-:W-:Y:S02]  /*d410*/  IMAD.MOV.U32 R214, RZ, RZ, R57 ;  /* 0x000000ffffd67224 */ /* 0x000fe400078e0039 */
[----:B------:R-:W-:Y:S02]  /*d420*/  IMAD.MOV.U32 R208, RZ, RZ, R213 ;  /* 0x000000ffffd07224 */ /* 0x000fe400078e00d5 */
[----:B------:R-:W-:Y:S02]  /*d430*/  IMAD.MOV.U32 R56, RZ, RZ, R230 ;  /* 0x000000ffff387224 */ /* 0x000fe400078e00e6 */
[----:B------:R-:W-:Y:S02]  /*d440*/  IMAD.MOV.U32 R57, RZ, RZ, R231 ;  /* 0x000000ffff397224 */ /* 0x000fe400078e00e7 */
[----:B------:R-:W-:Y:S01]  /*d450*/  IMAD.MOV.U32 R86, RZ, RZ, R44 ;  /* 0x000000ffff567224 */ /* 0x000fe200078e002c */
[----:B------:R-:W2:Y:S01]  /*d460*/  LDL.LU.64 R230, [R1+0xa0] ;  /* 0x0000a00001e67983 */ /* 0x000ea20000300a00 */
[----:B------:R-:W-:-:S02]  /*d470*/  IMAD.MOV.U32 R87, RZ, RZ, R45 ;  /* 0x000000ffff577224 */ /* 0x000fc400078e002d */
[----:B------:R-:W-:Y:S02]  /*d480*/  IMAD.MOV.U32 R213, RZ, RZ, R110 ;  /* 0x000000ffffd57224 */ /* 0x000fe400078e006e */
[----:B------:R-:W-:Y:S02]  /*d490*/  IMAD.MOV.U32 R212, RZ, RZ, R111 ;  /* 0x000000ffffd47224 */ /* 0x000fe400078e006f */
[----:B------:R-:W-:Y:S01]  /*d4a0*/  IMAD.MOV.U32 R44, RZ, RZ, R172 ;  /* 0x000000ffff2c7224 */ /* 0x000fe200078e00ac */
        /* <DEDUP_REMOVED lines=10> */
[----:B------:R-:W-:Y:S01]  /*d550*/  IMAD.MOV.U32 R217, RZ, RZ, R218 ;  /* 0x000000ffffd97224 */ /* 0x000fe200078e00da */
[----:B------:R-:W2:Y:S01]  /*d560*/  LDL.LU.64 R104, [R1+0x2c0] ;  /* 0x0002c00001687983 */ /* 0x000ea20000300a00 */
[----:B------:R-:W-:Y:S02]  /*d570*/  IMAD.MOV.U32 R216, RZ, RZ, R219 ;  /* 0x000000ffffd87224 */ /* 0x000fe400078e00db */
[----:B------:R-:W-:Y:S01]  /*d580*/  IMAD.MOV.U32 R219, RZ, RZ, R108 ;  /* 0x000000ffffdb7224 */ /* 0x000fe200078e006c */
[----:B------:R-:W2:Y:S01]  /*d590*/  LDL.LU.64 R50, [R1+0xc0] ;  /* 0x0000c00001327983 */ /* 0x000ea20000300a00 */
[----:B------:R-:W-:-:S03]  /*d5a0*/  IMAD.MOV.U32 R218, RZ, RZ, R109 ;  /* 0x000000ffffda7224 */ /* 0x000fc600078e006d */
[----:B------:R-:W2:Y:S04]  /*d5b0*/  LDL.LU.64 R108, [R1+0x38] ;  /* 0x00003800016c7983 */ /* 0x000ea80000300a00 */
[----:B------:R-:W2:Y:S01]  /*d5c0*/  LDL.LU.64 R116, [R1+0x308] ;  /* 0x0003080001747983 */ /* 0x000ea20000300a00 */
[----:B------:R-:W-:Y:S02]  /*d5d0*/  IMAD.MOV.U32 R137, RZ, RZ, R148 ;  /* 0x000000ffff897224 */ /* 0x000fe400078e0094 */
[----:B------:R-:W-:Y:S02]  /*d5e0*/  IMAD.MOV.U32 R136, RZ, RZ, R149 ;  /* 0x000000ffff887224 */ /* 0x000fe400078e0095 */
[----:B------:R-:W-:Y:S02]  /*d5f0*/  IMAD.MOV.U32 R149, RZ, RZ, R226 ;  /* 0x000000ffff957224 */ /* 0x000fe400078e00e2 */
[----:B------:R-:W-:-:S02]  /*d600*/  IMAD.MOV.U32 R148, RZ, RZ, R227 ;  /* 0x000000ffff947224 */ /* 0x000fc400078e00e3 */
[----:B----4-:R-:W-:Y:S02]  /*d610*/  IMAD.MOV.U32 R227, RZ, RZ, R118 ;  /* 0x000000ffffe37224 */ /* 0x010fe400078e0076 */
[----:B------:R-:W-:Y:S02]  /*d620*/  IMAD.MOV.U32 R226, RZ, RZ, R119 ;  /* 0x000000ffffe27224 */ /* 0x000fe400078e0077 */
[----:B------:R-:W4:Y:S01]  /*d630*/  LDL.LU.64 R118, [R1+0xe0] ;  /* 0x0000e00001767983 */ /* 0x000f220000300a00 */
        /* <DEDUP_REMOVED lines=14> */
[----:B---3--:R-:W-:Y:S02]  /*d720*/  IMAD.MOV.U32 R223, RZ, RZ, R106 ;  /* 0x000000ffffdf7224 */ /* 0x008fe400078e006a */
        /* <DEDUP_REMOVED lines=21> */
[----:B------:R-:W-:Y:S01]  /*d880*/  IMAD.MOV.U32 R157, RZ, RZ, R238 ;  /* 0x000000ffff9d7224 */ /* 0x000fe200078e00ee */
[----:B------:R-:W2:Y:S01]  /*d890*/  LDL.LU.64 R58, [R1+0x58] ;  /* 0x00005800013a7983 */ /* 0x000ea20000300a00 */
[----:B------:R-:W-:Y:S02]  /*d8a0*/  IMAD.MOV.U32 R156, RZ, RZ, R239 ;  /* 0x000000ffff9c7224 */ /* 0x000fe400078e00ef */
[----:B------:R-:W-:Y:S01]  /*d8b0*/  IMAD.MOV.U32 R239, RZ, RZ, R108 ;  /* 0x000000ffffef7224 */ /* 0x000fe200078e006c */
[----:B------:R-:W3:Y:S01]  /*d8c0*/  LDL.LU.64 R48, [R1+0x358] ;  /* 0x0003580001307983 */ /* 0x000ee20000300a00 */
[----:B------:R-:W-:-:S03]  /*d8d0*/  IMAD.MOV.U32 R238, RZ, RZ, R109 ;  /* 0x000000ffffee7224 */ /* 0x000fc600078e006d */
[----:B------:R-:W2:Y:S01]  /*d8e0*/  LDL.LU.64 R108, [R1+0x100] ;  /* 0x00010000016c7983 */ /* 0x000ea20000300a00 */
        /* <DEDUP_REMOVED lines=12> */
[----:B------:R-:W3:Y:S01]  /*d9b0*/  LDL.LU.64 R116, [R1+0x78] ;  /* 0x0000780001747983 */ /* 0x000ee20000300a00 */
[----:B------:R-:W-:Y:S02]  /*d9c0*/  IMAD.MOV.U32 R161, RZ, RZ, R164 ;  /* 0x000000ffffa17224 */ /* 0x000fe400078e00a4 */
[----:B------:R-:W-:Y:S02]  /*d9d0*/  IMAD.MOV.U32 R160, RZ, RZ, R165 ;  /* 0x000000ffffa07224 */ /* 0x000fe400078e00a5 */
[----:B------:R-:W-:Y:S02]  /*d9e0*/  IMAD.MOV.U32 R165, RZ, RZ, R244 ;  /* 0x000000ffffa57224 */ /* 0x000fe400078e00f4 */
[----:B------:R-:W-:Y:S02]  /*d9f0*/  IMAD.MOV.U32 R164, RZ, RZ, R245 ;  /* 0x000000ffffa47224 */ /* 0x000fe400078e00f5 */
[----:B----4-:R-:W-:Y:S02]  /*da00*/  IMAD.MOV.U32 R245, RZ, RZ, R118 ;  /* 0x000000fffff57224 */ /* 0x010fe400078e0076 */
[----:B------:R-:W-:-:S02]  /*da10*/  IMAD.MOV.U32 R244, RZ, RZ, R119 ;  /* 0x000000fffff47224 */ /* 0x000fc400078e0077 */
[----:B------:R-:W-:Y:S02]  /*da20*/  IMAD.MOV.U32 R118, RZ, RZ, R110 ;  /* 0x000000ffff767224 */ /* 0x000fe400078e006e */
[----:B------:R-:W-:Y:S02]  /*da30*/  IMAD.MOV.U32 R119, RZ, RZ, R111 ;  /* 0x000000ffff777224 */ /* 0x000fe400078e006f */
[----:B------:R-:W4:Y:S01]  /*da40*/  LDL.LU.64 R110, [R1+0x3e8] ;  /* 0x0003e800016e7983 */ /* 0x000f220000300a00 */
[----:B------:R-:W-:Y:S02]  /*da50*/  IMAD.MOV.U32 R46, RZ, RZ, R40 ;  /* 0x000000ffff2e7224 */ /* 0x000fe400078e0028 */
[----:B------:R-:W-:Y:S01]  /*da60*/  IMAD.MOV.U32 R47, RZ, RZ, R41 ;  /* 0x000000ffff2f7224 */ /* 0x000fe200078e0029 */
[----:B------:R-:W4:Y:S01]  /*da70*/  LDL.LU.64 R70, [R1+0x120] ;  /* 0x0001200001467983 */ /* 0x000f220000300a00 */
        /* <DEDUP_REMOVED lines=16> */
[----:B------:R-:W4:Y:S04]  /*db80*/  LDL.LU.64 R50, [R1+0x98] ;  /* 0x0000980001327983 */ /* 0x000f280000300a00 */
[----:B--2---:R1:W-:Y:S01]  /*db90*/  STL [R1], R108 ;  /* 0x0000006c01007387 */ /* 0x0043e20000100800 */
[----:B------:R-:W-:-:S03]  /*dba0*/  IMAD.MOV.U32 R252, RZ, RZ, R109 ;  /* 0x000000fffffc7224 */ /* 0x000fc600078e006d */
[----:B-1----:R-:W2:Y:S01]  /*dbb0*/  LDL.LU.64 R108, [R1+0x30] ;  /* 0x00003000016c7983 */ /* 0x002ea20000300a00 */
[----:B------:R-:W-:Y:S02]  /*dbc0*/  IMAD.MOV.U32 R207, RZ, RZ, R246 ;  /* 0x000000ffffcf7224 */ /* 0x000fe400078e00f6 */
[----:B---3--:R-:W-:Y:S01]  /*dbd0*/  IMAD.MOV.U32 R3, RZ, RZ, R117 ;  /* 0x000000ffff037224 */ /* 0x008fe200078e0075 */
[----:B------:R1:W-:Y:S04]  /*dbe0*/  STL [R1+0x8], R116 ;  /* 0x0000087401007387 */ /* 0x0003e80000100800 */
[----:B------:R3:W-:Y:S04]  /*dbf0*/  STL [R1+0x4], R3 ;  /* 0x0000040301007387 */ /* 0x0007e80000100800 */
[----:B------:R3:W-:Y:S04]  /*dc00*/  STL [R1+0x10], R118 ;  /* 0x0000107601007387 */ /* 0x0007e80000100800 */
[----:B-1----:R-:W2:Y:S01]  /*dc10*/  LDL.LU.64 R116, [R1+0x428] ;  /* 0x0004280001747983 */ /* 0x002ea20000300a00 */
[----:B---3--:R-:W-:-:S02]  /*dc20*/  IMAD.MOV.U32 R3, RZ, RZ, R119 ;  /* 0x000000ffff037224 */ /* 0x008fc400078e0077 */
[----:B------:R-:W-:Y:S02]  /*dc30*/  IMAD.MOV.U32 R206, RZ, RZ, R247 ;  /* 0x000000ffffce7224 */ /* 0x000fe400078e00f7 */
[----:B------:R-:W-:Y:S01]  /*dc40*/  IMAD.MOV.U32 R247, RZ, RZ, R58 ;  /* 0x000000fffff77224 */ /* 0x000fe200078e003a */
[----:B------:R-:W2:Y:S01]  /*dc50*/  LDL.LU.64 R118, [R1+0x140] ;  /* 0x0001400001767983 */ /* 0x000ea20000300a00 */
[----:B------:R-:W-:-:S03]  /*dc60*/  IMAD.MOV.U32 R246, RZ, RZ, R59 ;  /* 0x000000fffff67224 */ /* 0x000fc600078e003b */
[----:B------:R4:W-:Y:S01]  /*dc70*/  STL [R1+0xc], R3 ;  /* 0x00000c0301007387 */ /* 0x0009e20000100800 */
        /* <DEDUP_REMOVED lines=10> */
[----:B----4-:R-:W-:Y:S01]  /*dd20*/  IMAD.MOV.U32 R3, RZ, RZ, R111 ;  /* 0x000000ffff037224 */ /* 0x010fe200078e006f */
[----:B------:R1:W-:Y:S04]  /*dd30*/  STL [R1+0x18], R110 ;  /* 0x0000186e01007387 */ /* 0x0003e80000100800 */
[----:B------:R4:W-:Y:S04]  /*dd40*/  STL [R1+0x14], R3 ;  /* 0x0000140301007387 */ /* 0x0009e80000100800 */
[----:B------:R-:W3:Y:S04]  /*dd50*/  LDL.LU.64 R48, [R1+0xb8] ;  /* 0x0000b80001307983 */ /* 0x000ee80000300a00 */
[----:B-1----:R-:W3:Y:S01]  /*dd60*/  LDL.LU.64 R110, [R1+0x50] ;  /* 0x00005000016e7983 */ /* 0x002ee20000300a00 */
[----:B----4-:R-:W-:-:S03]  /*dd70*/  IMAD.MOV.U32 R3, RZ, RZ, R71 ;  /* 0x000000ffff037224 */ /* 0x010fc600078e0047 */
[----:B------:R-:W-:Y:S04]  /*dd80*/  STL [R1+0x20], R70 ;  /* 0x0000204601007387 */ /* 0x000fe80000100800 */
[----:B------:R-:W-:Y:S04]  /*dd90*/  STL [R1+0x28], R50 ;  /* 0x0000283201007387 */ /* 0x000fe80000100800 */
[----:B------:R1:W-:Y:S02]  /*dda0*/  STL [R1+0x1c], R3 ;  /* 0x00001c0301007387 */ /* 0x0003e40000100800 */
[----:B-1----:R-:W-:-:S05]  /*ddb0*/  IMAD.MOV.U32 R3, RZ, RZ, R51 ;  /* 0x000000ffff037224 */ /* 0x002fca00078e0033 */
[----:B------:R2:W-:Y:S04]  /*ddc0*/  STL [R1+0x24], R3 ;  /* 0x0000240301007387 */ /* 0x0005e80000100800 */
[----:B------:R-:W4:Y:S01]  /*ddd0*/  LDL.LU.64 R50, [R1+0x460] ;  /* 0x0004600001327983 */ /* 0x000f220000300a00 */
[----:B--2---:R-:W-:-:S03]  /*dde0*/  IMAD.MOV.U32 R3, RZ, RZ, R109 ;  /* 0x000000ffff037224 */ /* 0x004fc600078e006d */
[----:B------:R1:W-:Y:S04]  /*ddf0*/  STL [R1+0x30], R108 ;  /* 0x0000306c01007387 */ /* 0x0003e80000100800 */
[----:B------:R2:W-:Y:S04]  /*de00*/  STL [R1+0x2c], R3 ;  /* 0x00002c0301007387 */ /* 0x0005e80000100800 */
[----:B-1----:R-:W4:Y:S01]  /*de10*/  LDL.LU.64 R108, [R1+0x160] ;  /* 0x00016000016c7983 */ /* 0x002f220000300a00 */
[----:B--2---:R-:W-:-:S03]  /*de20*/  IMAD.MOV.U32 R3, RZ, RZ, R117 ;  /* 0x000000ffff037224 */ /* 0x004fc600078e0075 */
[----:B------:R1:W-:Y:S04]  /*de30*/  STL [R1+0x38], R116 ;  /* 0x0000387401007387 */ /* 0x0003e80000100800 */
[----:B-1----:R-:W2:Y:S04]  /*de40*/  LDL.LU.64 R116, [R1+0xd8] ;  /* 0x0000d80001747983 */ /* 0x002ea80000300a00 */
[----:B------:R1:W-:Y:S04]  /*de50*/  STL [R1+0x34], R3 ;  /* 0x0000340301007387 */ /* 0x0003e80000100800 */
[----:B------:R-:W-:Y:S01]  /*de60*/  STL [R1+0x40], R118 ;  /* 0x0000407601007387 */ /* 0x000fe20000100800 */
[----:B-1----:R-:W-:-:S05]  /*de70*/  IMAD.MOV.U32 R3, RZ, RZ, R119 ;  /* 0x000000ffff037224 */ /* 0x002fca00078e0077 */
[----:B------:R1:W-:Y:S04]  /*de80*/  STL [R1+0x3c], R3 ;  /* 0x00003c0301007387 */ /* 0x0003e80000100800 */
[----:B---3--:R-:W-:Y:S04]  /*de90*/  STL [R1+0x48], R48 ;  /* 0x0000483001007387 */ /* 0x008fe80000100800 */
[----:B------:R-:W3:Y:S01]  /*dea0*/  LDL.LU.64 R68, [R1+0x70] ;  /* 0x0000700001447983 */ /* 0x000ee20000300a00 */
[----:B-1----:R-:W-:-:S03]  /*deb0*/  IMAD.MOV.U32 R3, RZ, RZ, R49 ;  /* 0x000000ffff037224 */ /* 0x002fc600078e0031 */
[----:B------:R-:W3:Y:S04]  /*dec0*/  LDL.LU.64 R118, [R1+0x470] ;  /* 0x0004700001767983 */ /* 0x000ee80000300a00 */
[----:B------:R-:W-:Y:S04]  /*ded0*/  STL [R1+0x50], R110 ;  /* 0x0000506e01007387 */ /* 0x000fe80000100800 */
[----:B------:R1:W-:Y:S02]  /*dee0*/  STL [R1+0x44], R3 ;  /* 0x0000440301007387 */ /* 0x0003e40000100800 */
[----:B-1----:R-:W-:-:S05]  /*def0*/  IMAD.MOV.U32 R3, RZ, RZ, R111 ;  /* 0x000000ffff037224 */ /* 0x002fca00078e006f */
[----:B------:R4:W-:Y:S04]  /*df00*/  STL [R1+0x4c], R3 ;  /* 0x00004c0301007387 */ /* 0x0009e80000100800 */
[----:B------:R-:W3:Y:S01]  /*df10*/  LDL.LU.64 R110, [R1+0x340] ;  /* 0x00034000016e7983 */ /* 0x000ee20000300a00 */
[----:B----4-:R-:W-:-:S03]  /*df20*/  IMAD.MOV.U32 R3, RZ, RZ, R51 ;  /* 0x000000ffff037224 */ /* 0x010fc600078e0033 */
[----:B------:R-:W-:Y:S04]  /*df30*/  STL [R1+0x58], R50 ;  /* 0x0000583201007387 */ /* 0x000fe80000100800 */
[----:B------:R1:W-:Y:S04]  /*df40*/  STL [R1+0x54], R3 ;  /* 0x0000540301007387 */ /* 0x0003e80000100800 */
[----:B------:R4:W-:Y:S01]  /*df50*/  STL [R1+0x60], R108 ;  /* 0x0000606c01007387 */ /* 0x0009e20000100800 */
[----:B-1----:R-:W-:-:S03]  /*df60*/  IMAD.MOV.U32 R3, RZ, RZ, R109 ;  /* 0x000000ffff037224 */ /* 0x002fc600078e006d */
[----:B------:R-:W3:Y:S04]  /*df70*/  LDL.LU.64 R70, [R1+0xf8] ;  /* 0x0000f80001467983 */ /* 0x000ee80000300a00 */
[----:B----4-:R-:W4:Y:S04]  /*df80*/  LDL.LU.64 R108, [R1+0x90] ;  /* 0x00009000016c7983 */ /* 0x010f280000300a00 */
[----:B------:R2:W-:Y:S02]  /*df90*/  STL [R1+0x5c], R3 ;  /* 0x00005c0301007387 */ /* 0x0005e40000100800 */
[----:B--2---:R-:W-:-:S02]  /*dfa0*/  IMAD.MOV.U32 R3, RZ, RZ, R117 ;  /* 0x000000ffff037224 */ /* 0x004fc400078e0075 */
[----:B------:R1:W-:Y:S04]  /*dfb0*/  STL [R1+0x68], R116 ;  /* 0x0000687401007387 */ /* 0x0003e80000100800 */
[----:B------:R2:W-:Y:S04]  /*dfc0*/  STL [R1+0x64], R3 ;  /* 0x0000640301007387 */ /* 0x0005e80000100800 */
[----:B------:R-:W4:Y:S04]  /*dfd0*/  LDL.LU.64 R48, [R1+0x480] ;  /* 0x0004800001307983 */ /* 0x000f280000300a00 */
[----:B-1----:R-:W4:Y:S04]  /*dfe0*/  LDL.LU.64 R116, [R1+0x118] ;  /* 0x0001180001747983 */ /* 0x002f280000300a00 */
[----:B---3--:R-:W-:Y:S04]  /*dff0*/  STL [R1+0x70], R68 ;  /* 0x0000704401007387 */ /* 0x008fe80000100800 */
[----:B------:R-:W3:Y:S01]  /*e000*/  LDL.64 R50, [R1+0x3d0] ;  /* 0x0003d00001327983 */ /* 0x000ee20000100a00 */
[----:B--2---:R-:W-:-:S05]  /*e010*/  IMAD.MOV.U32 R3, RZ, RZ, R69 ;  /* 0x000000ffff037224 */ /* 0x004fca00078e0045 */
[----:B------:R1:W-:Y:S04]  /*e020*/  STL [R1+0x6c], R3 ;  /* 0x00006c0301007387 */ /* 0x0003e80000100800 */
[----:B------:R-:W-:Y:S01]  /*e030*/  STL [R1+0x78], R118 ;  /* 0x0000787601007387 */ /* 0x000fe20000100800 */
[----:B-1----:R-:W-:-:S03]  /*e040*/  IMAD.MOV.U32 R3, RZ, RZ, R119 ;  /* 0x000000ffff037224 */ /* 0x002fc600078e0077 */
[----:B------:R-:W-:Y:S04]  /*e050*/  STL [R1+0x80], R110 ;  /* 0x0000806e01007387 */ /* 0x000fe80000100800 */
[----:B------:R1:W-:Y:S02]  /*e060*/  STL [R1+0x74], R3 ;  /* 0x0000740301007387 */ /* 0x0003e40000100800 */
[----:B-1----:R-:W-:-:S05]  /*e070*/  IMAD.MOV.U32 R3, RZ, RZ, R111 ;  /* 0x000000ffff037224 */ /* 0x002fca00078e006f */
[----:B------:R1:W-:Y:S04]  /*e080*/  STL [R1+0x7c], R3 ;  /* 0x00007c0301007387 */ /* 0x0003e80000100800 */
[----:B------:R-:W2:Y:S04]  /*e090*/  LDL.LU.64 R118, [R1+0x490] ;  /* 0x0004900001767983 */ /* 0x000ea80000300a00 */
[----:B------:R-:W2:Y:S01]  /*e0a0*/  LDL.LU.64 R110, [R1+0x418] ;  /* 0x00041800016e7983 */ /* 0x000ea20000300a00 */
[----:B-1----:R-:W-:-:S03]  /*e0b0*/  IMAD.MOV.U32 R3, RZ, RZ, R71 ;  /* 0x000000ffff037224 */ /* 0x002fc600078e0047 */
[----:B------:R-:W-:Y:S04]  /*e0c0*/  STL [R1+0x88], R70 ;  /* 0x0000884601007387 */ /* 0x000fe80000100800 */
[----:B----4-:R-:W-:Y:S04]  /*e0d0*/  STL [R1+0x90], R108 ;  /* 0x0000906c01007387 */ /* 0x010fe80000100800 */
[----:B------:R1:W-:Y:S02]  /*e0e0*/  STL [R1+0x84], R3 ;  /* 0x0000840301007387 */ /* 0x0003e40000100800 */
[----:B-1----:R-:W-:-:S05]  /*e0f0*/  IMAD.MOV.U32 R3, RZ, RZ, R109 ;  /* 0x000000ffff037224 */ /* 0x002fca00078e006d */
[----:B------:R1:W-:Y:S04]  /*e100*/  STL [R1+0x8c], R3 ;  /* 0x00008c0301007387 */ /* 0x0003e80000100800 */
[----:B------:R-:W2:Y:S01]  /*e110*/  LDL.LU.64 R108, [R1+0x138] ;  /* 0x00013800016c7983 */ /* 0x000ea20000300a00 */
[----:B-1----:R-:W-:-:S03]  /*e120*/  IMAD.MOV.U32 R3, RZ, RZ, R49 ;  /* 0x000000ffff037224 */ /* 0x002fc600078e0031 */
[----:B------:R-:W-:Y:S04]  /*e130*/  STL [R1+0x98], R48 ;  /* 0x0000983001007387 */ /* 0x000fe80000100800 */
[----:B---3--:R-:W-:Y:S04]  /*e140*/  STL [R1+0xa0], R50 ;  /* 0x0000a03201007387 */ /* 0x008fe80000100800 */
[----:B------:R1:W-:Y:S02]  /*e150*/  STL [R1+0x94], R3 ;  /* 0x0000940301007387 */ /* 0x0003e40000100800 */
[----:B-1----:R-:W-:-:S05]  /*e160*/  IMAD.MOV.U32 R3, RZ, RZ, R51 ;  /* 0x000000ffff037224 */ /* 0x002fca00078e0033 */
[----:B------:R1:W-:Y:S04]  /*e170*/  STL [R1+0x9c], R3 ;  /* 0x00009c0301007387 */ /* 0x0003e80000100800 */
[----:B------:R3:W-:Y:S04]  /*e180*/  STL [R1+0xa8], R116 ;  /* 0x0000a87401007387 */ /* 0x0007e80000100800 */
[----:B------:R-:W4:Y:S01]  /*e190*/  LDL.LU.64 R48, [R1+0x4a0] ;  /* 0x0004a00001307983 */ /* 0x000f220000300a00 */
[----:B-1----:R-:W-:-:S05]  /*e1a0*/  IMAD.MOV.U32 R3, RZ, RZ, R117 ;  /* 0x000000ffff037224 */ /* 0x002fca00078e0075 */
[----:B------:R1:W-:Y:S04]  /*e1b0*/  STL [R1+0xa4], R3 ;  /* 0x0000a40301007387 */ /* 0x0003e80000100800 */
[----:B------:R-:W-:Y:S04]  /*e1c0*/  STL [R1+0xb0], R26 ;  /* 0x0000b01a01007387 */ /* 0x000fe80000100800 */
[----:B------:R-:W-:Y:S04]  /*e1d0*/  STL [R1+0xac], R27 ;  /* 0x0000ac1b01007387 */ /* 0x000fe80000100800 */
[----:B------:R-:W4:Y:S04]  /*e1e0*/  LDL.LU.64 R50, [R1+0x450] ;  /* 0x0004500001327983 */ /* 0x000f280000300a00 */
[----:B--2---:R-:W-:Y:S04]  /*e1f0*/  STL [R1+0xb8], R118 ;  /* 0x0000b87601007387 */ /* 0x004fe80000100800 */
[----:B---3--:R-:W2:Y:S01]  /*e200*/  LDL.LU.64 R116, [R1+0x158] ;  /* 0x0001580001747983 */ /* 0x008ea20000300a00 */
[----:B-1----:R-:W-:-:S05]  /*e210*/  IMAD.MOV.U32 R3, RZ, RZ, R119 ;  /* 0x000000ffff037224 */ /* 0x002fca00078e0077 */
[----:B------:R1:W-:Y:S04]  /*e220*/  STL [R1+0xb4], R3 ;  /* 0x0000b40301007387 */ /* 0x0003e80000100800 */
[----:B------:R3:W-:Y:S01]  /*e230*/  STL [R1+0xc0], R110 ;  /* 0x0000c06e01007387 */ /* 0x0007e20000100800 */
[----:B-1----:R-:W-:-:S03]  /*e240*/  IMAD.MOV.U32 R3, RZ, RZ, R111 ;  /* 0x000000ffff037224 */ /* 0x002fc600078e006f */
[----:B------:R-:W-:Y:S04]  /*e250*/  STL [R1+0xc8], R108 ;  /* 0x0000c86c01007387 */ /* 0x000fe80000100800 */
[----:B------:R1:W-:Y:S04]  /*e260*/  STL [R1+0xbc], R3 ;  /* 0x0000bc0301007387 */ /* 0x0003e80000100800 */
[----:B---3--:R-:W2:Y:S04]  /*e270*/  LDL.LU.64 R110, [R1+0x4a8] ;  /* 0x0004a800016e7983 */ /* 0x008ea80000300a00 */
[----:B------:R-:W2:Y:S01]  /*e280*/  LDL.LU.64 R118, [R1+0x468] ;  /* 0x0004680001767983 */ /* 0x000ea20000300a00 */
[----:B-1----:R-:W-:-:S05]  /*e290*/  IMAD.MOV.U32 R3, RZ, RZ, R109 ;  /* 0x000000ffff037224 */ /* 0x002fca00078e006d */
[----:B------:R1:W-:Y:S04]  /*e2a0*/  STL [R1+0xc4], R3 ;  /* 0x0000c40301007387 */ /* 0x0003e80000100800 */
[----:B------:R-:W-:Y:S04]  /*e2b0*/  STL [R1+0xd0], R28 ;  /* 0x0000d01c01007387 */ /* 0x000fe80000100800 */
[----:B------:R-:W-:Y:S04]  /*e2c0*/  STL [R1+0xcc], R29 ;  /* 0x0000cc1d01007387 */ /* 0x000fe80000100800 */
[----:B----4-:R4:W-:Y:S04]  /*e2d0*/  STL [R1+0xd8], R48 ;  /* 0x0000d83001007387 */ /* 0x0109e80000100800 */
[----:B------:R-:W3:Y:S01]  /*e2e0*/  LDL.LU.64 R108, [R1+0x328] ;  /* 0x00032800016c7983 */ /* 0x000ee20000300a00 */
[----:B-1----:R-:W-:-:S05]  /*e2f0*/  IMAD.MOV.U32 R3, RZ, RZ, R49 ;  /* 0x000000ffff037224 */ /* 0x002fca00078e0031 */
[----:B------:R1:W-:Y:S04]  /*e300*/  STL [R1+0xd4], R3 ;  /* 0x0000d40301007387 */ /* 0x0003e80000100800 */
[----:B----4-:R-:W4:Y:S01]  /*e310*/  LDL.LU.64 R48, [R1+0x4b0] ;  /* 0x0004b00001307983 */ /* 0x010f220000300a00 */
[----:B-1----:R-:W-:-:S03]  /*e320*/  IMAD.MOV.U32 R3, RZ, RZ, R51 ;  /* 0x000000ffff037224 */ /* 0x002fc600078e0033 */
[----:B------:R-:W-:Y:S04]  /*e330*/  STL [R1+0xe0], R50 ;  /* 0x0000e03201007387 */ /* 0x000fe80000100800 */
[----:B--2---:R-:W-:Y:S04]  /*e340*/  STL [R1+0xe8], R116 ;  /* 0x0000e87401007387 */ /* 0x004fe80000100800 */
[----:B------:R1:W-:Y:S02]  /*e350*/  STL [R1+0xdc], R3 ;  /* 0x0000dc0301007387 */ /* 0x0003e40000100800 */
[----:B-1----:R-:W-:-:S05]  /*e360*/  IMAD.MOV.U32 R3, RZ, RZ, R117 ;  /* 0x000000ffff037224 */ /* 0x002fca00078e0075 */
[----:B------:R1:W-:Y:S04]  /*e370*/  STL [R1+0xe4], R3 ;  /* 0x0000e40301007387 */ /* 0x0003e80000100800 */
[----:B------:R-:W-:Y:S04]  /*e380*/  STL [R1+0xf0], R32 ;  /* 0x0000f02001007387 */ /* 0x000fe80000100800 */
[----:B------:R-:W-:Y:S04]  /*e390*/  STL [R1+0xec], R33 ;  /* 0x0000ec2101007387 */ /* 0x000fe80000100800 */
[----:B------:R-:W3:Y:S01]  /*e3a0*/  LDL.LU.64 R50, [R1+0x478] ;  /* 0x0004780001327983 */ /* 0x000ee20000300a00 */
[----:B-1----:R-:W-:-:S03]  /*e3b0*/  IMAD.MOV.U32 R3, RZ, RZ, R111 ;  /* 0x000000ffff037224 */ /* 0x002fc600078e006f */
[----:B------:R1:W-:Y:S04]  /*e3c0*/  STL [R1+0xf8], R110 ;  /* 0x0000f86e01007387 */ /* 0x0003e80000100800 */
[----:B------:R1:W-:Y:S04]  /*e3d0*/  STL [R1+0xf4], R3 ;  /* 0x0000f40301007387 */ /* 0x0003e80000100800 */
[----:B-1----:R-:W3:Y:S01]  /*e3e0*/  LDL.LU.64 R110, [R1+0x368] ;  /* 0x00036800016e7983 */ /* 0x002ee20000300a00 */
[----:B------:R-:W-:-:S03]  /*e3f0*/  IMAD.MOV.U32 R3, RZ, RZ, R119 ;  /* 0x000000ffff037224 */ /* 0x000fc600078e0077 */
[----:B------:R-:W-:Y:S04]  /*e400*/  STL [R1+0x100], R118 ;  /* 0x0001007601007387 */ /* 0x000fe80000100800 */
[----:B------:R3:W-:Y:S02]  /*e410*/  STL [R1+0xfc], R3 ;  /* 0x0000fc0301007387 */ /* 0x0007e40000100800 */
[----:B---3--:R-:W-:Y:S02]  /*e420*/  IMAD.MOV.U32 R3, RZ, RZ, R109 ;  /* 0x000000ffff037224 */ /* 0x008fe400078e006d */
[----:B------:R1:W-:Y:S04]  /*e430*/  STL [R1+0x108], R108 ;  /* 0x0001086c01007387 */ /* 0x0003e80000100800 */
[----:B------:R3:W-:Y:S04]  /*e440*/  STL [R1+0x104], R3 ;  /* 0x0001040301007387 */ /* 0x0007e80000100800 */
[----:B------:R-:W2:Y:S04]  /*e450*/  LDL.LU.64 R116, [R1+0x4b8] ;  /* 0x0004b80001747983 */ /* 0x000ea80000300a00 */
[----:B------:R-:W-:Y:S04]  /*e460*/  STL [R1+0x110], R34 ;  /* 0x0001102201007387 */ /* 0x000fe80000100800 */
[----:B------:R-:W2:Y:S04]  /*e470*/  LDL.LU.64 R118, [R1+0x488] ;  /* 0x0004880001767983 */ /* 0x000ea80000300a00 */
[----:B------:R-:W-:Y:S04]  /*e480*/  STL [R1+0x10c], R35 ;  /* 0x00010c2301007387 */ /* 0x000fe80000100800 */
[----:B----4-:R4:W-:Y:S04]  /*e490*/  STL [R1+0x118], R48 ;  /* 0x0001183001007387 */ /* 0x0109e80000100800 */
[----:B-1----:R-:W2:Y:S01]  /*e4a0*/  LDL.LU.64 R108, [R1+0x408] ;  /* 0x00040800016c7983 */ /* 0x002ea20000300a00 */
[----:B---3--:R-:W-:-:S05]  /*e4b0*/  IMAD.MOV.U32 R3, RZ, RZ, R49 ;  /* 0x000000ffff037224 */ /* 0x008fca00078e0031 */
[----:B------:R1:W-:Y:S04]  /*e4c0*/  STL [R1+0x114], R3 ;  /* 0x0001140301007387 */ /* 0x0003e80000100800 */
[----:B------:R-:W-:Y:S04]  /*e4d0*/  STL [R1+0x120], R50 ;  /* 0x0001203201007387 */ /* 0x000fe80000100800 */
[----:B----4-:R-:W3:Y:S01]  /*e4e0*/  LDL.LU.64 R48, [R1+0x4c0] ;  /* 0x0004c00001307983 */ /* 0x010ee20000300a00 */
[----:B-1----:R-:W-:-:S05]  /*e4f0*/  IMAD.MOV.U32 R3, RZ, RZ, R51 ;  /* 0x000000ffff037224 */ /* 0x002fca00078e0033 */
[----:B------:R1:W-:Y:S02]  /*e500*/  STL [R1+0x11c], R3 ;  /* 0x00011c0301007387 */ /* 0x0003e40000100800 */
[----:B-1----:R-:W-:Y:S02]  /*e510*/  IMAD.MOV.U32 R3, RZ, RZ, R111 ;  /* 0x000000ffff037224 */ /* 0x002fe400078e006f */
[----:B------:R1:W-:Y:S04]  /*e520*/  STL [R1+0x128], R110 ;  /* 0x0001286e01007387 */ /* 0x0003e80000100800 */
[----:B------:R2:W-:Y:S04]  /*e530*/  STL [R1+0x124], R3 ;  /* 0x0001240301007387 */ /* 0x0005e80000100800 */
[----:B------:R-:W-:Y:S01]  /*e540*/  STL [R1+0x130], R64 ;  /* 0x0001304001007387 */ /* 0x000fe20000100800 */
[----:B-1----:R-:W-:-:S02]  /*e550*/  IMAD.MOV.U32 R110, RZ, RZ, R72 ;  /* 0x000000ffff6e7224 */ /* 0x002fc400078e0048 */
[----:B------:R-:W-:Y:S02]  /*e560*/  IMAD.MOV.U32 R111, RZ, RZ, R73 ;  /* 0x000000ffff6f7224 */ /* 0x000fe400078e0049 */
[----:B------:R-:W4:Y:S04]  /*e570*/  LDL.LU.64 R72, [R1+0x498] ;  /* 0x0004980001487983 */ /* 0x000f280000300a00 */
[----:B------:R-:W-:Y:S04]  /*e580*/  STL [R1+0x12c], R65 ;  /* 0x00012c4101007387 */ /* 0x000fe80000100800 */
[----:B------:R-:W4:Y:S01]  /*e590*/  LDL.LU.64 R50, [R1+0x448] ;  /* 0x0004480001327983 */ /* 0x000f220000300a00 */
[----:B--2---:R-:W-:-:S03]  /*e5a0*/  IMAD.MOV.U32 R3, RZ, RZ, R117 ;  /* 0x000000ffff037224 */ /* 0x004fc600078e0075 */
[----:B------:R-:W-:Y:S04]  /*e5b0*/  STL [R1+0x138], R116 ;  /* 0x0001387401007387 */ /* 0x000fe80000100800 */
[----:B------:R-:W-:Y:S04]  /*e5c0*/  STL [R1+0x140], R118 ;  /* 0x0001407601007387 */ /* 0x000fe80000100800 */
[----:B------:R1:W-:Y:S02]  /*e5d0*/  STL [R1+0x134], R3 ;  /* 0x0001340301007387 */ /* 0x0003e40000100800 */
[----:B-1----:R-:W-:-:S02]  /*e5e0*/  IMAD.MOV.U32 R3, RZ, RZ, R119 ;  /* 0x000000ffff037224 */ /* 0x002fc400078e0077 */
[----:B------:R-:W-:Y:S02]  /*e5f0*/  IMAD.MOV.U32 R118, RZ, RZ, R104 ;  /* 0x000000ffff767224 */ /* 0x000fe400078e0068 */
[----:B------:R-:W-:Y:S01]  /*e600*/  IMAD.MOV.U32 R119, RZ, RZ, R105 ;  /* 0x000000ffff777224 */ /* 0x000fe200078e0069 */
[----:B------:R1:W-:Y:S01]  /*e610*/  STL [R1+0x13c], R3 ;  /* 0x00013c0301007387 */ /* 0x0003e20000100800 */
[----:B------:R-:W-:Y:S02]  /*e620*/  IMAD.MOV.U32 R104, RZ, RZ, R106 ;  /* 0x000000ffff687224 */ /* 0x000fe400078e006a */
[----:B------:R-:W-:Y:S02]  /*e630*/  IMAD.MOV.U32 R105, RZ, RZ, R107 ;  /* 0x000000ffff697224 */ /* 0x000fe400078e006b */
[----:B------:R-:W2:Y:S04]  /*e640*/  LDL.LU.64 R106, [R1+0x178] ;  /* 0x00017800016a7983 */ /* 0x000ea80000300a00 */
[----:B------:R3:W-:Y:S01]  /*e650*/  STL [R1+0x148], R108 ;  /* 0x0001486c01007387 */ /* 0x0007e20000100800 */
[----:B-1----:R-:W-:-:S03]  /*e660*/  IMAD.MOV.U32 R3, RZ, RZ, R109 ;  /* 0x000000ffff037224 */ /* 0x002fc600078e006d */
[----:B---3--:R-:W3:Y:S04]  /*e670*/  LDL.LU.64 R108, [R1+0x180] ;  /* 0x00018000016c7983 */ /* 0x008ee80000300a00 */
[----:B------:R1:W-:Y:S04]  /*e680*/  STL [R1+0x144], R3 ;  /* 0x0001440301007387 */ /* 0x0003e80000100800 */
[----:B------:R-:W-:Y:S04]  /*e690*/  STL [R1+0x150], R66 ;  /* 0x0001504201007387 */ /* 0x000fe80000100800 */
[----:B------:R-:W-:Y:S04]  /*e6a0*/  STL [R1+0x14c], R67 ;  /* 0x00014c4301007387 */ /* 0x000fe80000100800 */
[----:B------:R-:W-:Y:S04]  /*e6b0*/  STL [R1+0x158], R48 ;  /* 0x0001583001007387 */ /* 0x000fe80000100800 */
[----:B------:R-:W3:Y:S01]  /*e6c0*/  LDL.LU.64 R116, [R1+0x198] ;  /* 0x0001980001747983 */ /* 0x000ee20000300a00 */
[----:B-1----:R-:W-:-:S05]  /*e6d0*/  IMAD.MOV.U32 R3, RZ, RZ, R49 ;  /* 0x000000ffff037224 */ /* 0x002fca00078e0031 */
[----:B------:R4:W-:Y:S02]  /*e6e0*/  STL [R1+0x154], R3 ;  /* 0x0001540301007387 */ /* 0x0009e40000100800 */
[----:B----4-:R-:W-:Y:S02]  /*e6f0*/  IMAD.MOV.U32 R3, RZ, RZ, R73 ;  /* 0x000000ffff037224 */ /* 0x010fe400078e0049 */
[----:B------:R1:W-:Y:S04]  /*e700*/  STL [R1+0x160], R72 ;  /* 0x0001604801007387 */ /* 0x0003e80000100800 */
[----:B------:R4:W-:Y:S04]  /*e710*/  STL [R1+0x15c], R3 ;  /* 0x00015c0301007387 */ /* 0x0009e80000100800 */
[----:B------:R-:W-:Y:S01]  /*e720*/  STL [R1+0x168], R50 ;  /* 0x0001683201007387 */ /* 0x000fe20000100800 */
[----:B-1----:R-:W-:-:S02]  /*e730*/  IMAD.MOV.U32 R72, RZ, RZ, R74 ;  /* 0x000000ffff487224 */ /* 0x002fc400078e004a */
[----:B------:R-:W-:Y:S02]  /*e740*/  IMAD.MOV.U32 R73, RZ, RZ, R75 ;  /* 0x000000ffff497224 */ /* 0x000fe400078e004b */
[----:B------:R-:W3:Y:S01]  /*e750*/  LDL.LU.64 R74, [R1+0x1b0] ;  /* 0x0001b000014a7983 */ /* 0x000ee20000300a00 */
[----:B----4-:R-:W-:-:S05]  /*e760*/  IMAD.MOV.U32 R3, RZ, RZ, R51 ;  /* 0x000000ffff037224 */ /* 0x010fca00078e0033 */
[----:B------:R1:W-:Y:S04]  /*e770*/  STL [R1+0x164], R3 ;  /* 0x0001640301007387 */ /* 0x0003e80000100800 */
[----:B------:R-:W-:Y:S04]  /*e780*/  STL [R1+0x170], R76 ;  /* 0x0001704c01007387 */ /* 0x000fe80000100800 */
[----:B------:R-:W-:Y:S04]  /*e790*/  STL [R1+0x16c], R77 ;  /* 0x00016c4d01007387 */ /* 0x000fe80000100800 */
[----:B--2---:R2:W-:Y:S01]  /*e7a0*/  STL [R1+0x178], R106 ;  /* 0x0001786a01007387 */ /* 0x0045e20000100800 */
[----:B-1----:R-:W-:-:S03]  /*e7b0*/  IMAD.MOV.U32 R3, RZ, RZ, R107 ;  /* 0x000000ffff037224 */ /* 0x002fc600078e006b */
[----:B--2---:R-:W2:Y:S04]  /*e7c0*/  LDL.LU.64 R106, [R1+0x1d0] ;  /* 0x0001d000016a7983 */ /* 0x004ea80000300a00 */
[----:B------:R1:W-:Y:S04]  /*e7d0*/  STL [R1+0x174], R3 ;  /* 0x0001740301007387 */ /* 0x0003e80000100800 */
[----:B---3--:R3:W-:Y:S01]  /*e7e0*/  STL [R1+0x180], R108 ;  /* 0x0001806c01007387 */ /* 0x0087e20000100800 */
[----:B-1----:R-:W-:-:S03]  /*e7f0*/  IMAD.MOV.U32 R3, RZ, RZ, R109 ;  /* 0x000000ffff037224 */ /* 0x002fc600078e006d */
[----:B---3--:R-:W3:Y:S04]  /*e800*/  LDL.LU.64 R108, [R1+0x1d8] ;  /* 0x0001d800016c7983 */ /* 0x008ee80000300a00 */
[----:B------:R1:W-:Y:S04]  /*e810*/  STL [R1+0x17c], R3 ;  /* 0x00017c0301007387 */ /* 0x0003e80000100800 */
[----:B------:R4:W-:Y:S01]  /*e820*/  STL [R1+0x188], R56 ;  /* 0x0001883801007387 */ /* 0x0009e20000100800 */
[----:B-1----:R-:W-:-:S05]  /*e830*/  IMAD.MOV.U32 R3, RZ, RZ, R57 ;  /* 0x000000ffff037224 */ /* 0x002fca00078e0039 */
[----:B------:R1:W-:Y:S04]  /*e840*/  STL [R1+0x184], R3 ;  /* 0x0001840301007387 */ /* 0x0003e80000100800 */
[----:B------:R-:W-:Y:S04]  /*e850*/  STL [R1+0x190], R116 ;  /* 0x0001907401007387 */ /* 0x000fe80000100800 */
[----:B----4-:R-:W4:Y:S01]  /*e860*/  LDL.LU.64 R56, [R1+0x250] ;  /* 0x0002500001387983 */ /* 0x010f220000300a00 */
[----:B-1----:R-:W-:-:S03]  /*e870*/  IMAD.MOV.U32 R3, RZ, RZ, R117 ;  /* 0x000000ffff037224 */ /* 0x002fc600078e0075 */
[----:B------:R1:W-:Y:S04]  /*e880*/  STL [R1+0x198], R44 ;  /* 0x0001982c01007387 */ /* 0x0003e80000100800 */
[----:B------:R1:W-:Y:S02]  /*e890*/  STL [R1+0x18c], R3 ;  /* 0x00018c0301007387 */ /* 0x0003e40000100800 */
[----:B-1----:R-:W-:Y:S02]  /*e8a0*/  IMAD.MOV.U32 R44, RZ, RZ, R46 ;  /* 0x000000ffff2c7224 */ /* 0x002fe400078e002e */
[----:B------:R-:W-:Y:S02]  /*e8b0*/  IMAD.MOV.U32 R3, RZ, RZ, R45 ;  /* 0x000000ffff037224 */ /* 0x000fe400078e002d */
[----:B------:R-:W-:-:S02]  /*e8c0*/  IMAD.MOV.U32 R45, RZ, RZ, R47 ;  /* 0x000000ffff2d7224 */ /* 0x000fc400078e002f */
[----:B------:R-:W4:Y:S04]  /*e8d0*/  LDL.LU.64 R46, [R1+0x260] ;  /* 0x00026000012e7983 */ /* 0x000f280000300a00 */
[----:B------:R1:W-:Y:S02]  /*e8e0*/  STL [R1+0x194], R3 ;  /* 0x0001940301007387 */ /* 0x0003e40000100800 */
[----:B-1----:R-:W-:Y:S02]  /*e8f0*/  IMAD.MOV.U32 R3, RZ, RZ, R75 ;  /* 0x000000ffff037224 */ /* 0x002fe400078e004b */
[----:B------:R1:W-:Y:S04]  /*e900*/  STL [R1+0x1a0], R74 ;  /* 0x0001a04a01007387 */ /* 0x0003e80000100800 */
[----:B------:R1:W-:Y:S04]  /*e910*/  STL [R1+0x19c], R3 ;  /* 0x00019c0301007387 */ /* 0x0003e80000100800 */
[----:B------:R-:W-:Y:S04]  /*e920*/  STL [R1+0x1a8], R118 ;  /* 0x0001a87601007387 */ /* 0x000fe80000100800 */
[----:B-1----:R-:W4:Y:S01]  /*e930*/  LDL.LU.64 R74, [R1+0x270] ;  /* 0x00027000014a7983 */ /* 0x002f220000300a00 */
[----:B------:R-:W-:-:S05]  /*e940*/  IMAD.MOV.U32 R3, RZ, RZ, R119 ;  /* 0x000000ffff037224 */ /* 0x000fca00078e0077 */
[----:B------:R1:W-:Y:S04]  /*e950*/  STL [R1+0x1a4], R3 ;  /* 0x0001a40301007387 */ /* 0x0003e80000100800 */
[----:B------:R1:W-:Y:S02]  /*e960*/  STL [R1+0x1b0], R104 ;  /* 0x0001b06801007387 */ /* 0x0003e40000100800 */
[----:B-1----:R-:W-:Y:S02]  /*e970*/  IMAD.MOV.U32 R3, RZ, RZ, R105 ;  /* 0x000000ffff037224 */ /* 0x002fe400078e0069 */
[----:B------:R-:W4:Y:S04]  /*e980*/  LDL.LU.64 R104, [R1+0x288] ;  /* 0x0002880001687983 */ /* 0x000f280000300a00 */
[----:B------:R2:W-:Y:S02]  /*e990*/  STL [R1+0x1ac], R3 ;  /* 0x0001ac0301007387 */ /* 0x0005e40000100800 */
[----:B--2---:R-:W-:-:S02]  /*e9a0*/  IMAD.MOV.U32 R3, RZ, RZ, R107 ;  /* 0x000000ffff037224 */ /* 0x004fc400078e006b */
[----:B------:R1:W-:Y:S04]  /*e9b0*/  STL [R1+0x1b8], R106 ;  /* 0x0001b86a01007387 */ /* 0x0003e80000100800 */
[----:B------:R2:W-:Y:S01]  /*e9c0*/  STL [R1+0x1b4], R3 ;  /* 0x0001b40301007387 */ /* 0x0005e20000100800 */
[----:B-1----:R-:W-:Y:S02]  /*e9d0*/  IMAD.MOV.U32 R106, RZ, RZ, R84 ;  /* 0x000000ffff6a7224 */ /* 0x002fe400078e0054 */
[----:B------:R-:W-:Y:S01]  /*e9e0*/  IMAD.MOV.U32 R107, RZ, RZ, R85 ;  /* 0x000000ffff6b7224 */ /* 0x000fe200078e0055 */
[----:B---3--:R-:W-:Y:S04]  /*e9f0*/  STL [R1+0x1c0], R108 ;  /* 0x0001c06c01007387 */ /* 0x008fe80000100800 */
[----:B------:R-:W3:Y:S01]  /*ea00*/  LDL.LU.64 R84, [R1+0x298] ;  /* 0x0002980001547983 */ /* 0x000ee20000300a00 */
[----:B--2---:R-:W-:-:S05]  /*ea10*/  IMAD.MOV.U32 R3, RZ, RZ, R109 ;  /* 0x000000ffff037224 */ /* 0x004fca00078e006d */
[----:B------:R1:W-:Y:S04]  /*ea20*/  STL [R1+0x1bc], R3 ;  /* 0x0001bc0301007387 */ /* 0x0003e80000100800 */
[----:B------:R-:W-:Y:S01]  /*ea30*/  STL [R1+0x1c8], R110 ;  /* 0x0001c86e01007387 */ /* 0x000fe20000100800 */
[----:B-1----:R-:W-:-:S05]  /*ea40*/  IMAD.MOV.U32 R3, RZ, RZ, R111 ;  /* 0x000000ffff037224 */ /* 0x002fca00078e006f */
[----:B------:R1:W-:Y:S04]  /*ea50*/  STL [R1+0x1c4], R3 ;  /* 0x0001c40301007387 */ /* 0x0003e80000100800 */
[----:B----4-:R2:W-:Y:S01]  /*ea60*/  STL [R1+0x1d0], R56 ;  /* 0x0001d03801007387 */ /* 0x0105e20000100800 */
[----:B-1----:R-:W-:-:S03]  /*ea70*/  IMAD.MOV.U32 R3, RZ, RZ, R57 ;  /* 0x000000ffff037224 */ /* 0x002fc600078e0039 */
[----:B--2---:R-:W2:Y:S04]  /*ea80*/  LDL.LU.64 R56, [R1+0x2a8] ;  /* 0x0002a80001387983 */ /* 0x004ea80000300a00 */
[----:B------:R1:W-:Y:S04]  /*ea90*/  STL [R1+0x1cc], R3 ;  /* 0x0001cc0301007387 */ /* 0x0003e80000100800 */
[----:B------:R-:W-:Y:S01]  /*eaa0*/  STL [R1+0x1d8], R72 ;  /* 0x0001d84801007387 */ /* 0x000fe20000100800 */
[----:B-1----:R-:W-:-:S05]  /*eab0*/  IMAD.MOV.U32 R3, RZ, RZ, R73 ;  /* 0x000000ffff037224 */ /* 0x002fca00078e0049 */
[----:B------:R1:W-:Y:S04]  /*eac0*/  STL [R1+0x1d4], R3 ;  /* 0x0001d40301007387 */ /* 0x0003e80000100800 */
[----:B------:R4:W-:Y:S01]  /*ead0*/  STL [R1+0x1e0], R46 ;  /* 0x0001e02e01007387 */ /* 0x0009e20000100800 */
[----:B-1----:R-:W-:-:S03]  /*eae0*/  IMAD.MOV.U32 R3, RZ, RZ, R47 ;  /* 0x000000ffff037224 */ /* 0x002fc600078e002f */
[----:B----4-:R-:W2:Y:S04]  /*eaf0*/  LDL.LU.64 R46, [R1+0x2b8] ;  /* 0x0002b800012e7983 */ /* 0x010ea80000300a00 */
[----:B------:R1:W-:Y:S04]  /*eb00*/  STL [R1+0x1dc], R3 ;  /* 0x0001dc0301007387 */ /* 0x0003e80000100800 */
[----:B------:R1:W-:Y:S02]  /*eb10*/  STL [R1+0x1e8], R58 ;  /* 0x0001e83a01007387 */ /* 0x0003e40000100800 */
[----:B-1----:R-:W-:-:S02]  /*eb20*/  IMAD.MOV.U32 R3, RZ, RZ, R59 ;  /* 0x000000ffff037224 */ /* 0x002fc400078e003b */
[----:B------:R-:W-:Y:S04]  /*eb30*/  STL [R1+0x1f0], R74 ;  /* 0x0001f04a01007387 */ /* 0x000fe80000100800 */
[----:B------:R1:W-:Y:S04]  /*eb40*/  STL [R1+0x1e4], R3 ;  /* 0x0001e40301007387 */ /* 0x0003e80000100800 */
[----:B------:R-:W2:Y:S01]  /*eb50*/  LDL.LU.64 R58, [R1+0x2d0] ;  /* 0x0002d000013a7983 */ /* 0x000ea20000300a00 */
[----:B-1----:R-:W-:-:S03]  /*eb60*/  IMAD.MOV.U32 R3, RZ, RZ, R75 ;  /* 0x000000ffff037224 */ /* 0x002fc600078e004b */
[----:B------:R-:W-:Y:S04]  /*eb70*/  STL [R1+0x1f8], R38 ;  /* 0x0001f82601007387 */ /* 0x000fe80000100800 */
[----:B------:R1:W-:Y:S04]  /*eb80*/  STL [R1+0x1ec], R3 ;  /* 0x0001ec0301007387 */ /* 0x0003e80000100800 */
[----:B------:R1:W-:Y:S02]  /*eb90*/  STL [R1+0x200], R104 ;  /* 0x0002006801007387 */ /* 0x0003e40000100800 */
[----:B-1----:R-:W-:-:S05]  /*eba0*/  IMAD.MOV.U32 R3, RZ, RZ, R39 ;  /* 0x000000ffff037224 */ /* 0x002fca00078e0027 */
[----:B------:R1:W-:Y:S04]  /*ebb0*/  STL [R1+0x1f4], R3 ;  /* 0x0001f40301007387 */ /* 0x0003e80000100800 */
[----:B------:R-:W2:Y:S01]  /*ebc0*/  LDL.LU.64 R38, [R1+0x2e0] ;  /* 0x0002e00001267983 */ /* 0x000ea20000300a00 */
[----:B------:R-:W-:Y:S02]  /*ebd0*/  IMAD.MOV.U32 R104, RZ, RZ, R106 ;  /* 0x000000ffff687224 */ /* 0x000fe400078e006a */
[----:B-1----:R-:W-:Y:S01]  /*ebe0*/  IMAD.MOV.U32 R3, RZ, RZ, R105 ;  /* 0x000000ffff037224 */ /* 0x002fe200078e0069 */
[----:B------:R-:W-:Y:S01]  /*ebf0*/  STL [R1+0x208], R96 ;  /* 0x0002086001007387 */ /* 0x000fe20000100800 */
[----:B------:R-:W-:-:S03]  /*ec00*/  IMAD.MOV.U32 R105, RZ, RZ, R107 ;  /* 0x000000ffff697224 */ /* 0x000fc600078e006b */
[----:B------:R1:W-:Y:S04]  /*ec10*/  STL [R1+0x1fc], R3 ;  /* 0x0001fc0301007387 */ /* 0x0003e80000100800 */
[----:B------:R-:W2:Y:S01]  /*ec20*/  LDL.LU.64 R106, [R1+0x2f0] ;  /* 0x0002f000016a7983 */ /* 0x000ea20000300a00 */
[----:B-1----:R-:W-:Y:S02]  /*ec30*/  IMAD.MOV.U32 R3, RZ, RZ, R97 ;  /* 0x000000ffff037224 */ /* 0x002fe400078e0061 */
[----:B------:R-:W-:Y:S02]  /*ec40*/  IMAD.MOV.U32 R96, RZ, RZ, R98 ;  /* 0x000000ffff607224 */ /* 0x000fe400078e0062 */
[----:B------:R-:W-:Y:S01]  /*ec50*/  IMAD.MOV.U32 R97, RZ, RZ, R99 ;  /* 0x000000ffff617224 */ /* 0x000fe200078e0063 */
[----:B------:R1:W-:Y:S04]  /*ec60*/  STL [R1+0x204], R3 ;  /* 0x0002040301007387 */ /* 0x0003e80000100800 */
[----:B---3--:R3:W-:Y:S04]  /*ec70*/  STL [R1+0x210], R84 ;  /* 0x0002105401007387 */ /* 0x0087e80000100800 */
[----:B------:R-:W4:Y:S01]  /*ec80*/  LDL.LU.64 R98, [R1+0x300] ;  /* 0x0003000001627983 */ /* 0x000f220000300a00 */
[----:B-1----:R-:W-:-:S05]  /*ec90*/  IMAD.MOV.U32 R3, RZ, RZ, R85 ;  /* 0x000000ffff037224 */ /* 0x002fca00078e0055 */
[----:B------:R1:W-:Y:S01]  /*eca0*/  STL [R1+0x20c], R3 ;  /* 0x00020c0301007387 */ /* 0x0003e20000100800 */
[----:B---3--:R-:W-:-:S03]  /*ecb0*/  IMAD.MOV.U32 R84, RZ, RZ, R86 ;  /* 0x000000ffff547224 */ /* 0x008fc600078e0056 */
[----:B------:R3:W-:Y:S01]  /*ecc0*/  STL [R1+0x218], R36 ;  /* 0x0002182401007387 */ /* 0x0007e20000100800 */
[----:B------:R-:W-:-:S03]  /*ecd0*/  IMAD.MOV.U32 R85, RZ, RZ, R87 ;  /* 0x000000ffff557224 */ /* 0x000fc600078e0057 */
[----:B------:R-:W4:Y:S01]  /*ece0*/  LDL.LU.64 R86, [R1+0x318] ;  /* 0x0003180001567983 */ /* 0x000f220000300a00 */
[----:B-1----:R-:W-:-:S05]  /*ecf0*/  IMAD.MOV.U32 R3, RZ, RZ, R37 ;  /* 0x000000ffff037224 */ /* 0x002fca00078e0025 */
[----:B------:R1:W-:Y:S04]  /*ed00*/  STL [R1+0x214], R3 ;  /* 0x0002140301007387 */ /* 0x0003e80000100800 */
[----:B--2---:R-:W-:Y:S04]  /*ed10*/  STL [R1+0x220], R56 ;  /* 0x0002203801007387 */ /* 0x004fe80000100800 */
[----:B---3--:R-:W2:Y:S01]  /*ed20*/  LDL.LU.64 R36, [R1+0x320] ;  /* 0x0003200001247983 */ /* 0x008ea20000300a00 */
[----:B-1----:R-:W-:-:S03]  /*ed30*/  IMAD.MOV.U32 R3, RZ, RZ, R57 ;  /* 0x000000ffff037224 */ /* 0x002fc600078e0039 */
[----:B------:R-:W-:Y:S04]  /*ed40*/  STL [R1+0x228], R44 ;  /* 0x0002282c01007387 */ /* 0x000fe80000100800 */
[----:B------:R1:W-:Y:S02]  /*ed50*/  STL [R1+0x21c], R3 ;  /* 0x00021c0301007387 */ /* 0x0003e40000100800 */
[----:B-1----:R-:W-:Y:S02]  /*ed60*/  IMAD.MOV.U32 R3, RZ, RZ, R45 ;  /* 0x000000ffff037224 */ /* 0x002fe400078e002d */
[----:B------:R-:W3:Y:S04]  /*ed70*/  LDL.LU.64 R44, [R1+0x330] ;  /* 0x00033000012c7983 */ /* 0x000ee80000300a00 */
[----:B------:R1:W-:Y:S04]  /*ed80*/  STL [R1+0x224], R3 ;  /* 0x0002240301007387 */ /* 0x0003e80000100800 */
[----:B------:R1:W-:Y:S02]  /*ed90*/  STL [R1+0x230], R46 ;  /* 0x0002302e01007387 */ /* 0x0003e40000100800 */
[----:B-1----:R-:W-:-:S02]  /*eda0*/  IMAD.MOV.U32 R3, RZ, RZ, R47 ;  /* 0x000000ffff037224 */ /* 0x002fc400078e002f */
[----:B------:R-:W-:Y:S04]  /*edb0*/  STL [R1+0x238], R40 ;  /* 0x0002382801007387 */ /* 0x000fe80000100800 */
[----:B------:R1:W-:Y:S04]  /*edc0*/  STL [R1+0x22c], R3 ;  /* 0x00022c0301007387 */ /* 0x0003e80000100800 */
[----:B------:R-:W3:Y:S01]  /*edd0*/  LDL.LU.64 R46, [R1+0x338] ;  /* 0x00033800012e7983 */ /* 0x000ee20000300a00 */
[----:B-1----:R-:W-:-:S03]  /*ede0*/  IMAD.MOV.U32 R3, RZ, RZ, R41 ;  /* 0x000000ffff037224 */ /* 0x002fc600078e0029 */
[----:B------:R-:W-:Y:S04]  /*edf0*/  STL [R1+0x240], R58 ;  /* 0x0002403a01007387 */ /* 0x000fe80000100800 */
[----:B------:R1:W-:Y:S04]  /*ee00*/  STL [R1+0x234], R3 ;  /* 0x0002340301007387 */ /* 0x0003e80000100800 */
[----:B------:R-:W3:Y:S01]  /*ee10*/  LDL.LU.64 R40, [R1+0x348] ;  /* 0x0003480001287983 */ /* 0x000ee20000300a00 */
        /* <DEDUP_REMOVED lines=8> */
[----:B------:R-:W3:Y:S04]  /*eea0*/  LDL.LU.64 R38, [R1+0x360] ;  /* 0x0003600001267983 */ /* 0x000ee80000300a00 */
[----:B------:R1:W-:Y:S04]  /*eeb0*/  STL [R1+0x24c], R3 ;  /* 0x00024c0301007387 */ /* 0x0003e80000100800 */
[----:B------:R-:W-:Y:S01]  /*eec0*/  STL [R1+0x258], R104 ;  /* 0x0002586801007387 */ /* 0x000fe20000100800 */
[----:B-1----:R-:W-:-:S03]  /*eed0*/  IMAD.MOV.U32 R3, RZ, RZ, R105 ;  /* 0x000000ffff037224 */ /* 0x002fc600078e0069 */
[----:B------:R-:W-:Y:S04]  /*eee0*/  STL [R1+0x260], R106 ;  /* 0x0002606a01007387 */ /* 0x000fe80000100800 */
[----:B------:R1:W-:Y:S04]  /*eef0*/  STL [R1+0x254], R3 ;  /* 0x0002540301007387 */ /* 0x0003e80000100800 */
[----:B------:R-:W-:Y:S01]  /*ef00*/  STL [R1+0x268], R96 ;  /* 0x0002686001007387 */ /* 0x000fe20000100800 */
[----:B-1----:R-:W-:-:S05]  /*ef10*/  IMAD.MOV.U32 R3, RZ, RZ, R107 ;  /* 0x000000ffff037224 */ /* 0x002fca00078e006b */
[----:B------:R1:W-:Y:S02]  /*ef20*/  STL [R1+0x25c], R3 ;  /* 0x00025c0301007387 */ /* 0x0003e40000100800 */
[----:B-1----:R-:W-:Y:S02]  /*ef30*/  IMAD.MOV.U32 R3, RZ, RZ, R97 ;  /* 0x000000ffff037224 */ /* 0x002fe400078e0061 */
[----:B----4-:R-:W-:Y:S04]  /*ef40*/  STL [R1+0x270], R98 ;  /* 0x0002706201007387 */ /* 0x010fe80000100800 */
[----:B------:R1:W-:Y:S04]  /*ef50*/  STL [R1+0x264], R3 ;  /* 0x0002640301007387 */ /* 0x0003e80000100800 */
[----:B------:R-:W-:Y:S01]  /*ef60*/  STL [R1+0x278], R84 ;  /* 0x0002785401007387 */ /* 0x000fe20000100800 */
[----:B-1----:R-:W-:-:S05]  /*ef70*/  IMAD.MOV.U32 R3, RZ, RZ, R99 ;  /* 0x000000ffff037224 */ /* 0x002fca00078e0063 */
[----:B------:R1:W-:Y:S04]  /*ef80*/  STL [R1+0x26c], R3 ;  /* 0x00026c0301007387 */ /* 0x0003e80000100800 */
[----:B------:R-:W-:Y:S01]  /*ef90*/  STL [R1+0x280], R86 ;  /* 0x0002805601007387 */ /* 0x000fe20000100800 */
[----:B-1----:R-:W-:-:S05]  /*efa0*/  IMAD.MOV.U32 R3, RZ, RZ, R85 ;  /* 0x000000ffff037224 */ /* 0x002fca00078e0055 */
[----:B------:R1:W-:Y:S04]  /*efb0*/  STL [R1+0x274], R3 ;  /* 0x0002740301007387 */ /* 0x0003e80000100800 */
[----:B--2---:R-:W-:Y:S01]  /*efc0*/  STL [R1+0x288], R36 ;  /* 0x0002882401007387 */ /* 0x004fe20000100800 */
[----:B-1----:R-:W-:-:S05]  /*efd0*/  IMAD.MOV.U32 R3, RZ, RZ, R87 ;  /* 0x000000ffff037224 */ /* 0x002fca00078e0057 */
[----:B------:R1:W-:Y:S04]  /*efe0*/  STL [R1+0x27c], R3 ;  /* 0x00027c0301007387 */ /* 0x0003e80000100800 */
[----:B------:R-:W2:Y:S01]  /*eff0*/  LDL.64 R96, [R1+0x3d8] ;  /* 0x0003d80001607983 */ /* 0x000ea20000100a00 */
[----:B-1----:R-:W-:-:S03]  /*f000*/  IMAD.MOV.U32 R3, RZ, RZ, R37 ;  /* 0x000000ffff037224 */ /* 0x002fc600078e0025 */
[----:B------:R-:W4:Y:S04]  /*f010*/  LDL.LU.64 R36, [R1+0x3e0] ;  /* 0x0003e00001247983 */ /* 0x000f280000300a00 */
[----:B------:R1:W-:Y:S04]  /*f020*/  STL [R1+0x284], R3 ;  /* 0x0002840301007387 */ /* 0x0003e80000100800 */
[----:B---3--:R-:W-:Y:S01]  /*f030*/  STL [R1+0x290], R44 ;  /* 0x0002902c01007387 */ /* 0x008fe20000100800 */
[----:B-1----:R-:W-:-:S03]  /*f040*/  IMAD.MOV.U32 R3, RZ, RZ, R45 ;  /* 0x000000ffff037224 */ /* 0x002fc600078e002d */
[----:B------:R-:W-:Y:S04]  /*f050*/  STL [R1+0x298], R78 ;  /* 0x0002984e01007387 */ /* 0x000fe80000100800 */
[----:B------:R1:W-:Y:S04]  /*f060*/  STL [R1+0x28c], R3 ;  /* 0x00028c0301007387 */ /* 0x0003e80000100800 */
[----:B------:R-:W-:Y:S04]  /*f070*/  STL [R1+0x294], R79 ;  /* 0x0002944f01007387 */ /* 0x000fe80000100800 */
[----:B------:R-:W-:Y:S01]  /*f080*/  STL [R1+0x2a0], R46 ;  /* 0x0002a02e01007387 */ /* 0x000fe20000100800 */
[----:B-1----:R-:W-:-:S03]  /*f090*/  IMAD.MOV.U32 R3, RZ, RZ, R47 ;  /* 0x000000ffff037224 */ /* 0x002fc600078e002f */
[----:B------:R-:W3:Y:S04]  /*f0a0*/  LDL.LU.64 R98, [R1+0x3f0] ;  /* 0x0003f00001627983 */ /* 0x000ee80000300a00 */
[----:B------:R1:W-:Y:S04]  /*f0b0*/  STL [R1+0x29c], R3 ;  /* 0x00029c0301007387 */ /* 0x0003e80000100800 */
[----:B------:R-:W-:Y:S04]  /*f0c0*/  STL [R1+0x2a8], R40 ;  /* 0x0002a82801007387 */ /* 0x000fe80000100800 */
[----:B------:R-:W3:Y:S01]  /*f0d0*/  LDL.LU.64 R84, [R1+0x3f8] ;  /* 0x0003f80001547983 */ /* 0x000ee20000300a00 */
[----:B-1----:R-:W-:-:S03]  /*f0e0*/  IMAD.MOV.U32 R3, RZ, RZ, R41 ;  /* 0x000000ffff037224 */ /* 0x002fc600078e0029 */
[----:B------:R-:W3:Y:S04]  /*f0f0*/  LDL.LU.64 R86, [R1+0x400] ;  /* 0x0004000001567983 */ /* 0x000ee80000300a00 */
[----:B------:R1:W-:Y:S02]  /*f100*/  STL [R1+0x2a4], R3 ;  /* 0x0002a40301007387 */ /* 0x0003e40000100800 */
[----:B-1----:R-:W-:Y:S02]  /*f110*/  IMAD.MOV.U32 R3, RZ, RZ, R43 ;  /* 0x000000ffff037224 */ /* 0x002fe400078e002b */
[----:B------:R-:W-:Y:S04]  /*f120*/  STL [R1+0x2b0], R42 ;  /* 0x0002b02a01007387 */ /* 0x000fe80000100800 */
[----:B------:R-:W3:Y:S04]  /*f130*/  LDL.LU.64 R44, [R1+0x410] ;  /* 0x00041000012c7983 */ /* 0x000ee80000300a00 */
[----:B------:R-:W-:Y:S04]  /*f140*/  STL [R1+0x2b8], R38 ;  /* 0x0002b82601007387 */ /* 0x000fe80000100800 */
[----:B------:R1:W-:Y:S04]  /*f150*/  STL [R1+0x2ac], R3 ;  /* 0x0002ac0301007387 */ /* 0x0003e80000100800 */
[----:B------:R-:W-:Y:S01]  /*f160*/  STL [R1+0x2c0], R88 ;  /* 0x0002c05801007387 */ /* 0x000fe20000100800 */
[----:B-1----:R-:W-:-:S05]  /*f170*/  IMAD.MOV.U32 R3, RZ, RZ, R39 ;  /* 0x000000ffff037224 */ /* 0x002fca00078e0027 */
[----:B------:R2:W-:Y:S04]  /*f180*/  STL [R1+0x2b4], R3 ;  /* 0x0002b40301007387 */ /* 0x0005e80000100800 */
[----:B------:R-:W-:Y:S04]  /*f190*/  STL [R1+0x2bc], R89 ;  /* 0x0002bc5901007387 */ /* 0x000fe80000100800 */
[----:B------:R-:W3:Y:S04]  /*f1a0*/  LDL.LU.64 R46, [R1+0x420] ;  /* 0x00042000012e7983 */ /* 0x000ee80000300a00 */
[----:B------:R-:W-:Y:S04]  /*f1b0*/  STL [R1+0x2c8], R90 ;  /* 0x0002c85a01007387 */ /* 0x000fe80000100800 */
[----:B------:R-:W3:Y:S04]  /*f1c0*/  LDL.LU.64 R40, [R1+0x430] ;  /* 0x0004300001287983 */ /* 0x000ee80000300a00 */
[----:B------:R-:W-:Y:S04]  /*f1d0*/  STL [R1+0x2c4], R91 ;  /* 0x0002c45b01007387 */ /* 0x000fe80000100800 */
[----:B------:R-:W3:Y:S04]  /*f1e0*/  LDL.LU.64 R42, [R1+0x438] ;  /* 0x00043800012a7983 */ /* 0x000ee80000300a00 */
[----:B------:R-:W-:Y:S04]  /*f1f0*/  STL [R1+0x2d0], R92 ;  /* 0x0002d05c01007387 */ /* 0x000fe80000100800 */
[----:B------:R-:W3:Y:S04]  /*f200*/  LDL.LU.64 R38, [R1+0x440] ;  /* 0x0004400001267983 */ /* 0x000ee80000300a00 */
[----:B------:R-:W-:Y:S04]  /*f210*/  STL [R1+0x2cc], R93 ;  /* 0x0002cc5d01007387 */ /* 0x000fe80000100800 */
[----:B------:R-:W-:Y:S04]  /*f220*/  STL [R1+0x2d8], R94 ;  /* 0x0002d85e01007387 */ /* 0x000fe80000100800 */
[----:B------:R-:W-:Y:S01]  /*f230*/  STL [R1+0x2d4], R95 ;  /* 0x0002d45f01007387 */ /* 0x000fe20000100800 */
[----:B--2---:R-:W-:-:S03]  /*f240*/  IMAD.MOV.U32 R3, RZ, RZ, R97 ;  /* 0x000000ffff037224 */ /* 0x004fc600078e0061 */
[----:B------:R-:W-:Y:S04]  /*f250*/  STL [R1+0x2e0], R96 ;  /* 0x0002e06001007387 */ /* 0x000fe80000100800 */
[----:B----4-:R-:W-:Y:S04]  /*f260*/  STL [R1+0x2e8], R36 ;  /* 0x0002e82401007387 */ /* 0x010fe80000100800 */
[----:B------:R1:W-:Y:S04]  /*f270*/  STL [R1+0x2dc], R3 ;  /* 0x0002dc0301007387 */ /* 0x0003e80000100800 */
[----:B------:R-:W-:Y:S01]  /*f280*/  STL [R1+0x2f0], R100 ;  /* 0x0002f06401007387 */ /* 0x000fe20000100800 */
[----:B-1----:R-:W-:-:S05]  /*f290*/  IMAD.MOV.U32 R3, RZ, RZ, R37 ;  /* 0x000000ffff037224 */ /* 0x002fca00078e0025 */
[----:B------:R3:W-:Y:S04]  /*f2a0*/  STL [R1+0x2e4], R3 ;  /* 0x0002e40301007387 */ /* 0x0007e80000100800 */
[----:B------:R-:W-:Y:S04]  /*f2b0*/  STL [R1+0x2ec], R101 ;  /* 0x0002ec6501007387 */ /* 0x000fe80000100800 */
[----:B------:R-:W-:Y:S04]  /*f2c0*/  STL [R1+0x2f8], R102 ;  /* 0x0002f86601007387 */ /* 0x000fe80000100800 */
[----:B------:R-:W2:Y:S01]  /*f2d0*/  LDL.LU.64 R36, [R1+0x458] ;  /* 0x0004580001247983 */ /* 0x000ea20000300a00 */
[----:B---3--:R-:W-:-:S03]  /*f2e0*/  IMAD.MOV.U32 R3, RZ, RZ, R99 ;  /* 0x000000ffff037224 */ /* 0x008fc600078e0063 */
[----:B------:R-:W-:Y:S04]  /*f2f0*/  STL [R1+0x2f4], R103 ;  /* 0x0002f46701007387 */ /* 0x000fe80000100800 */
[----:B------:R-:W-:Y:S04]  /*f300*/  STL [R1+0x300], R98 ;  /* 0x0003006201007387 */ /* 0x000fe80000100800 */
[----:B------:R-:W-:Y:S04]  /*f310*/  STL [R1+0x308], R84 ;  /* 0x0003085401007387 */ /* 0x000fe80000100800 */
[----:B------:R1:W-:Y:S04]  /*f320*/  STL [R1+0x2fc], R3 ;  /* 0x0002fc0301007387 */ /* 0x0003e80000100800 */
[----:B------:R-:W-:Y:S01]  /*f330*/  STL [R1+0x310], R86 ;  /* 0x0003105601007387 */ /* 0x000fe20000100800 */
[----:B-1----:R-:W-:-:S05]  /*f340*/  IMAD.MOV.U32 R3, RZ, RZ, R85 ;  /* 0x000000ffff037224 */ /* 0x002fca00078e0055 */
[----:B------:R1:W-:Y:S04]  /*f350*/  STL [R1+0x304], R3 ;  /* 0x0003040301007387 */ /* 0x0003e80000100800 */
[----:B------:R-:W-:Y:S01]  /*f360*/  STL [R1+0x318], R44 ;  /* 0x0003182c01007387 */ /* 0x000fe20000100800 */
[----:B-1----:R-:W-:-:S05]  /*f370*/  IMAD.MOV.U32 R3, RZ, RZ, R87 ;  /* 0x000000ffff037224 */ /* 0x002fca00078e0057 */
[----:B------:R1:W-:Y:S04]  /*f380*/  STL [R1+0x30c], R3 ;  /* 0x00030c0301007387 */ /* 0x0003e80000100800 */
[----:B------:R-:W-:Y:S01]  /*f390*/  STL [R1+0x320], R112 ;  /* 0x0003207001007387 */ /* 0x000fe20000100800 */
[----:B-1----:R-:W-:-:S03]  /*f3a0*/  IMAD.MOV.U32 R3, RZ, RZ, R45 ;  /* 0x000000ffff037224 */ /* 0x002fc600078e002d */
[----:B------:R-:W1:Y:S04]  /*f3b0*/  S2R R30, SR_TID.X ;  /* 0x00000000001e7919 */ /* 0x000e680000002100 */
[----:B------:R3:W-:Y:S04]  /*f3c0*/  STL [R1+0x314], R3 ;  /* 0x0003140301007387 */ /* 0x0007e80000100800 */
[----:B------:R-:W-:Y:S04]  /*f3d0*/  STL [R1+0x31c], R113 ;  /* 0x00031c7101007387 */ /* 0x000fe80000100800 */
[----:B------:R-:W-:Y:S04]  /*f3e0*/  STL [R1+0x328], R114 ;  /* 0x0003287201007387 */ /* 0x000fe80000100800 */
[----:B------:R-:W-:Y:S01]  /*f3f0*/  STL [R1+0x324], R115 ;  /* 0x0003247301007387 */ /* 0x000fe20000100800 */
[----:B---3--:R-:W-:-:S03]  /*f400*/  IMAD.MOV.U32 R3, RZ, RZ, R47 ;  /* 0x000000ffff037224 */ /* 0x008fc600078e002f */
[----:B------:R-:W-:Y:S04]  /*f410*/  STL [R1+0x330], R46 ;  /* 0x0003302e01007387 */ /* 0x000fe80000100800 */
[----:B------:R-:W-:Y:S04]  /*f420*/  STL [R1+0x338], R40 ;  /* 0x0003382801007387 */ /* 0x000fe80000100800 */
[----:B------:R3:W-:Y:S04]  /*f430*/  STL [R1+0x32c], R3 ;  /* 0x00032c0301007387 */ /* 0x0007e80000100800 */
[----:B------:R-:W-:Y:S01]  /*f440*/  STL [R1+0x340], R42 ;  /* 0x0003402a01007387 */ /* 0x000fe20000100800 */
[----:B---3--:R-:W-:-:S05]  /*f450*/  IMAD.MOV.U32 R3, RZ, RZ, R41 ;  /* 0x000000ffff037224 */ /* 0x008fca00078e0029 */
[----:B------:R3:W-:Y:S01]  /*f460*/  STL [R1+0x334], R3 ;  /* 0x0003340301007387 */ /* 0x0007e20000100800 */
[----:B------:R-:W-:-:S03]  /*f470*/  IMAD.MOV.U32 R25, RZ, RZ, 0x7f ;  /* 0x0000007fff197424 */ /* 0x000fc600078e00ff */
[----:B------:R-:W-:Y:S01]  /*f480*/  STL [R1+0x348], R38 ;  /* 0x0003482601007387 */ /* 0x000fe20000100800 */
[----:B---3--:R-:W-:-:S05]  /*f490*/  IMAD.MOV.U32 R3, RZ, RZ, R43 ;  /* 0x000000ffff037224 */ /* 0x008fca00078e002b */
[----:B------:R3:W-:Y:S04]  /*f4a0*/  STL [R1+0x33c], R3 ;  /* 0x00033c0301007387 */ /* 0x0007e80000100800 */
[----:B------:R-:W-:Y:S01]  /*f4b0*/  STL [R1+0x350], R124 ;  /* 0x0003507c01007387 */ /* 0x000fe20000100800 */
[----:B---3--:R-:W-:Y:S01]  /*f4c0*/  IMAD.MOV.U32 R3, RZ, RZ, R39 ;  /* 0x000000ffff037224 */ /* 0x008fe200078e0027 */
[----:B------:R-:W-:-:S04]  /*f4d0*/  IADD3 R39, R25, c[0x0][0x180], RZ ;  /* 0x0000600019277a10 */ /* 0x000fc80007ffe0ff */
[----:B------:R1:W-:Y:S04]  /*f4e0*/  STL [R1+0x344], R3 ;  /* 0x0003440301007387 */ /* 0x0003e80000100800 */
[----:B------:R-:W-:Y:S04]  /*f4f0*/  STL [R1+0x34c], R125 ;  /* 0x00034c7d01007387 */ /* 0x000fe80000100800 */
[----:B------:R-:W-:Y:S01]  /*f500*/  STL [R1+0x358], R126 ;  /* 0x0003587e01007387 */ /* 0x000fe20000100800 */
[----:B-1----:R-:W-:-:S03]  /*f510*/  LOP3.LUT R3, R30, 0x7, RZ, 0xc0, !PT ;  /* 0x000000071e037812 */ /* 0x002fc600078ec0ff */
[----:B------:R-:W-:Y:S04]  /*f520*/  STL [R1+0x354], R127 ;  /* 0x0003547f01007387 */ /* 0x000fe80000100800 */
[----:B------:R-:W-:Y:S01]  /*f530*/  STL [R1+0x360], R128 ;  /* 0x0003608001007387 */ /* 0x000fe20000100800 */
[----:B------:R-:W-:-:S03]  /*f540*/  IMAD R3, R3, 0x210, RZ ;  /* 0x0000021003037824 */ /* 0x000fc600078e02ff */
[----:B------:R-:W-:Y:S01]  /*f550*/  STL [R1+0x35c], R129 ;  /* 0x00035c8101007387 */ /* 0x000fe20000100800 */
[----:B------:R-:W-:-:S04]  /*f560*/  SHF.R.S32.HI R28, RZ, 0x1f, R39 ;  /* 0x0000001fff1c7819 */ /* 0x000fc80000011427 */
[----:B------:R-:W-:Y:S01]  /*f570*/  LEA.HI R28, R28, R39, RZ, 0x7 ;  /* 0x000000271c1c7211 */ /* 0x000fe200078f38ff */
[----:B------:R-:W-:-:S04]  /*f580*/  IMAD.MOV.U32 R39, RZ, RZ, c[0x0][0x188] ;  /* 0x00006200ff277624 */ /* 0x000fc800078e00ff */
[----:B------:R-:W-:Y:S01]  /*f590*/  IMAD.SHL.U32 R39, R39, 0x80, RZ ;  /* 0x0000008027277824 */ /* 0x000fe200078e00ff */
[----:B------:R-:W-:Y:S01]  /*f5a0*/  SHF.R.S32.HI R28, RZ, 0x7, R28 ;  /* 0x00000007ff1c7819 */ /* 0x000fe2000001141c */
[----:B------:R-:W-:-:S03]  /*f5b0*/  USHF.R.S32.HI UR6, URZ, 0x1f, UR4 ;  /* 0x0000001f3f067899 */ /* 0x000fc60008011404 */
[----:B------:R-:W-:Y:S01]  /*f5c0*/  SHF.R.S32.HI R26, RZ, 0x1f, R39 ;  /* 0x0000001fff1a7819 */ /* 0x000fe20000011427 */
[C---:B------:R-:W-:Y:S01]  /*f5d0*/  IMAD.SHL.U32 R27, R39.reuse, 0x4, RZ ;  /* 0x00000004271b7824 */ /* 0x040fe200078e00ff */
[----:B------:R-:W-:Y:S01]  /*f5e0*/  IADD3 R32, R28, -0x2, RZ ;  /* 0xfffffffe1c207810 */ /* 0x000fe20007ffe0ff */
[----:B------:R-:W-:Y:S01]  /*f5f0*/  CS2R R52, SRZ ;  /* 0x0000000000347805 */ /* 0x000fe2000001ff00 */
[----:B------:R-:W-:Y:S01]  /*f600*/  SHF.L.U64.HI R26, R39, 0x2, R26 ;  /* 0x00000002271a7819 */ /* 0x000fe2000001021a */
        /* <DEDUP_REMOVED lines=30> */
[----:B------:R-:W-:-:S02]  /*f7f0*/  USHF.L.U32 UR7, UR4, 0x2, URZ ;  /* 0x0000000204077899 */ /* 0x000fc4000800063f */
[----:B------:R-:W-:Y:S02]  /*f800*/  USHF.L.U64.HI UR6, UR4, 0x2, UR6 ;  /* 0x0000000204067899 */ /* 0x000fe40008010206 */
[----:B------:R-:W-:Y:S02]  /*f810*/  UMOV UR5, 0x1 ;  /* 0x0000000100057882 */ /* 0x000fe40000000000 */
[----:B------:R-:W-:Y:S01]  /*f820*/  UMOV UR4, 0xffffffff ;  /* 0xffffffff00047882 */ /* 0x000fe20000000000 */
[----:B--2---:R-:W-:Y:S01]  /*f830*/  IMAD.MOV.U32 R25, RZ, RZ, R37 ;  /* 0x000000ffff197224 */ /* 0x004fe200078e0025 */
[----:B------:R-:W-:Y:S04]  /*f840*/  STL [R1+0x368], R36 ;  /* 0x0003682401007387 */ /* 0x000fe80000100800 */
[----:B------:R1:W-:Y:S02]  /*f850*/  STL [R1+0x364], R25 ;  /* 0x0003641901007387 */ /* 0x0003e40000100800 */
[----:B-1----:R-:W-:-:S05]  /*f860*/  IMAD.SHL.U32 R25, R30, 0x2, RZ ;  /* 0x000000021e197824 */ /* 0x002fca00078e00ff */
[----:B------:R-:W-:Y:S01]  /*f870*/  LOP3.LUT R3, R3, 0x30, R25, 0x78, !PT ;  /* 0x0000003003037812 */ /* 0x000fe200078e7819 */
[----:B------:R-:W-:-:S05]  /*f880*/  IMAD.SHL.U32 R25, R30, 0x80, RZ ;  /* 0x000000801e197824 */ /* 0x000fca00078e00ff */
[----:B------:R-:W-:Y:S02]  /*f890*/  LOP3.LUT R29, R3, 0x1000, R25, 0xf8, !PT ;  /* 0x00001000031d7812 */ /* 0x000fe400078ef819 */
[----:B------:R-:W-:-:S05]  /*f8a0*/  LOP3.LUT R3, R30, 0x3, RZ, 0xc0, !PT ;  /* 0x000000031e037812 */ /* 0x000fca00078ec0ff */
[----:B------:R-:W-:Y:S01]  /*f8b0*/  IMAD R3, R3, 0x220, RZ ;  /* 0x0000022003037824 */ /* 0x000fe200078e02ff */
[----:B------:R1:W-:Y:S04]  /*f8c0*/  STL [R1+0x370], R130 ;  /* 0x0003708201007387 */ /* 0x0003e80000100800 */
[----:B------:R-:W-:Y:S02]  /*f8d0*/  LOP3.LUT R30, R3, 0x5c, R30, 0x78, !PT ;  /* 0x0000005c031e7812 */ /* 0x000fe400078e781e */
[----:B------:R-:W-:Y:S01]  /*f8e0*/  LOP3.LUT R3, R29, 0x40, RZ, 0x3c, !PT ;  /* 0x000000401d037812 */ /* 0x000fe200078e3cff */
[----:B------:R1:W-:Y:S04]  /*f8f0*/  STL [R1+0x36c], R131 ;  /* 0x00036c8301007387 */ /* 0x0003e80000100800 */
[----:B------:R1:W-:Y:S04]  /*f900*/  STL [R1+0x3c4], R29 ;  /* 0x0003c41d01007387 */ /* 0x0003e80000100800 */
[----:B------:R1:W-:Y:S01]  /*f910*/  STL [R1+0x3d0], R3 ;  /* 0x0003d00301007387 */ /* 0x0003e20000100800 */
[----:B------:R-:W-:Y:S01]  /*f920*/  IMAD.MOV.U32 R25, RZ, RZ, RZ ;  /* 0x000000ffff197224 */ /* 0x000fe200078e00ff */
[----:B------:R-:W-:Y:S01]  /*f930*/  CS2R R36, SRZ ;  /* 0x0000000000247805 */ /* 0x000fe2000001ff00 */
[----:B------:R-:W-:-:S02]  /*f940*/  LOP3.LUT R28, R30, 0x20, RZ, 0x3c, !PT ;  /* 0x000000201e1c7812 */ /* 0x000fc400078e3cff */
.L_x_1:
[----:B------:R-:W2:Y:S01]  /*f950*/  LDL R30, [R1+0x3c4] ;  /* 0x0003c400011e7983 */ /* 0x000ea20000100800 */
[----:B------:R-:W-:Y:S01]  /*f960*/  UIADD3 UR4, UR4, 0x1, URZ ;  /* 0x0000000104047890 */ /* 0x000fe2000fffe03f */
[----:B------:R-:W-:-:S04]  /*f970*/  DEPBAR.LE SB0, 0x2 ;  /* 0x000080800000791a */ /* 0x000fc80000000000 */
[----:B-1----:R-:W1:Y:S01]  /*f980*/  S2R R29, SR_TID.X ;  /* 0x00000000001d7919 */ /* 0x002e620000002100 */
[----:B------:R-:W-:-:S04]  /*f990*/  UISETP.GT.AND UP0, UPT, UR4, 0x1, UPT ;  /* 0x000000010400788c */ /* 0x000fc8000bf04270 */
[----:B------:R-:W-:-:S06]  /*f9a0*/  USEL UR4, UR4, URZ, !UP0 ;  /* 0x0000003f04047287 */ /* 0x000fcc000c000000 */
[----:B------:R-:W-:Y:S01]  /*f9b0*/  IMAD.U32 R28, RZ, RZ, UR4 ;  /* 0x00000004ff1c7e24 */ /* 0x000fe2000f8e00ff */
[C---:B-1----:R-:W-:Y:S02]  /*f9c0*/  LOP3.LUT R3, R29.reuse, 0x3, RZ, 0xc0, !PT ;  /* 0x000000031d037812 */ /* 0x042fe400078ec0ff */
[----:B------:R-:W-:-:S03]  /*f9d0*/  LOP3.LUT R32, R29, 0x3, RZ, 0xc0, !PT ;  /* 0x000000031d207812 */ /* 0x000fc600078ec0ff */
[----:B------:R-:W-:Y:S02]  /*f9e0*/  IMAD R3, R3, 0x220, RZ ;  /* 0x0000022003037824 */ /* 0x000fe400078e02ff */
[----:B------:R-:W-:-:S03]  /*f9f0*/  IMAD R32, R32, 0x220, RZ ;  /* 0x0000022020207824 */ /* 0x000fc600078e02ff */
[--C-:B------:R-:W-:Y:S02]  /*fa00*/  LOP3.LUT R3, R3, 0x5c, R29.reuse, 0x78, !PT ;  /* 0x0000005c03037812 */ /* 0x100fe400078e781d */
[----:B------:R-:W-:Y:S01]  /*fa10*/  LOP3.LUT R32, R32, 0x5c, R29, 0x78, !PT ;  /* 0x0000005c20207812 */ /* 0x000fe200078e781d */
[----:B------:R-:W-:Y:S02]  /*fa20*/  IMAD.U32 R29, RZ, RZ, UR4 ;  /* 0x00000004ff1d7e24 */ /* 0x000fe4000f8e00ff */
[----:B------:R-:W-:Y:S01]  /*fa30*/  IMAD R28, R28, 0x10000, R3 ;  /* 0x000100001c1c7824 */ /* 0x000fe200078e0203 */
[----:B------:R-:W-:Y:S01]  /*fa40*/  BAR.SYNC.DEFER_BLOCKING 0x0 ;  /* 0x0000000000007b1d */ /* 0x000fe20000010000 */
[----:B------:R-:W-:Y:S01]  /*fa50*/  LOP3.LUT R32, R32, 0x20, RZ, 0x3c, !PT ;  /* 0x0000002020207812 */ /* 0x000fe200078e3cff */
[----:B------:R-:W-:-:S04]  /*fa60*/  IMAD.U32 R3, RZ, RZ, UR4 ;  /* 0x00000004ff037e24 */ /* 0x000fc8000f8e00ff */
[----:B------:R-:W-:Y:S01]  /*fa70*/  IMAD R29, R29, 0x10000, R32 ;  /* 0x000100001d1d7824 */ /* 0x000fe200078e0220 */
[----:B------:R-:W-:Y:S04]  /*fa80*/  LDS R112, [R28+0x180] ;  /* 0x000180001c707984 */ /* 0x000fe80000000800 */
[----:B------:R-:W-:Y:S04]  /*fa90*/  LDS R114, [R28+0x980] ;  /* 0x000980001c727984 */ /* 0x000fe80000000800 */
[----:B------:R-:W-:Y:S04]  /*faa0*/  LDS R113, [R29+0x180] ;  /* 0x000180001d717984 */ /* 0x000fe80000000800 */
[----:B------:R-:W-:Y:S04]  /*fab0*/  LDS R115, [R29+0x980] ;  /* 0x000980001d737984 */ /* 0x000fe80000000800 */
[----:B------:R-:W-:Y:S04]  /*fac0*/  LDS R124, [R28] ;  /* 0x000000001c7c7984 */ /* 0x000fe80000000800 */
[----:B------:R-:W-:Y:S04]  /*fad0*/  LDS R126, [R28+0x800] ;  /* 0x000800001c7e7984 */ /* 0x000fe80000000800 */
[----:B------:R-:W-:Y:S04]  /*fae0*/  LDS R125, [R29] ;  /* 0x000000001d7d7984 */ /* 0x000fe80000000800 */
[----:B------:R-:W-:Y:S04]  /*faf0*/  LDS R127, [R29+0x800] ;  /* 0x000800001d7f7984 */ /* 0x000fe80000000800 */
        /* <DEDUP_REMOVED lines=11> */
[----:B------:R-:W-:Y:S01]  /*fbb0*/  LDS R131, [R29+0x1800] ;  /* 0x001800001d837984 */ /* 0x000fe20000000800 */
[----:B--2---:R-:W-:-:S05]  /*fbc0*/  IMAD R3, R3, 0x8000, R30 ;  /* 0x0000800003037824 */ /* 0x004fca00078e021e */
[----:B------:R-:W1:Y:S04]  /*fbd0*/  LDSM.16.M88.4 R76, [R3+0x20000] ;  /* 0x02000000034c783b */ /* 0x000e680000000200 */
[----:B------:R-:W2:Y:S04]  /*fbe0*/  LDSM.16.M88.4 R64, [R3+0x22000] ;  /* 0x022000000340783b */ /* 0x000ea80000000200 */
[----:B------:R-:W3:Y:S01]  /*fbf0*/  LDSM.16.M88.4 R92, [R3+0x24000] ;  /* 0x02400000035c783b */ /* 0x000ee20000000200 */
[C---:B-1----:R-:W-:Y:S03]  /*fc00*/  HMMA.1688.F32.TF32 R88, R112.reuse, R76, R84 ;  /* 0x0000004c7058723c */ /* 0x042fe60000081054 */
[----:B------:R-:W1:Y:S05]  /*fc10*/  LDSM.16.M88.4 R84, [R3+0x26000] ;  /* 0x026000000354783b */ /* 0x000e6a0000000200 */
[C---:B--2---:R-:W-:Y:S08]  /*fc20*/  HMMA.1688.F32.TF32 R44, R112.reuse, R64, R44 ;  /* 0x00000040702c723c */ /* 0x044ff0000008102c */
[----:B---3--:R-:W-:Y:S08]  /*fc30*/  HMMA.1688.F32.TF32 R40, R112, R92, R40 ;  /* 0x0000005c7028723c */ /* 0x008ff00000081028 */
[-C--:B------:R-:W-:Y:S08]  /*fc40*/  HMMA.1688.F32.TF32 R52, R124, R76.reuse, R52 ;  /* 0x0000004c7c34723c */ /* 0x080ff00000081034 */
[----:B------:R-:W-:Y:S08]  /*fc50*/  HMMA.1688.F32.TF32 R68, R100, R76, R68 ;  /* 0x0000004c6444723c */ /* 0x000ff00000081044 */
[----:B------:R-:W-:Y:S08]  /*fc60*/  HMMA.1688.F32.TF32 R60, R124, R64, R60 ;  /* 0x000000407c3c723c */ /* 0x000ff0000008103c */
[----:B-1----:R-:W-:Y:S01]  /*fc70*/  HMMA.1688.F32.TF32 R36, R112, R84, R36 ;  /* 0x000000547024723c */ /* 0x002fe20000081024 */
[----:B------:R-:W2:Y:S01]  /*fc80*/  LDL R115, [R1+0x3d0] ;  /* 0x0003d00001737983 */ /* 0x000ea20000100800 */
[----:B------:R-:W-:-:S03]  /*fc90*/  IMAD.U32 R30, RZ, RZ, UR4 ;  /* 0x00000004ff1e7e24 */ /* 0x000fc6000f8e00ff */
[----:B------:R-:W-:Y:S03]  /*fca0*/  LDS R112, [R28+0x2080] ;  /* 0x002080001c707984 */ /* 0x000fe60000000800 */
[C---:B------:R-:W-:Y:S01]  /*fcb0*/  HMMA.1688.F32.TF32 R80, R124.reuse, R92, R80 ;  /* 0x0000005c7c50723c */ /* 0x040fe20000081050 */
[----:B------:R-:W-:Y:S04]  /*fcc0*/  LDS R114, [R28+0x2880] ;  /* 0x002880001c727984 */ /* 0x000fe80000000800 */
[----:B------:R-:W-:Y:S03]  /*fcd0*/  LDS R113, [R29+0x2080] ;  /* 0x002080001d717984 */ /* 0x000fe60000000800 */
[----:B------:R-:W-:Y:S01]  /*fce0*/  HMMA.1688.F32.TF32 R120, R124, R84, R120 ;  /* 0x000000547c78723c */ /* 0x000fe20000081078 */
[----:B------:R-:W-:Y:S04]  /*fcf0*/  LDS R124, [R28+0x1080] ;  /* 0x001080001c7c7984 */ /* 0x000fe80000000800 */
[----:B------:R-:W-:Y:S03]  /*fd00*/  LDS R126, [R28+0x1880] ;  /* 0x001880001c7e7984 */ /* 0x000fe60000000800 */
[C---:B------:R-:W-:Y:S01]  /*fd10*/  HMMA.1688.F32.TF32 R48, R100.reuse, R64, R48 ;  /* 0x000000406430723c */ /* 0x040fe20000081030 */
[----:B------:R-:W-:Y:S04]  /*fd20*/  LDS R125, [R29+0x1080] ;  /* 0x001080001d7d7984 */ /* 0x000fe80000000800 */
[----:B------:R-:W1:Y:S03]  /*fd30*/  LDS R127, [R29+0x1880] ;  /* 0x001880001d7f7984 */ /* 0x000e660000000800 */
[C---:B------:R-:W-:Y:S08]  /*fd40*/  HMMA.1688.F32.TF32 R116, R100.reuse, R92, R116 ;  /* 0x0000005c6474723c */ /* 0x040ff00000081074 */
[----:B------:R-:W-:Y:S01]  /*fd50*/  HMMA.1688.F32.TF32 R108, R100, R84, R108 ;  /* 0x00000054646c723c */ /* 0x000fe2000008106c */
[----:B------:R-:W-:Y:S04]  /*fd60*/  LDS R100, [R28+0x1100] ;  /* 0x001100001c647984 */ /* 0x000fe80000000800 */
[----:B------:R-:W-:Y:S03]  /*fd70*/  LDS R102, [R28+0x1900] ;  /* 0x001900001c667984 */ /* 0x000fe60000000800 */
[C---:B------:R-:W-:Y:S01]  /*fd80*/  HMMA.1688.F32.TF32 R72, R32.reuse, R76, R72 ;  /* 0x0000004c2048723c */ /* 0x040fe20000081048 */
[----:B------:R-:W-:Y:S04]  /*fd90*/  LDS R101, [R29+0x1100] ;  /* 0x001100001d657984 */ /* 0x000fe80000000800 */
[----:B------:R-:W3:Y:S03]  /*fda0*/  LDS R103, [R29+0x1900] ;  /* 0x001900001d677984 */ /* 0x000ee60000000800 */
[C---:B------:R-:W-:Y:S08]  /*fdb0*/  HMMA.1688.F32.TF32 R56, R32.reuse, R64, R56 ;  /* 0x000000402038723c */ /* 0x040ff00000081038 */
[C---:B------:R-:W-:Y:S08]  /*fdc0*/  HMMA.1688.F32.TF32 R104, R32.reuse, R92, R104 ;  /* 0x0000005c2068723c */ /* 0x040ff00000081068 */
[----:B------:R-:W-:Y:S01]  /*fdd0*/  HMMA.1688.F32.TF32 R96, R32, R84, R96 ;  /* 0x000000542060723c */ /* 0x000fe20000081060 */
[----:B------:R-:W-:Y:S04]  /*fde0*/  LDS R32, [R28+0x1180] ;  /* 0x001180001c207984 */ /* 0x000fe80000000800 */
[----:B------:R-:W-:Y:S04]  /*fdf0*/  LDS R34, [R28+0x1980] ;  /* 0x001980001c227984 */ /* 0x000fe80000000800 */
[----:B------:R-:W-:Y:S04]  /*fe00*/  LDS R33, [R29+0x1180] ;  /* 0x001180001d217984 */ /* 0x000fe80000000800 */
[----:B------:R-:W4:Y:S01]  /*fe10*/  LDS R35, [R29+0x1980] ;  /* 0x001980001d237984 */ /* 0x000f220000000800 */
[C---:B------:R-:W-:Y:S08]  /*fe20*/  HMMA.1688.F32.TF32 R52, R128.reuse, R78, R52 ;  /* 0x0000004e8034723c */ /* 0x040ff00000081034 */
[C---:B------:R-:W-:Y:S08]  /*fe30*/  HMMA.1688.F32.TF32 R60, R128.reuse, R66, R60 ;  /* 0x00000042803c723c */ /* 0x040ff0000008103c */
[C---:B------:R-:W-:Y:S08]  /*fe40*/  HMMA.1688.F32.TF32 R80, R128.reuse, R94, R80 ;  /* 0x0000005e8050723c */ /* 0x040ff00000081050 */
[----:B------:R-:W-:Y:S01]  /*fe50*/  HMMA.1688.F32.TF32 R120, R128, R86, R120 ;  /* 0x000000568078723c */ /* 0x000fe20000081078 */
[----:B------:R-:W-:Y:S04]  /*fe60*/  LDS R128, [R28+0xc000] ;  /* 0x00c000001c807984 */ /* 0x000fe80000000800 */
[----:B------:R-:W-:Y:S03]  /*fe70*/  LDS R130, [R28+0xc800] ;  /* 0x00c800001c827984 */ /* 0x000fe60000000800 */
[C---:B-1----:R-:W-:Y:S01]  /*fe80*/  HMMA.1688.F32.TF32 R68, R124.reuse, R78, R68 ;  /* 0x0000004e7c44723c */ /* 0x042fe20000081044 */
[----:B------:R-:W-:Y:S04]  /*fe90*/  LDS R129, [R29+0xc000] ;  /* 0x00c000001d817984 */ /* 0x000fe80000000800 */
[----:B------:R-:W-:Y:S03]  /*fea0*/  LDS R131, [R29+0xc800] ;  /* 0x00c800001d837984 */ /* 0x000fe60000000800 */
[C---:B------:R-:W-:Y:S08]  /*feb0*/  HMMA.1688.F32.TF32 R48, R124.reuse, R66, R48 ;  /* 0x000000427c30723c */ /* 0x040ff00000081030 */
[C---:B------:R-:W-:Y:S08]  /*fec0*/  HMMA.1688.F32.TF32 R116, R124.reuse, R94, R116 ;  /* 0x0000005e7c74723c */ /* 0x040ff00000081074 */
[----:B------:R-:W-:Y:S01]  /*fed0*/  HMMA.1688.F32.TF32 R108, R124, R86, R108 ;  /* 0x000000567c6c723c */ /* 0x000fe2000008106c */
[----:B------:R-:W-:Y:S04]  /*fee0*/  LDS R124, [R28+0x2000] ;  /* 0x002000001c7c7984 */ /* 0x000fe80000000800 */
[----:B------:R-:W-:Y:S03]  /*fef0*/  LDS R126, [R28+0x2800] ;  /* 0x002800001c7e7984 */ /* 0x000fe60000000800 */
[C---:B---3--:R-:W-:Y:S01]  /*ff00*/  HMMA.1688.F32.TF32 R72, R100.reuse, R78, R72 ;  /* 0x0000004e6448723c */ /* 0x048fe20000081048 */
[----:B------:R-:W-:Y:S04]  /*ff10*/  LDS R125, [R29+0x2000] ;  /* 0x002000001d7d7984 */ /* 0x000fe80000000800 */
[----:B------:R-:W-:Y:S03]  /*ff20*/  LDS R127, [R29+0x2800] ;  /* 0x002800001d7f7984 */ /* 0x000fe60000000800 */
[C---:B------:R-:W-:Y:S08]  /*ff30*/  HMMA.1688.F32.TF32 R56, R100.reuse, R66, R56 ;  /* 0x000000426438723c */ /* 0x040ff00000081038 */
[C---:B------:R-:W-:Y:S08]  /*ff40*/  HMMA.1688.F32.TF32 R104, R100.reuse, R94, R104 ;  /* 0x0000005e6468723c */ /* 0x040ff00000081068 */
[----:B------:R-:W-:Y:S01]  /*ff50*/  HMMA.1688.F32.TF32 R96, R100, R86, R96 ;  /* 0x000000566460723c */ /* 0x000fe20000081060 */
[----:B------:R-:W-:Y:S04]  /*ff60*/  LDS R100, [R28+0x2100] ;  /* 0x002100001c647984 */ /* 0x000fe80000000800 */
[----:B------:R-:W-:Y:S03]  /*ff70*/  LDS R102, [R28+0x2900] ;  /* 0x002900001c667984 */ /* 0x000fe60000000800 */
[C---:B----4-:R-:W-:Y:S01]  /*ff80*/  HMMA.1688.F32.TF32 R76, R32.reuse, R78, R88 ;  /* 0x0000004e204c723c */ /* 0x050fe20000081058 */
[----:B------:R-:W-:Y:S04]  /*ff90*/  LDS R88, [R28+0x2180] ;  /* 0x002180001c587984 */ /* 0x000fe80000000800 */
[----:B------:R-:W-:Y:S03]  /*ffa0*/  LDS R90, [R28+0x2980] ;  /* 0x002980001c5a7984 */ /* 0x000fe60000000800 */
[C---:B------:R-:W-:Y:S01]  /*ffb0*/  HMMA.1688.F32.TF32 R64, R32.reuse, R66, R44 ;  /* 0x000000422040723c */ /* 0x040fe2000008102c */
[----:B------:R-:W-:Y:S04]  /*ffc0*/  LDS R89, [R29+0x2180] ;  /* 0x002180001d597984 */ /* 0x000fe80000000800 */
[----:B------:R-:W-:Y:S03]  /*ffd0*/  LDS R91, [R29+0x2980] ;  /* 0x002980001d5b7984 */ /* 0x000fe60000000800 */
[C---:B------:R-:W-:Y:S01]  /*ffe0*/  HMMA.1688.F32.TF32 R92, R32.reuse, R94, R40 ;  /* 0x0000005e205c723c */ /* 0x040fe20000081028 */
[----:B------:R-:W-:Y:S04]  /*fff0*/  LDS R101, [R29+0x2100] ;  /* 0x002100001d657984 */ /* 0x000fe80000000800 */
[----:B------:R-:W-:Y:S03]  /*10000*/  LDS R103, [R29+0x2900] ;  /* 0x002900001d677984 */ /* 0x000fe60000000800 */
[----:B------:R-:W-:Y:S01]  /*10010*/  HMMA.1688.F32.TF32 R84, R32, R86, R36 ;  /* 0x000000562054723c */ /* 0x000fe20000081024 */
[----:B--2---:R-:W-:-:S02]  /*10020*/  IMAD R30, R30, 0x8000, R115 ;  /* 0x000080001e1e7824 */ /* 0x004fc400078e0273 */
[----:B------:R-:W-:Y:S04]  /*10030*/  LDS R115, [R29+0x2880] ;  /* 0x002880001d737984 */ /* 0x000fe80000000800 */
[----:B------:R-:W1:Y:S04]  /*10040*/  LDSM.16.M88.4 R36, [R30+0x20000] ;  /* 0x020000001e24783b */ /* 0x000e680000000200 */
[----:B------:R-:W2:Y:S04]  /*10050*/  LDSM.16.M88.4 R44, [R30+0x22000] ;  /* 0x022000001e2c783b */ /* 0x000ea80000000200 */
[----:B------:R-:W3:Y:S04]  /*10060*/  LDSM.16.M88.4 R40, [R30+0x24000] ;  /* 0x024000001e28783b */ /* 0x000ee80000000200 */
[----:B------:R-:W4:Y:S01]  /*10070*/  LDSM.16.M88.4 R32, [R30+0x26000] ;  /* 0x026000001e20783b */ /* 0x000f220000000200 */
[C---:B-1----:R-:W-:Y:S08]  /*10080*/  HMMA.1688.F32.TF32 R76, R88.reuse, R36, R76 ;  /* 0x00000024584c723c */ /* 0x042ff0000008104c */
[C---:B--2---:R-:W-:Y:S08]  /*10090*/  HMMA.1688.F32.TF32 R64, R88.reuse, R44, R64 ;  /* 0x0000002c5840723c */ /* 0x044ff00000081040 */
[----:B---3--:R-:W-:Y:S08]  /*100a0*/  HMMA.1688.F32.TF32 R92, R88, R40, R92 ;  /* 0x00000028585c723c */ /* 0x008ff0000008105c */
[-C--:B------:R-:W-:Y:S08]  /*100b0*/  HMMA.1688.F32.TF32 R52, R124, R36.reuse, R52 ;  /* 0x000000247c34723c */ /* 0x080ff00000081034 */
[-C--:B------:R-:W-:Y:S08]  /*100c0*/  HMMA.1688.F32.TF32 R68, R112, R36.reuse, R68 ;  /* 0x000000247044723c */ /* 0x080ff00000081044 */
[----:B------:R-:W-:Y:S08]  /*100d0*/  HMMA.1688.F32.TF32 R72, R100, R36, R72 ;  /* 0x000000246448723c */ /* 0x000ff00000081048 */
[-C--:B------:R-:W-:Y:S08]  /*100e0*/  HMMA.1688.F32.TF32 R60, R124, R44.reuse, R60 ;  /* 0x0000002c7c3c723c */ /* 0x080ff0000008103c */
[-C--:B------:R-:W-:Y:S08]  /*100f0*/  HMMA.1688.F32.TF32 R48, R112, R44.reuse, R48 ;  /* 0x0000002c7030723c */ /* 0x080ff00000081030 */
[----:B------:R-:W-:Y:S08]  /*10100*/  HMMA.1688.F32.TF32 R56, R100, R44, R56 ;  /* 0x0000002c6438723c */ /* 0x000ff00000081038 */
[C---:B------:R-:W-:Y:S08]  /*10110*/  HMMA.1688.F32.TF32 R80, R124.reuse, R40, R80 ;  /* 0x000000287c50723c */ /* 0x040ff00000081050 */
[----:B----4-:R-:W-:Y:S01]  /*10120*/  HMMA.1688.F32.TF32 R120, R124, R32, R120 ;  /* 0x000000207c78723c */ /* 0x010fe20000081078 */
[----:B------:R-:W-:Y:S04]  /*10130*/  LDS R124, [R28+0x3000] ;  /* 0x003000001c7c7984 */ /* 0x000fe80000000800 */
[----:B------:R-:W-:Y:S03]  /*10140*/  LDS R126, [R28+0x3800] ;  /* 0x003800001c7e7984 */ /* 0x000fe60000000800 */
[C---:B------:R-:W-:Y:S01]  /*10150*/  HMMA.1688.F32.TF32 R116, R112.reuse, R40, R116 ;  /* 0x000000287074723c */ /* 0x040fe20000081074 */
[----:B------:R-:W-:Y:S04]  /*10160*/  LDS R125, [R29+0x3000] ;  /* 0x003000001d7d7984 */ /* 0x000fe80000000800 */
[----:B------:R-:W1:Y:S03]  /*10170*/  LDS R127, [R29+0x3800] ;  /* 0x003800001d7f7984 */ /* 0x000e660000000800 */
[----:B------:R-:W-:Y:S01]  /*10180*/  HMMA.1688.F32.TF32 R108, R112, R32, R108 ;  /* 0x00000020706c723c */ /* 0x000fe2000008106c */
[----:B------:R-:W-:Y:S04]  /*10190*/  LDS R112, [R28+0x3080] ;  /* 0x003080001c707984 */ /* 0x000fe80000000800 */
[----:B------:R-:W-:Y:S03]  /*101a0*/  LDS R114, [R28+0x3880] ;  /* 0x003880001c727984 */ /* 0x000fe60000000800 */
[C---:B------:R-:W-:Y:S01]  /*101b0*/  HMMA.1688.F32.TF32 R104, R100.reuse, R40, R104 ;  /* 0x000000286468723c */ /* 0x040fe20000081068 */
[----:B------:R-:W-:Y:S04]  /*101c0*/  LDS R113, [R29+0x3080] ;  /* 0x003080001d717984 */ /* 0x000fe80000000800 */
[----:B------:R-:W2:Y:S03]  /*101d0*/  LDS R115, [R29+0x3880] ;  /* 0x003880001d737984 */ /* 0x000ea60000000800 */
[-C--:B------:R-:W-:Y:S01]  /*101e0*/  HMMA.1688.F32.TF32 R96, R100, R32.reuse, R96 ;  /* 0x000000206460723c */ /* 0x080fe20000081060 */
[----:B------:R-:W-:Y:S04]  /*101f0*/  LDS R100, [R28+0x3100] ;  /* 0x003100001c647984 */ /* 0x000fe80000000800 */
[----:B------:R-:W-:Y:S03]  /*10200*/  LDS R102, [R28+0x3900] ;  /* 0x003900001c667984 */ /* 0x000fe60000000800 */
[----:B------:R-:W-:Y:S01]  /*10210*/  HMMA.1688.F32.TF32 R88, R88, R32, R84 ;  /* 0x000000205858723c */ /* 0x000fe20000081054 */
[----:B------:R-:W-:Y:S04]  /*10220*/  LDS R101, [R29+0x3100] ;  /* 0x003100001d657984 */ /* 0x000fe80000000800 */
[----:B------:R-:W3:Y:S04]  /*10230*/  LDS R103, [R29+0x3900] ;  /* 0x003900001d677984 */ /* 0x000ee80000000800 */
[----:B------:R-:W-:Y:S04]  /*10240*/  LDS R84, [R28+0x3180] ;  /* 0x003180001c547984 */ /* 0x000fe80000000800 */
[----:B------:R-:W-:Y:S04]  /*10250*/  LDS R86, [R28+0x3980] ;  /* 0x003980001c567984 */ /* 0x000fe80000000800 */
[----:B------:R-:W-:Y:S04]  /*10260*/  LDS R85, [R29+0x3180] ;  /* 0x003180001d557984 */ /* 0x000fe80000000800 */
[----:B------:R-:W4:Y:S01]  /*10270*/  LDS R87, [R29+0x3980] ;  /* 0x003980001d577984 */ /* 0x000f220000000800 */
[C---:B-1----:R-:W-:Y:S03]  /*10280*/  HMMA.1688.F32.TF32 R52, R124.reuse, R38, R52 ;  /* 0x000000267c34723c */ /* 0x042fe60000081034 */
[----:B------:R-:W-:Y:S04]  /*10290*/  LDS R40, [R28+0x4100] ;  /* 0x004100001c287984 */ /* 0x000fe80000000800 */
[----:B------:R-:W-:Y:S01]  /*102a0*/  LDS R41, [R29+0x4100] ;  /* 0x004100001d297984 */ /* 0x000fe20000000800 */
[C---:B------:R-:W-:Y:S03]  /*102b0*/  HMMA.1688.F32.TF32 R60, R124.reuse, R46, R60 ;  /* 0x0000002e7c3c723c */ /* 0x040fe6000008103c */
[----:B------:R-:W-:Y:S04]  /*102c0*/  LDS R32, [R28+0x4180] ;  /* 0x004180001c207984 */ /* 0x000fe80000000800 */
[----:B------:R-:W-:Y:S01]  /*102d0*/  LDS R33, [R29+0x4180] ;  /* 0x004180001d217984 */ /* 0x000fe20000000800 */
[C---:B------:R-:W-:Y:S08]  /*102e0*/  HMMA.1688.F32.TF32 R80, R124.reuse, R42, R80 ;  /* 0x0000002a7c50723c */ /* 0x040ff00000081050 */
[----:B------:R-:W-:Y:S01]  /*102f0*/  HMMA.1688.F32.TF32 R120, R124, R34, R120 ;  /* 0x000000227c78723c */ /* 0x000fe20000081078 */
[----:B------:R-:W-:Y:S04]  /*10300*/  LDS R124, [R28+0x4000] ;  /* 0x004000001c7c7984 */ /* 0x000fe80000000800 */
[----:B------:R-:W-:Y:S03]  /*10310*/  LDS R126, [R28+0x4800] ;  /* 0x004800001c7e7984 */ /* 0x000fe60000000800 */
[C---:B--2---:R-:W-:Y:S01]  /*10320*/  HMMA.1688.F32.TF32 R68, R112.reuse, R38, R68 ;  /* 0x000000267044723c */ /* 0x044fe20000081044 */
[----:B------:R-:W-:Y:S04]  /*10330*/  LDS R125, [R29+0x4000] ;  /* 0x004000001d7d7984 */ /* 0x000fe80000000800 */
[----:B------:R-:W-:Y:S03]  /*10340*/  LDS R127, [R29+0x4800] ;  /* 0x004800001d7f7984 */ /* 0x000fe60000000800 */
[C---:B------:R-:W-:Y:S08]  /*10350*/  HMMA.1688.F32.TF32 R48, R112.reuse, R46, R48 ;  /* 0x0000002e7030723c */ /* 0x040ff00000081030 */
[C---:B------:R-:W-:Y:S08]  /*10360*/  HMMA.1688.F32.TF32 R116, R112.reuse, R42, R116 ;  /* 0x0000002a7074723c */ /* 0x040ff00000081074 */
[----:B------:R-:W-:Y:S01]  /*10370*/  HMMA.1688.F32.TF32 R108, R112, R34, R108 ;  /* 0x00000022706c723c */ /* 0x000fe2000008106c */
[----:B------:R-:W1:Y:S07]  /*10380*/  LDSM.16.M88.4 R112, [R3+0x20080] ;  /* 0x020080000370783b */ /* 0x000e6e0000000200 */
[C---:B---3--:R-:W-:Y:S08]  /*10390*/  HMMA.1688.F32.TF32 R72, R100.reuse, R38, R72 ;  /* 0x000000266448723c */ /* 0x048ff00000081048 */
[C---:B------:R-:W-:Y:S08]  /*103a0*/  HMMA.1688.F32.TF32 R56, R100.reuse, R46, R56 ;  /* 0x0000002e6438723c */ /* 0x040ff00000081038 */
[C---:B------:R-:W-:Y:S08]  /*103b0*/  HMMA.1688.F32.TF32 R104, R100.reuse, R42, R104 ;  /* 0x0000002a6468723c */ /* 0x040ff00000081068 */
[----:B------:R-:W-:Y:S01]  /*103c0*/  HMMA.1688.F32.TF32 R96, R100, R34, R96 ;  /* 0x000000226460723c */ /* 0x000fe20000081060 */
[----:B------:R-:W2:Y:S07]  /*103d0*/  LDSM.16.M88.4 R100, [R3+0x22080] ;  /* 0x022080000364783b */ /* 0x000eae0000000200 */
[C---:B----4-:R-:W-:Y:S01]  /*103e0*/  HMMA.1688.F32.TF32 R76, R84.reuse, R38, R76 ;  /* 0x00000026544c723c */ /* 0x050fe2000008104c */
[----:B------:R-:W-:Y:S07]  /*103f0*/  LDSM.16.M88.4 R36, [R3+0x26080] ;  /* 0x026080000324783b */ /* 0x000fee0000000200 */
[C---:B------:R-:W-:Y:S01]  /*10400*/  HMMA.1688.F32.TF32 R64, R84.reuse, R46, R64 ;  /* 0x0000002e5440723c */ /* 0x040fe20000081040 */
[----:B------:R-:W3:Y:S07]  /*10410*/  LDSM.16.M88.4 R44, [R3+0x24080] ;  /* 0x02408000032c783b */ /* 0x000eee0000000200 */
[C---:B------:R-:W-:Y:S01]  /*10420*/  HMMA.1688.F32.TF32 R92, R84.reuse, R42, R92 ;  /* 0x0000002a545c723c */ /* 0x040fe2000008105c */
[----:B------:R-:W-:Y:S04]  /*10430*/  LDS R42, [R28+0x4900] ;  /* 0x004900001c2a7984 */ /* 0x000fe80000000800 */
[----:B------:R-:W-:Y:S03]  /*10440*/  LDS R43, [R29+0x4900] ;  /* 0x004900001d2b7984 */ /* 0x000fe60000000800 */
[----:B------:R-:W-:Y:S01]  /*10450*/  HMMA.1688.F32.TF32 R88, R84, R34, R88 ;  /* 0x000000225458723c */ /* 0x000fe20000081058 */
[----:B------:R-:W-:Y:S04]  /*10460*/  LDS R84, [R28+0x4080] ;  /* 0x004080001c547984 */ /* 0x000fe80000000800 */
[----:B------:R-:W-:Y:S04]  /*10470*/  LDS R86, [R28+0x4880] ;  /* 0x004880001c567984 */ /* 0x000fe80000000800 */
[----:B------:R-:W-:Y:S04]  /*10480*/  LDS R85, [R29+0x4080] ;  /* 0x004080001d557984 */ /* 0x000fe80000000800 */
[----:B------:R-:W4:Y:S04]  /*10490*/  LDS R87, [R29+0x4880] ;  /* 0x004880001d577984 */ /* 0x000f280000000800 */
[----:B------:R-:W-:Y:S04]  /*104a0*/  LDS R34, [R28+0x4980] ;  /* 0x004980001c227984 */ /* 0x000fe80000000800 */
[----:B------:R-:W5:Y:S01]  /*104b0*/  LDS R35, [R29+0x4980] ;  /* 0x004980001d237984 */ /* 0x000f620000000800 */
[C---:B-1----:R-:W-:Y:S08]  /*104c0*/  HMMA.1688.F32.TF32 R52, R124.reuse, R112, R52 ;  /* 0x000000707c34723c */ /* 0x042ff00000081034 */
[C---:B--2---:R-:W-:Y:S08]  /*104d0*/  HMMA.1688.F32.TF32 R60, R124.reuse, R100, R60 ;  /* 0x000000647c3c723c */ /* 0x044ff0000008103c */
[C---:B---3--:R-:W-:Y:S08]  /*104e0*/  HMMA.1688.F32.TF32 R80, R124.reuse, R44, R80 ;  /* 0x0000002c7c50723c */ /* 0x048ff00000081050 */
[----:B------:R-:W-:Y:S01]  /*104f0*/  HMMA.1688.F32.TF32 R120, R124, R36, R120 ;  /* 0x000000247c78723c */ /* 0x000fe20000081078 */
[----:B------:R-:W-:Y:S04]  /*10500*/  LDS R124, [R28+0x5000] ;  /* 0x005000001c7c7984 */ /* 0x000fe80000000800 */
[----:B------:R-:W-:Y:S03]  /*10510*/  LDS R126, [R28+0x5800] ;  /* 0x005800001c7e7984 */ /* 0x000fe60000000800 */
[C---:B----4-:R-:W-:Y:S01]  /*10520*/  HMMA.1688.F32.TF32 R68, R84.reuse, R112, R68 ;  /* 0x000000705444723c */ /* 0x050fe20000081044 */
[----:B------:R-:W-:Y:S04]  /*10530*/  LDS R125, [R29+0x5000] ;  /* 0x005000001d7d7984 */ /* 0x000fe80000000800 */
[----:B------:R-:W1:Y:S03]  /*10540*/  LDS R127, [R29+0x5800] ;  /* 0x005800001d7f7984 */ /* 0x000e660000000800 */
[C---:B------:R-:W-:Y:S08]  /*10550*/  HMMA.1688.F32.TF32 R48, R84.reuse, R100, R48 ;  /* 0x000000645430723c */ /* 0x040ff00000081030 */
[C---:B------:R-:W-:Y:S08]  /*10560*/  HMMA.1688.F32.TF32 R116, R84.reuse, R44, R116 ;  /* 0x0000002c5474723c */ /* 0x040ff00000081074 */
[----:B------:R-:W-:Y:S01]  /*10570*/  HMMA.1688.F32.TF32 R108, R84, R36, R108 ;  /* 0x00000024546c723c */ /* 0x000fe2000008106c */
[----:B------:R-:W-:Y:S04]  /*10580*/  LDS R84, [R28+0x5080] ;  /* 0x005080001c547984 */ /* 0x000fe80000000800 */
[----:B------:R-:W-:Y:S03]  /*10590*/  LDS R86, [R28+0x5880] ;  /* 0x005880001c567984 */ /* 0x000fe60000000800 */
[C---:B------:R-:W-:Y:S01]  /*105a0*/  HMMA.1688.F32.TF32 R72, R40.reuse, R112, R72 ;  /* 0x000000702848723c */ /* 0x040fe20000081048 */
[----:B------:R-:W-:Y:S04]  /*105b0*/  LDS R85, [R29+0x5080] ;  /* 0x005080001d557984 */ /* 0x000fe80000000800 */
[----:B------:R-:W2:Y:S03]  /*105c0*/  LDS R87, [R29+0x5880] ;  /* 0x005880001d577984 */ /* 0x000ea60000000800 */
[C---:B------:R-:W-:Y:S08]  /*105d0*/  HMMA.1688.F32.TF32 R56, R40.reuse, R100, R56 ;  /* 0x000000642838723c */ /* 0x040ff00000081038 */
[C---:B------:R-:W-:Y:S08]  /*105e0*/  HMMA.1688.F32.TF32 R104, R40.reuse, R44, R104 ;  /* 0x0000002c2868723c */ /* 0x040ff00000081068 */
[----:B------:R-:W-:Y:S01]  /*105f0*/  HMMA.1688.F32.TF32 R96, R40, R36, R96 ;  /* 0x000000242860723c */ /* 0x000fe20000081060 */
[----:B------:R-:W-:Y:S04]  /*10600*/  LDS R40, [R28+0x5100] ;  /* 0x005100001c287984 */ /* 0x000fe80000000800 */
[----:B------:R-:W-:Y:S03]  /*10610*/  LDS R42, [R28+0x5900] ;  /* 0x005900001c2a7984 */ /* 0x000fe60000000800 */
[C---:B-----5:R-:W-:Y:S01]  /*10620*/  HMMA.1688.F32.TF32 R76, R32.reuse, R112, R76 ;  /* 0x00000070204c723c */ /* 0x060fe2000008104c */
[----:B------:R-:W-:Y:S04]  /*10630*/  LDS R41, [R29+0x5100] ;  /* 0x005100001d297984 */ /* 0x000fe80000000800 */
[----:B------:R-:W3:Y:S03]  /*10640*/  LDS R43, [R29+0x5900] ;  /* 0x005900001d2b7984 */ /* 0x000ee60000000800 */
[C---:B------:R-:W-:Y:S08]  /*10650*/  HMMA.1688.F32.TF32 R64, R32.reuse, R100, R64 ;  /* 0x000000642040723c */ /* 0x040ff00000081040 */
[C---:B------:R-:W-:Y:S01]  /*10660*/  HMMA.1688.F32.TF32 R92, R32.reuse, R44, R92 ;  /* 0x0000002c205c723c */ /* 0x040fe2000008105c */
[----:B------:R-:W-:Y:S04]  /*10670*/  LDS R44, [R28+0x6080] ;  /* 0x006080001c2c7984 */ /* 0x000fe80000000800 */
[----:B------:R-:W-:Y:S03]  /*10680*/  LDS R45, [R29+0x6080] ;  /* 0x006080001d2d7984 */ /* 0x000fe60000000800 */
[----:B------:R-:W-:Y:S01]  /*10690*/  HMMA.1688.F32.TF32 R88, R32, R36, R88 ;  /* 0x000000242058723c */ /* 0x000fe20000081058 */
[----:B------:R-:W-:Y:S04]  /*106a0*/  LDS R32, [R28+0x5180] ;  /* 0x005180001c207984 */ /* 0x000fe80000000800 */
[----:B------:R-:W-:Y:S04]  /*106b0*/  LDS R34, [R28+0x5980] ;  /* 0x005980001c227984 */ /* 0x000fe80000000800 */
[----:B------:R-:W-:Y:S04]  /*106c0*/  LDS R33, [R29+0x5180] ;  /* 0x005180001d217984 */ /* 0x000fe80000000800 */
[----:B------:R-:W4:Y:S01]  /*106d0*/  LDS R35, [R29+0x5980] ;  /* 0x005980001d237984 */ /* 0x000f220000000800 */
[C---:B-1----:R-:W-:Y:S03]  /*106e0*/  HMMA.1688.F32.TF32 R52, R124.reuse, R114, R52 ;  /* 0x000000727c34723c */ /* 0x042fe60000081034 */
[----:B------:R-:W-:Y:S04]  /*106f0*/  LDS R36, [R28+0x6100] ;  /* 0x006100001c247984 */ /* 0x000fe80000000800 */
[----:B------:R-:W-:Y:S01]  /*10700*/  LDS R37, [R29+0x6100] ;  /* 0x006100001d257984 */ /* 0x000fe20000000800 */
[C---:B------:R-:W-:Y:S08]  /*10710*/  HMMA.1688.F32.TF32 R60, R124.reuse, R102, R60 ;  /* 0x000000667c3c723c */ /* 0x040ff0000008103c */
        /* <DEDUP_REMOVED lines=10> */
[----:B------:R-:W-:Y:S07]  /*107c0*/  LDSM.16.M88.4 R84, [R30+0x24080] ;  /* 0x024080001e54783b */ /* 0x000fee0000000200 */
[C---:B---3--:R-:W-:Y:S08]  /*107d0*/  HMMA.1688.F32.TF32 R72, R40.reuse, R114, R72 ;  /* 0x000000722848723c */ /* 0x048ff00000081048 */
[C---:B------:R-:W-:Y:S08]  /*107e0*/  HMMA.1688.F32.TF32 R56, R40.reuse, R102, R56 ;  /* 0x000000662838723c */ /* 0x040ff00000081038 */
[C---:B------:R-:W-:Y:S08]  /*107f0*/  HMMA.1688.F32.TF32 R104, R40.reuse, R46, R104 ;  /* 0x0000002e2868723c */ /* 0x040ff00000081068 */
[----:B------:R-:W-:Y:S01]  /*10800*/  HMMA.1688.F32.TF32 R96, R40, R38, R96 ;  /* 0x000000262860723c */ /* 0x000fe20000081060 */
[----:B------:R-:W-:Y:S07]  /*10810*/  LDSM.16.M88.4 R40, [R30+0x26080] ;  /* 0x026080001e28783b */ /* 0x000fee0000000200 */
[C---:B----4-:R-:W-:Y:S01]  /*10820*/  HMMA.1688.F32.TF32 R76, R32.reuse, R114, R76 ;  /* 0x00000072204c723c */ /* 0x050fe2000008104c */
[----:B------:R-:W1:Y:S07]  /*10830*/  LDSM.16.M88.4 R112, [R30+0x20080] ;  /* 0x020080001e70783b */ /* 0x000e6e0000000200 */
[C---:B------:R-:W-:Y:S01]  /*10840*/  HMMA.1688.F32.TF32 R64, R32.reuse, R102, R64 ;  /* 0x000000662040723c */ /* 0x040fe20000081040 */
[----:B------:R-:W2:Y:S07]  /*10850*/  LDSM.16.M88.4 R100, [R30+0x22080] ;  /* 0x022080001e64783b */ /* 0x000eae0000000200 */
[C---:B------:R-:W-:Y:S01]  /*10860*/  HMMA.1688.F32.TF32 R92, R32.reuse, R46, R92 ;  /* 0x0000002e205c723c */ /* 0x040fe2000008105c */
[----:B------:R-:W-:Y:S04]  /*10870*/  LDS R46, [R28+0x6880] ;  /* 0x006880001c2e7984 */ /* 0x000fe80000000800 */
[----:B------:R-:W3:Y:S03]  /*10880*/  LDS R47, [R29+0x6880] ;  /* 0x006880001d2f7984 */ /* 0x000ee60000000800 */
[----:B------:R-:W-:Y:S01]  /*10890*/  HMMA.1688.F32.TF32 R88, R32, R38, R88 ;  /* 0x000000262058723c */ /* 0x000fe20000081058 */
[----:B------:R-:W-:Y:S04]  /*108a0*/  LDS R38, [R28+0x6900] ;  /* 0x006900001c267984 */ /* 0x000fe80000000800 */
[----:B------:R-:W4:Y:S04]  /*108b0*/  LDS R39, [R29+0x6900] ;  /* 0x006900001d277984 */ /* 0x000f280000000800 */
[----:B------:R-:W-:Y:S04]  /*108c0*/  LDS R32, [R28+0x6180] ;  /* 0x006180001c207984 */ /* 0x000fe80000000800 */
[----:B------:R-:W-:Y:S04]  /*108d0*/  LDS R34, [R28+0x6980] ;  /* 0x006980001c227984 */ /* 0x000fe80000000800 */
[----:B------:R-:W-:Y:S04]  /*108e0*/  LDS R33, [R29+0x6180] ;  /* 0x006180001d217984 */ /* 0x000fe80000000800 */
[----:B------:R-:W5:Y:S01]  /*108f0*/  LDS R35, [R29+0x6980] ;  /* 0x006980001d237984 */ /* 0x000f620000000800 */
[C---:B-1----:R-:W-:Y:S08]  /*10900*/  HMMA.1688.F32.TF32 R52, R124.reuse, R112, R52 ;  /* 0x000000707c34723c */ /* 0x042ff00000081034 */
[C---:B--2---:R-:W-:Y:S08]  /*10910*/  HMMA.1688.F32.TF32 R60, R124.reuse, R100, R60 ;  /* 0x000000647c3c723c */ /* 0x044ff0000008103c */
[C---:B------:R-:W-:Y:S08]  /*10920*/  HMMA.1688.F32.TF32 R80, R124.reuse, R84, R80 ;  /* 0x000000547c50723c */ /* 0x040ff00000081050 */
[----:B------:R-:W-:Y:S01]  /*10930*/  HMMA.1688.F32.TF32 R120, R124, R40, R120 ;  /* 0x000000287c78723c */ /* 0x000fe20000081078 */
[----:B------:R-:W-:Y:S04]  /*10940*/  LDS R124, [R28+0x7000] ;  /* 0x007000001c7c7984 */ /* 0x000fe80000000800 */
[----:B------:R-:W-:Y:S03]  /*10950*/  LDS R126, [R28+0x7800] ;  /* 0x007800001c7e7984 */ /* 0x000fe60000000800 */
[C---:B---3--:R-:W-:Y:S01]  /*10960*/  HMMA.1688.F32.TF32 R68, R44.reuse, R112, R68 ;  /* 0x000000702c44723c */ /* 0x048fe20000081044 */
[----:B------:R-:W-:Y:S04]  /*10970*/  LDS R125, [R29+0x7000] ;  /* 0x007000001d7d7984 */ /* 0x000fe80000000800 */
[----:B------:R-:W1:Y:S03]  /*10980*/  LDS R127, [R29+0x7800] ;  /* 0x007800001d7f7984 */ /* 0x000e660000000800 */
[C---:B------:R-:W-:Y:S08]  /*10990*/  HMMA.1688.F32.TF32 R48, R44.reuse, R100, R48 ;  /* 0x000000642c30723c */ /* 0x040ff00000081030 */
[C---:B------:R-:W-:Y:S08]  /*109a0*/  HMMA.1688.F32.TF32 R116, R44.reuse, R84, R116 ;  /* 0x000000542c74723c */ /* 0x040ff00000081074 */
[----:B------:R-:W-:Y:S01]  /*109b0*/  HMMA.1688.F32.TF32 R108, R44, R40, R108 ;  /* 0x000000282c6c723c */ /* 0x000fe2000008106c */
[----:B------:R-:W-:Y:S04]  /*109c0*/  LDS R44, [R28+0x7080] ;  /* 0x007080001c2c7984 */ /* 0x000fe80000000800 */
[----:B------:R-:W-:Y:S03]  /*109d0*/  LDS R46, [R28+0x7880] ;  /* 0x007880001c2e7984 */ /* 0x000fe60000000800 */
[C---:B----4-:R-:W-:Y:S01]  /*109e0*/  HMMA.1688.F32.TF32 R72, R36.reuse, R112, R72 ;  /* 0x000000702448723c */ /* 0x050fe20000081048 */
        /* <DEDUP_REMOVED lines=146> */
[C---:B------:R-:W-:Y:S01]  /*11310*/  HMMA.1688.F32.TF32 R64, R32.reuse, R100, R64 ;  /* 0x000000642040723c */ /* 0x040fe20000081040 */
[----:B------:R-:W-:Y:S04]  /*11320*/  LDS R100, [R28+0xd080] ;  /* 0x00d080001c647984 */ /* 0x000fe80000000800 */
[----:B------:R-:W-:Y:S03]  /*11330*/  LDS R101, [R29+0xd080] ;  /* 0x00d080001d657984 */ /* 0x000fe60000000800 */
        /* <DEDUP_REMOVED lines=14> */
[----:B------:R-:W-:Y:S07]  /*11420*/  LDSM.16.M88.4 R124, [R3+0x26180] ;  /* 0x02618000037c783b */ /* 0x000fee0000000200 */
[C---:B--2---:R-:W-:Y:S08]  /*11430*/  HMMA.1688.F32.TF32 R68, R44.reuse, R114, R68 ;  /* 0x000000722c44723c */ /* 0x044ff00000081044 */
        /* <DEDUP_REMOVED lines=8> */
[----:B------:R-:W-:Y:S07]  /*114c0*/  LDSM.16.M88.4 R36, [R3+0x24180] ;  /* 0x024180000324783b */ /* 0x000fee0000000200 */
[C---:B----4-:R-:W-:Y:S01]  /*114d0*/  HMMA.1688.F32.TF32 R76, R32.reuse, R114, R76 ;  /* 0x00000072204c723c */ /* 0x050fe2000008104c */
[----:B------:R-:W2:Y:S07]  /*114e0*/  LDSM.16.M88.4 R112, [R3+0x20180] ;  /* 0x020180000370783b */ /* 0x000eae0000000200 */
[C---:B------:R-:W-:Y:S01]  /*114f0*/  HMMA.1688.F32.TF32 R92, R32.reuse, R86, R92 ;  /* 0x00000056205c723c */ /* 0x040fe2000008105c */
[----:B------:R-:W-:Y:S04]  /*11500*/  LDS R86, [R28+0xc880] ;  /* 0x00c880001c567984 */ /* 0x000fe80000000800 */
[----:B------:R-:W3:Y:S03]  /*11510*/  LDS R87, [R29+0xc880] ;  /* 0x00c880001d577984 */ /* 0x000ee60000000800 */
[C---:B------:R-:W-:Y:S01]  /*11520*/  HMMA.1688.F32.TF32 R88, R32.reuse, R42, R88 ;  /* 0x0000002a2058723c */ /* 0x040fe20000081058 */
[----:B------:R-:W-:Y:S04]  /*11530*/  LDS R42, [R28+0xc900] ;  /* 0x00c900001c2a7984 */ /* 0x000fe80000000800 */
[----:B------:R-:W4:Y:S03]  /*11540*/  LDS R43, [R29+0xc900] ;  /* 0x00c900001d2b7984 */ /* 0x000f260000000800 */
[----:B------:R-:W-:Y:S01]  /*11550*/  HMMA.1688.F32.TF32 R64, R32, R102, R64 ;  /* 0x000000662040723c */ /* 0x000fe20000081040 */
[----:B------:R-:W-:Y:S04]  /*11560*/  LDS R32, [R28+0xc180] ;  /* 0x00c180001c207984 */ /* 0x000fe80000000800 */
[----:B------:R-:W-:Y:S04]  /*11570*/  LDS R34, [R28+0xc980] ;  /* 0x00c980001c227984 */ /* 0x000fe80000000800 */
[----:B------:R-:W-:Y:S04]  /*11580*/  LDS R33, [R29+0xc180] ;  /* 0x00c180001d217984 */ /* 0x000fe80000000800 */
[----:B------:R-:W5:Y:S01]  /*11590*/  LDS R35, [R29+0xc980] ;  /* 0x00c980001d237984 */ /* 0x000f620000000800 */
[C---:B-1----:R-:W-:Y:S03]  /*115a0*/  HMMA.1688.F32.TF32 R60, R128.reuse, R44, R60 ;  /* 0x0000002c803c723c */ /* 0x042fe6000008103c */
[----:B------:R-:W-:Y:S04]  /*115b0*/  LDS R102, [R28+0xd880] ;  /* 0x00d880001c667984 */ /* 0x000fe80000000800 */
[----:B------:R-:W-:Y:S01]  /*115c0*/  LDS R103, [R29+0xd880] ;  /* 0x00d880001d677984 */ /* 0x000fe20000000800 */
        /* <DEDUP_REMOVED lines=20> */
[----:B------:R-:W-:Y:S04]  /*11710*/  LDS R42, [R28+0xd980] ;  /* 0x00d980001c2a7984 */ /* 0x000fe80000000800 */
[----:B------:R-:W-:Y:S04]  /*11720*/  LDS R41, [R29+0xd180] ;  /* 0x00d180001d297984 */ /* 0x000fe80000000800 */
[----:B------:R-:W3:Y:S01]  /*11730*/  LDS R43, [R29+0xd980] ;  /* 0x00d980001d2b7984 */ /* 0x000ee20000000800 */
[C---:B-----5:R-:W-:Y:S08]  /*11740*/  HMMA.1688.F32.TF32 R76, R32.reuse, R112, R76 ;  /* 0x00000070204c723c */ /* 0x060ff0000008104c */
[C---:B------:R-:W-:Y:S01]  /*11750*/  HMMA.1688.F32.TF32 R64, R32.reuse, R44, R64 ;  /* 0x0000002c2040723c */ /* 0x040fe20000081040 */
[----:B------:R-:W-:Y:S04]  /*11760*/  LDS R44, [R28+0xe180] ;  /* 0x00e180001c2c7984 */ /* 0x000fe80000000800 */
[----:B------:R-:W-:Y:S03]  /*11770*/  LDS R45, [R29+0xe180] ;  /* 0x00e180001d2d7984 */ /* 0x000fe60000000800 */
[C---:B------:R-:W-:Y:S01]  /*11780*/  HMMA.1688.F32.TF32 R92, R32.reuse, R36, R92 ;  /* 0x00000024205c723c */ /* 0x040fe2000008105c */
[----:B------:R-:W-:Y:S04]  /*11790*/  LDS R36, [R28+0xe100] ;  /* 0x00e100001c247984 */ /* 0x000fe80000000800 */
[----:B------:R-:W-:Y:S03]  /*117a0*/  LDS R37, [R29+0xe100] ;  /* 0x00e100001d257984 */ /* 0x000fe60000000800 */
[----:B------:R-:W-:Y:S01]  /*117b0*/  HMMA.1688.F32.TF32 R88, R32, R124, R88 ;  /* 0x0000007c2058723c */ /* 0x000fe20000081058 */
[----:B------:R-:W-:Y:S04]  /*117c0*/  LDSM.16.M88.4 R32, [R30+0x24180] ;  /* 0x024180001e20783b */ /* 0x000fe80000000200 */
[----:B------:R-:W-:Y:S03]  /*117d0*/  LDS R125, [R29+0xf080] ;  /* 0x00f080001d7d7984 */ /* 0x000fe60000000800 */
[-C--:B-1----:R-:W-:Y:S01]  /*117e0*/  HMMA.1688.F32.TF32 R52, R128, R114.reuse, R52 ;  /* 0x000000728034723c */ /* 0x082fe20000081034 */
[----:B------:R-:W-:Y:S01]  /*117f0*/  IMAD.MOV.U32 R3, RZ, RZ, 0x7f ;  /* 0x0000007fff037424 */ /* 0x000fe200078e00ff */
[----:B------:R-:W-:Y:S06]  /*11800*/  LDS R124, [R28+0xf080] ;  /* 0x00f080001c7c7984 */ /* 0x000fec0000000800 */
[-C--:B------:R-:W-:Y:S08]  /*11810*/  HMMA.1688.F32.TF32 R68, R100, R114.reuse, R68 ;  /* 0x000000726444723c */ /* 0x080ff00000081044 */
[----:B--2---:R-:W-:Y:S08]  /*11820*/  HMMA.1688.F32.TF32 R72, R84, R114, R72 ;  /* 0x000000725448723c */ /* 0x004ff00000081048 */
[C---:B------:R-:W-:Y:S08]  /*11830*/  HMMA.1688.F32.TF32 R60, R128.reuse, R46, R60 ;  /* 0x0000002e803c723c */ /* 0x040ff0000008103c */
[C---:B------:R-:W-:Y:S08]  /*11840*/  HMMA.1688.F32.TF32 R80, R128.reuse, R38, R80 ;  /* 0x000000268050723c */ /* 0x040ff00000081050 */
[----:B------:R-:W-:Y:S01]  /*11850*/  HMMA.1688.F32.TF32 R120, R128, R126, R120 ;  /* 0x0000007e8078723c */ /* 0x000fe20000081078 */
[----:B------:R-:W-:Y:S04]  /*11860*/  LDS R128, [R28+0xe000] ;  /* 0x00e000001c807984 */ /* 0x000fe80000000800 */
[----:B------:R-:W-:Y:S03]  /*11870*/  LDS R130, [R28+0xe800] ;  /* 0x00e800001c827984 */ /* 0x000fe60000000800 */
[C---:B------:R-:W-:Y:S01]  /*11880*/  HMMA.1688.F32.TF32 R48, R100.reuse, R46, R48 ;  /* 0x0000002e6430723c */ /* 0x040fe20000081030 */
[----:B------:R-:W-:Y:S04]  /*11890*/  LDS R129, [R29+0xe000] ;  /* 0x00e000001d817984 */ /* 0x000fe80000000800 */
[----:B------:R-:W-:Y:S03]  /*118a0*/  LDS R131, [R29+0xe800] ;  /* 0x00e800001d837984 */ /* 0x000fe60000000800 */
[----:B------:R-:W-:Y:S08]  /*118b0*/  HMMA.1688.F32.TF32 R116, R100, R38, R116 ;  /* 0x000000266474723c */ /* 0x000ff00000081074 */
[C---:B------:R-:W-:Y:S08]  /*118c0*/  HMMA.1688.F32.TF32 R56, R84.reuse, R46, R56 ;  /* 0x0000002e5438723c */ /* 0x040ff00000081038 */
[----:B------:R-:W-:Y:S08]  /*118d0*/  HMMA.1688.F32.TF32 R104, R84, R38, R104 ;  /* 0x000000265468723c */ /* 0x000ff00000081068 */
[C---:B---3--:R-:W-:Y:S01]  /*118e0*/  HMMA.1688.F32.TF32 R112, R40.reuse, R114, R76 ;  /* 0x000000722870723c */ /* 0x048fe2000008104c */
[----:B------:R-:W1:Y:S07]  /*118f0*/  LDSM.16.M88.4 R76, [R30+0x22180] ;  /* 0x022180001e4c783b */ /* 0x000e6e0000000200 */
[C---:B------:R-:W-:Y:S01]  /*11900*/  HMMA.1688.F32.TF32 R64, R40.reuse, R46, R64 ;  /* 0x0000002e2840723c */ /* 0x040fe20000081040 */
[----:B------:R-:W-:Y:S04]  /*11910*/  LDS R46, [R28+0xe980] ;  /* 0x00e980001c2e7984 */ /* 0x000fe80000000800 */
[----:B------:R-:W2:Y:S03]  /*11920*/  LDS R47, [R29+0xe980] ;  /* 0x00e980001d2f7984 */ /* 0x000ea60000000800 */
[C---:B------:R-:W-:Y:S01]  /*11930*/  HMMA.1688.F32.TF32 R92, R40.reuse, R38, R92 ;  /* 0x00000026285c723c */ /* 0x040fe2000008105c */
[----:B------:R-:W-:Y:S04]  /*11940*/  LDS R38, [R28+0xe900] ;  /* 0x00e900001c267984 */ /* 0x000fe80000000800 */
[----:B------:R-:W3:Y:S03]  /*11950*/  LDS R39, [R29+0xe900] ;  /* 0x00e900001d277984 */ /* 0x000ee60000000800 */
[-C--:B------:R-:W-:Y:S01]  /*11960*/  HMMA.1688.F32.TF32 R88, R40, R126.reuse, R88 ;  /* 0x0000007e2858723c */ /* 0x080fe20000081058 */
[----:B------:R-:W-:Y:S04]  /*11970*/  LDS R40, [R28+0xe080] ;  /* 0x00e080001c287984 */ /* 0x000fe80000000800 */
[----:B------:R-:W-:Y:S03]  /*11980*/  LDS R42, [R28+0xe880] ;  /* 0x00e880001c2a7984 */ /* 0x000fe60000000800 */
[-C--:B------:R-:W-:Y:S01]  /*11990*/  HMMA.1688.F32.TF32 R108, R100, R126.reuse, R108 ;  /* 0x0000007e646c723c */ /* 0x080fe2000008106c */
[----:B------:R-:W-:Y:S04]  /*119a0*/  LDS R41, [R29+0xe080] ;  /* 0x00e080001d297984 */ /* 0x000fe80000000800 */
[----:B------:R-:W4:Y:S03]  /*119b0*/  LDS R43, [R29+0xe880] ;  /* 0x00e880001d2b7984 */ /* 0x000f260000000800 */
[----:B------:R-:W-:Y:S01]  /*119c0*/  HMMA.1688.F32.TF32 R96, R84, R126, R96 ;  /* 0x0000007e5460723c */ /* 0x000fe20000081060 */
[----:B------:R-:W5:Y:S04]  /*119d0*/  LDSM.16.M88.4 R84, [R30+0x20180] ;  /* 0x020180001e54783b */ /* 0x000f680000000200 */
[----:B------:R-:W5:Y:S03]  /*119e0*/  LDSM.16.M88.4 R100, [R30+0x26180] ;  /* 0x026180001e64783b */ /* 0x000f660000000200 */
[----:B-1----:R-:W-:Y:S01]  /*119f0*/  HMMA.1688.F32.TF32 R60, R128, R76, R60 ;  /* 0x0000004c803c723c */ /* 0x002fe2000008103c */
[----:B------:R-:W-:Y:S01]  /*11a00*/  LDS R127, [R29+0xf880] ;  /* 0x00f880001d7f7984 */ /* 0x000fe20000000800 */
[----:B------:R-:W-:Y:S01]  /*11a10*/  IADD3 R3, R3, c[0x0][0x180], RZ ;  /* 0x0000600003037a10 */ /* 0x000fe20007ffe0ff */
[----:B------:R-:W-:-:S02]  /*11a20*/  UIADD3 UR5, UR5, 0x1, URZ ;  /* 0x0000000105057890 */ /* 0x000fc4000fffe03f */
[----:B------:R-:W-:Y:S03]  /*11a30*/  LDS R126, [R28+0xf880] ;  /* 0x00f880001c7e7984 */ /* 0x000fe60000000800 */
[-C--:B--2---:R-:W-:Y:S08]  /*11a40*/  HMMA.1688.F32.TF32 R64, R44, R76.reuse, R64 ;  /* 0x0000004c2c40723c */ /* 0x084ff00000081040 */
[----:B---3--:R-:W-:Y:S08]  /*11a50*/  HMMA.1688.F32.TF32 R56, R36, R76, R56 ;  /* 0x0000004c2438723c */ /* 0x008ff00000081038 */
[----:B------:R-:W-:Y:S08]  /*11a60*/  HMMA.1688.F32.TF32 R80, R128, R32, R80 ;  /* 0x000000208050723c */ /* 0x000ff00000081050 */
[----:B----4-:R-:W-:Y:S01]  /*11a70*/  HMMA.1688.F32.TF32 R48, R40, R76, R48 ;  /* 0x0000004c2830723c */ /* 0x010fe20000081030 */
[----:B------:R-:W2:Y:S04]  /*11a80*/  LDL.LU R76, [R1+0x38c] ;  /* 0x00038c00014c7983 */ /* 0x000ea80000300800 */
[----:B------:R-:W3:Y:S03]  /*11a90*/  LDL.LU R77, [R1+0x390] ;  /* 0x00039000014d7983 */ /* 0x000ee60000300800 */
[C---:B-----5:R-:W-:Y:S08]  /*11aa0*/  HMMA.1688.F32.TF32 R52, R128.reuse, R84, R52 ;  /* 0x000000548034723c */ /* 0x060ff00000081034 */
[----:B------:R-:W-:Y:S01]  /*11ab0*/  HMMA.1688.F32.TF32 R120, R128, R100, R120 ;  /* 0x000000648078723c */ /* 0x000fe20000081078 */
[----:B------:R-:W-:Y:S04]  /*11ac0*/  LDS R129, [R29+0xf000] ;  /* 0x00f000001d817984 */ /* 0x000fe80000000800 */
[----:B------:R-:W-:Y:S03]  /*11ad0*/  LDS R131, [R29+0xf800] ;  /* 0x00f800001d837984 */ /* 0x000fe60000000800 */
[C---:B------:R-:W-:Y:S08]  /*11ae0*/  HMMA.1688.F32.TF32 R68, R40.reuse, R84, R68 ;  /* 0x000000542844723c */ /* 0x040ff00000081044 */
[C---:B------:R-:W-:Y:S08]  /*11af0*/  HMMA.1688.F32.TF32 R116, R40.reuse, R32, R116 ;  /* 0x000000202874723c */ /* 0x040ff00000081074 */
[----:B------:R-:W-:Y:S01]  /*11b00*/  HMMA.1688.F32.TF32 R108, R40, R100, R108 ;  /* 0x00000064286c723c */ /* 0x000fe2000008106c */
[----:B------:R-:W-:Y:S04]  /*11b10*/  LDS R41, [R29+0xf100] ;  /* 0x00f100001d297984 */ /* 0x000fe80000000800 */
[----:B------:R-:W-:Y:S03]  /*11b20*/  LDS R43, [R29+0xf900] ;  /* 0x00f900001d2b7984 */ /* 0x000fe60000000800 */
[C---:B------:R-:W-:Y:S08]  /*11b30*/  HMMA.1688.F32.TF32 R72, R36.reuse, R84, R72 ;  /* 0x000000542448723c */ /* 0x040ff00000081048 */
[C---:B------:R-:W-:Y:S08]  /*11b40*/  HMMA.1688.F32.TF32 R104, R36.reuse, R32, R104 ;  /* 0x000000202468723c */ /* 0x040ff00000081068 */
[----:B------:R-:W-:Y:S01]  /*11b50*/  HMMA.1688.F32.TF32 R96, R36, R100, R96 ;  /* 0x000000642460723c */ /* 0x000fe20000081060 */
[----:B------:R-:W-:Y:S04]  /*11b60*/  LDS R39, [R29+0xf980] ;  /* 0x00f980001d277984 */ /* 0x000fe80000000800 */
[----:B------:R1:W-:Y:S03]  /*11b70*/  LDS R37, [R29+0xf180] ;  /* 0x00f180001d257984 */ /* 0x0003e60000000800 */
[----:B------:R-:W-:Y:S01]  /*11b80*/  HMMA.1688.F32.TF32 R92, R44, R32, R92 ;  /* 0x000000202c5c723c */ /* 0x000fe2000008105c */
[----:B------:R-:W-:Y:S01]  /*11b90*/  SHF.R.S32.HI R30, RZ, 0x1f, R3 ;  /* 0x0000001fff1e7819 */ /* 0x000fe20000011403 */
[----:B------:R-:W-:Y:S04]  /*11ba0*/  LDS R128, [R28+0xf000] ;  /* 0x00f000001c807984 */ /* 0x000fe80000000800 */
[----:B-1----:R-:W4:Y:S04]  /*11bb0*/  LDL.LU R29, [R1+0x3ac] ;  /* 0x0003ac00011d7983 */ /* 0x002f280000300800 */
[----:B------:R-:W5:Y:S01]  /*11bc0*/  LDL.LU R33, [R1+0x3a8] ;  /* 0x0003a80001217983 */ /* 0x000f620000300800 */
[----:B------:R-:W-:Y:S01]  /*11bd0*/  LEA.HI R30, R30, R3, RZ, 0x7 ;  /* 0x000000031e1e7211 */ /* 0x000fe200078f38ff */
[----:B------:R-:W-:-:S02]  /*11be0*/  IMAD.MOV.U32 R3, RZ, RZ, c[0x0][0x180] ;  /* 0x00006000ff037624 */ /* 0x000fc400078e00ff */
[----:B------:R-:W1:Y:S03]  /*11bf0*/  LDS R130, [R28+0xf800] ;  /* 0x00f800001c827984 */ /* 0x000e660000000800 */
[----:B------:R-:W-:Y:S01]  /*11c00*/  IADD3 R3, R3, -0x100, RZ ;  /* 0xffffff0003037810 */ /* 0x000fe20007ffe0ff */
[----:B------:R-:W-:Y:S01]  /*11c10*/  LDS R40, [R28+0xf100] ;  /* 0x00f100001c287984 */ /* 0x000fe20000000800 */
[----:B------:R-:W-:-:S03]  /*11c20*/  SHF.R.S32.HI R30, RZ, 0x7, R30 ;  /* 0x00000007ff1e7819 */ /* 0x000fc6000001141e */
[----:B------:R-:W-:Y:S01]  /*11c30*/  IMAD R3, R25, -0x80, R3 ;  /* 0xffffff8019037824 */ /* 0x000fe200078e0203 */
[----:B------:R-:W-:Y:S01]  /*11c40*/  IADD3 R30, R30, -0x2, RZ ;  /* 0xfffffffe1e1e7810 */ /* 0x000fe20007ffe0ff */
[----:B------:R-:W1:Y:S03]  /*11c50*/  LDS R42, [R28+0xf900] ;  /* 0x00f900001c2a7984 */ /* 0x000e660000000800 */
[----:B------:R-:W-:Y:S01]  /*11c60*/  ISETP.GT.AND P1, PT, R3, RZ, PT ;  /* 0x000000ff0300720c */ /* 0x000fe20003f24270 */
[----:B------:R-:W-:Y:S01]  /*11c70*/  LDS R38, [R28+0xf980] ;  /* 0x00f980001c267984 */ /* 0x000fe20000000800 */
[----:B------:R-:W-:-:S03]  /*11c80*/  ISETP.GE.AND P0, PT, R25, R30, PT ;  /* 0x0000001e1900720c */ /* 0x000fc60003f06270 */
[----:B------:R1:W1:Y:S01]  /*11c90*/  LDS R36, [R28+0xf180] ;  /* 0x00f180001c247984 */ /* 0x0002620000000800 */
[----:B------:R-:W-:Y:S01]  /*11ca0*/  UISETP.GT.AND UP0, UPT, UR5, 0x1, UPT ;  /* 0x000000010500788c */ /* 0x000fe2000bf04270 */
[----:B-1----:R-:W-:Y:S02]  /*11cb0*/  SEL R28, RZ, 0x4, !P1 ;  /* 0x00000004ff1c7807 */ /* 0x002fe40004800000 */
[----:B------:R-:W-:Y:S02]  /*11cc0*/  ISETP.GT.AND P1, PT, R3, 0x4, PT ;  /* 0x000000040300780c */ /* 0x000fe40003f24270 */
[----:B------:R-:W-:Y:S01]  /*11cd0*/  SEL R28, R28, RZ, !P0 ;  /* 0x000000ff1c1c7207 */ /* 0x000fe20004000000 */
[----:B------:R-:W-:-:S03]  /*11ce0*/  USEL UR5, UR5, URZ, !UP0 ;  /* 0x0000003f05057287 */ /* 0x000fc6000c000000 */
[----:B------:R-:W-:Y:S02]  /*11cf0*/  ISETP.NE.U32.AND P2, PT, R28, RZ, PT ;  /* 0x000000ff1c00720c */ /* 0x000fe40003f45070 */
[----:B------:R-:W-:Y:S01]  /*11d00*/  SEL R28, RZ, 0x4, !P1 ;  /* 0x00000004ff1c7807 */ /* 0x000fe20004800000 */
[----:B------:R-:W-:-:S03]  /*11d10*/  IMAD.U32 R30, RZ, RZ, UR5 ;  /* 0x00000005ff1e7e24 */ /* 0x000fc6000f8e00ff */
[----:B------:R-:W-:Y:S01]  /*11d20*/  SEL R28, R28, RZ, !P0 ;  /* 0x000000ff1c1c7207 */ /* 0x000fe20004000000 */
[----:B------:R-:W-:-:S03]  /*11d30*/  IMAD R30, R30, 0x10000, R2 ;  /* 0x000100001e1e7824 */ /* 0x000fc600078e0202 */
[----:B------:R-:W-:Y:S01]  /*11d40*/  ISETP.NE.U32.AND P1, PT, R28, RZ, PT ;  /* 0x000000ff1c00720c */ /* 0x000fe20003f25070 */
[----:B------:R-:W-:Y:S08]  /*11d50*/  HMMA.1688.F32.TF32 R80, R128, R34, R80 ;  /* 0x000000228050723c */ /* 0x000ff00000081050 */
[C---:B------:R-:W-:Y:S08]  /*11d60*/  HMMA.1688.F32.TF32 R72, R40.reuse, R86, R72 ;  /* 0x000000562848723c */ /* 0x040ff00000081048 */
[C---:B------:R-:W-:Y:S08]  /*11d70*/  HMMA.1688.F32.TF32 R56, R40.reuse, R78, R56 ;  /* 0x0000004e2838723c */ /* 0x040ff00000081038 */
[C---:B------:R-:W-:Y:S08]  /*11d80*/  HMMA.1688.F32.TF32 R104, R40.reuse, R34, R104 ;  /* 0x000000222868723c */ /* 0x040ff00000081068 */
[----:B------:R-:W-:Y:S08]  /*11d90*/  HMMA.1688.F32.TF32 R96, R40, R102, R96 ;  /* 0x000000662860723c */ /* 0x000ff00000081060 */
[-C--:B------:R-:W-:Y:S08]  /*11da0*/  HMMA.1688.F32.TF32 R116, R124, R34.reuse, R116 ;  /* 0x000000227c74723c */ /* 0x080ff00000081074 */
[----:B------:R-:W-:Y:S08]  /*11db0*/  HMMA.1688.F32.TF32 R40, R36, R34, R92 ;  /* 0x000000222428723c */ /* 0x000ff0000008105c */
[C---:B------:R-:W-:Y:S08]  /*11dc0*/  HMMA.1688.F32.TF32 R112, R44.reuse, R84, R112 ;  /* 0x000000542c70723c */ /* 0x040ff00000081070 */
[----:B------:R-:W-:Y:S08]  /*11dd0*/  HMMA.1688.F32.TF32 R88, R44, R100, R88 ;  /* 0x000000642c58723c */ /* 0x000ff00000081058 */
[----:B------:R-:W-:Y:S01]  /*11de0*/  HMMA.1688.F32.TF32 R44, R36, R78, R64 ;  /* 0x0000004e242c723c */ /* 0x000fe20000081040 */
[----:B---3--:R-:W-:-:S05]  /*11df0*/  IADD3 R77, P4, R77, R27, RZ ;  /* 0x0000001b4d4d7210 */ /* 0x008fca0007f9e0ff */
[----:B--2---:R-:W-:Y:S01]  /*11e00*/  IMAD.X R76, R76, 0x1, R26, P4 ;  /* 0x000000014c4c7824 */ /* 0x004fe200020e061a */
[----:B------:R-:W-:-:S05]  /*11e10*/  IADD3 R5, P4, R5, R27, RZ ;  /* 0x0000001b05057210 */ /* 0x000fca0007f9e0ff */
[----:B------:R-:W-:Y:S01]  /*11e20*/  IMAD.X R6, R6, 0x1, R26, P4 ;  /* 0x0000000106067824 */ /* 0x000fe200020e061a */
[----:B----4-:R-:W-:-:S05]  /*11e30*/  IADD3 R29, P3, R29, R27, RZ ;  /* 0x0000001b1d1d7210 */ /* 0x010fca0007f7e0ff */
[----:B-----5:R-:W-:Y:S01]  /*11e40*/  IMAD.X R33, R33, 0x1, R26, P3 ;  /* 0x0000000121217824 */ /* 0x020fe200018e061a */
[----:B------:R1:W-:Y:S01]  /*11e50*/  STL [R1+0x3ac], R29 ;  /* 0x0003ac1d01007387 */ /* 0x0003e20000100800 */
[----:B------:R-:W-:Y:S02]  /*11e60*/  IMAD.MOV.U32 R28, RZ, RZ, R29 ;  /* 0x000000ffff1c7224 */ /* 0x000fe400078e001d */
[----:B-1----:R-:W-:Y:S01]  /*11e70*/  IMAD.MOV.U32 R29, RZ, RZ, R33 ;  /* 0x000000ffff1d7224 */ /* 0x002fe200078e0021 */
[----:B------:R-:W-:Y:S01]  /*11e80*/  BAR.SYNC.DEFER_BLOCKING 0x0 ;  /* 0x0000000000007b1d */ /* 0x000fe20000010000 */
[----:B------:R-:W-:-:S05]  /*11e90*/  IADD3 R4, P3, R4, R27, RZ ;  /* 0x0000001b04047210 */ /* 0x000fca0007f7e0ff */
[----:B------:R-:W-:Y:S01]  /*11ea0*/  @!PT LDS RZ, [RZ] ;  /* 0x00000000fffff984 */ /* 0x000fe20000000800 */
[----:B------:R-:W-:Y:S01]  /*11eb0*/  @!PT LDS RZ, [RZ] ;  /* 0x00000000fffff984 */ /* 0x000fe20000000800 */
[----:B------:R-:W-:Y:S01]  /*11ec0*/  @!PT LDS RZ, [RZ] ;  /* 0x00000000fffff984 */ /* 0x000fe20000000800 */
[----:B------:R1:W-:Y:S02]  /*11ed0*/  LDGSTS.E [R30], [R28.64], P2 ;  /* 0x000000001c1e7fae */ /* 0x0003e40009121848 */
[----:B-1----:R-:W-:Y:S02]  /*11ee0*/  IMAD.MOV.U32 R28, RZ, RZ, R77 ;  /* 0x000000ffff1c7224 */ /* 0x002fe400078e004d */
[----:B------:R-:W-:-:S05]  /*11ef0*/  IMAD.MOV.U32 R29, RZ, RZ, R76 ;  /* 0x000000ffff1d7224 */ /* 0x000fca00078e004c */
[----:B------:R1:W-:Y:S01]  /*11f00*/  LDGSTS.E [R30+0x800], [R28.64], P1 ;  /* 0x008000001c1e7fae */ /* 0x0003e20008921848 */
[----:B------:R-:W-:-:S04]  /*11f10*/  ISETP.GT.AND P1, PT, R3, 0x8, PT ;  /* 0x000000080300780c */ /* 0x000fc80003f24270 */
[----:B-1----:R-:W-:Y:S02]  /*11f20*/  SEL R28, RZ, 0x4, !P1 ;  /* 0x00000004ff1c7807 */ /* 0x002fe40004800000 */
[----:B------:R-:W-:Y:S02]  /*11f30*/  ISETP.GT.AND P1, PT, R3, 0xc, PT ;  /* 0x0000000c0300780c */ /* 0x000fe40003f24270 */
[----:B------:R-:W-:-:S04]  /*11f40*/  SEL R28, R28, RZ, !P0 ;  /* 0x000000ff1c1c7207 */ /* 0x000fc80004000000 */
[----:B------:R-:W-:Y:S02]  /*11f50*/  ISETP.NE.U32.AND P2, PT, R28, RZ, PT ;  /* 0x000000ff1c00720c */ /* 0x000fe40003f45070 */
[----:B------:R-:W-:Y:S01]  /*11f60*/  SEL R28, RZ, 0x4, !P1 ;  /* 0x00000004ff1c7807 */ /* 0x000fe20004800000 */
[----:B------:R-:W-:-:S03]  /*11f70*/  IMAD.X R13, R13, 0x1, R26, P3 ;  /* 0x000000010d0d7824 */ /* 0x000fc600018e061a */
[----:B------:R-:W-:Y:S01]  /*11f80*/  SEL R28, R28, RZ, !P0 ;  /* 0x000000ff1c1c7207 */ /* 0x000fe20004000000 */
[----:B------:R-:W-:-:S03]  /*11f90*/  IMAD.MOV.U32 R29, RZ, RZ, R13 ;  /* 0x000000ffff1d7224 */ /* 0x000fc600078e000d */
[----:B------:R-:W-:Y:S01]  /*11fa0*/  ISETP.NE.U32.AND P1, PT, R28, RZ, PT ;  /* 0x000000ff1c00720c */ /* 0x000fe20003f25070 */
[----:B------:R-:W-:Y:S01]  /*11fb0*/  IMAD.MOV.U32 R28, RZ, RZ, R4 ;  /* 0x000000ffff1c7224 */ /* 0x000fe200078e0004 */
[----:B------:R-:W-:Y:S04]  /*11fc0*/  STL [R1+0x390], R77 ;  /* 0x0003904d01007387 */ /* 0x000fe80000100800 */
[----:B------:R1:W-:Y:S04]  /*11fd0*/  STL [R1+0x3a8], R33 ;  /* 0x0003a82101007387 */ /* 0x0003e80000100800 */
[----:B------:R-:W-:Y:S04]  /*11fe0*/  STL [R1+0x38c], R76 ;  /* 0x00038c4c01007387 */ /* 0x000fe80000100800 */
[----:B------:R2:W-:Y:S04]  /*11ff0*/  LDGSTS.E [R30+0x1000], [R28.64], P2 ;  /* 0x010000001c1e7fae */ /* 0x0005e80009121848 */
[----:B------:R-:W3:Y:S04]  /*12000*/  LDL.LU R35, [R1+0x14] ;  /* 0x0000140001237983 */ /* 0x000ee80000300800 */
[----:B------:R-:W4:Y:S01]  /*12010*/  LDL.LU R34, [R1+0x18] ;  /* 0x0000180001227983 */ /* 0x000f220000300800 */
[----:B--2---:R-:W-:Y:S01]  /*12020*/  IMAD.MOV.U32 R28, RZ, RZ, R5 ;  /* 0x000000ffff1c7224 */ /* 0x004fe200078e0005 */
[-C--:B------:R-:W-:Y:S01]  /*12030*/  IADD3 R14, P3, R14, R27.reuse, RZ ;  /* 0x0000001b0e0e7210 */ /* 0x080fe20007f7e0ff */
[----:B------:R-:W-:Y:S01]  /*12040*/  IMAD.MOV.U32 R29, RZ, RZ, R6 ;  /* 0x000000ffff1d7224 */ /* 0x000fe200078e0006 */
[----:B------:R-:W-:Y:S01]  /*12050*/  IADD3 R31, P4, R31, R27, RZ ;  /* 0x0000001b1f1f7210 */ /* 0x000fe20007f9e0ff */
[----:B------:R-:W2:Y:S04]  /*12060*/  LDL.LU R67, [R1+0x34] ;  /* 0x0000340001437983 */ /* 0x000ea80000300800 */
[----:B------:R5:W-:Y:S01]  /*12070*/  LDGSTS.E [R30+0x1800], [R28.64], P1 ;  /* 0x018000001c1e7fae */ /* 0x000be20008921848 */
[----:B------:R-:W-:Y:S01]  /*12080*/  ISETP.GT.AND P1, PT, R3, 0x10, PT ;  /* 0x000000100300780c */ /* 0x000fe20003f24270 */
[----:B------:R-:W-:-:S02]  /*12090*/  IMAD.X R20, R20, 0x1, R26, P3 ;  /* 0x0000000114147824 */ /* 0x000fc400018e061a */
[----:B------:R-:W-:Y:S01]  /*120a0*/  IMAD.X R19, R19, 0x1, R26, P4 ;  /* 0x0000000113137824 */ /* 0x000fe200020e061a */
[----:B------:R-:W2:Y:S04]  /*120b0*/  LDL.LU R66, [R1+0x38] ;  /* 0x0000380001427983 */ /* 0x000ea80000300800 */
[----:B-1----:R-:W2:Y:S01]  /*120c0*/  LDL.LU R33, [R1+0x54] ;  /* 0x0000540001217983 */ /* 0x002ea20000300800 */
[----:B-----5:R-:W-:Y:S01]  /*120d0*/  SEL R28, RZ, 0x4, !P1 ;  /* 0x00000004ff1c7807 */ /* 0x020fe20004800000 */
[----:B------:R-:W-:Y:S01]  /*120e0*/  IMAD.MOV.U32 R29, RZ, RZ, R20 ;  /* 0x000000ffff1d7224 */ /* 0x000fe200078e0014 */
[----:B------:R-:W-:Y:S01]  /*120f0*/  ISETP.GT.AND P1, PT, R3, 0x14, PT ;  /* 0x000000140300780c */ /* 0x000fe20003f24270 */
[----:B------:R-:W5:Y:S01]  /*12100*/  LDL.LU R32, [R1+0x58] ;  /* 0x0000580001207983 */ /* 0x000f620000300800 */
[----:B------:R-:W-:-:S04]  /*12110*/  SEL R28, R28, RZ, !P0 ;  /* 0x000000ff1c1c7207 */ /* 0x000fc80004000000 */
[----:B------:R-:W-:Y:S02]  /*12120*/  ISETP.NE.U32.AND P2, PT, R28, RZ, PT ;  /* 0x000000ff1c00720c */ /* 0x000fe40003f45070 */
[----:B------:R-:W-:-:S04]  /*12130*/  SEL R28, RZ, 0x4, !P1 ;  /* 0x00000004ff1c7807 */ /* 0x000fc80004800000 */
[----:B------:R-:W-:-:S04]  /*12140*/  SEL R28, R28, RZ, !P0 ;  /* 0x000000ff1c1c7207 */ /* 0x000fc80004000000 */
[----:B------:R-:W-:Y:S01]  /*12150*/  ISETP.NE.U32.AND P1, PT, R28, RZ, PT ;  /* 0x000000ff1c00720c */ /* 0x000fe20003f25070 */
[----:B------:R-:W-:-:S05]  /*12160*/  IMAD.MOV.U32 R28, RZ, RZ, R14 ;  /* 0x000000ffff1c7224 */ /* 0x000fca00078e000e */
[----:B------:R1:W-:Y:S02]  /*12170*/  LDGSTS.E [R30+0x2000], [R28.64], P2 ;  /* 0x020000001c1e7fae */ /* 0x0003e40009121848 */
[----:B-1----:R-:W-:Y:S02]  /*12180*/  IMAD.MOV.U32 R28, RZ, RZ, R31 ;  /* 0x000000ffff1c7224 */ /* 0x002fe400078e001f */
[----:B------:R-:W-:-:S05]  /*12190*/  IMAD.MOV.U32 R29, RZ, RZ, R19 ;  /* 0x000000ffff1d7224 */ /* 0x000fca00078e0013 */
[----:B------:R1:W-:Y:S01]  /*121a0*/  LDGSTS.E [R30+0x2800], [R28.64], P1 ;  /* 0x028000001c1e7fae */ /* 0x0003e20008921848 */
[----:B------:R-:W-:-:S04]  /*121b0*/  ISETP.GT.AND P1, PT, R3, 0x18, PT ;  /* 0x000000180300780c */ /* 0x000fc80003f24270 */
[----:B-1----:R-:W-:Y:S02]  /*121c0*/  SEL R28, RZ, 0x4, !P1 ;  /* 0x00000004ff1c7807 */ /* 0x002fe40004800000 */
[----:B------:R-:W-:Y:S02]  /*121d0*/  ISETP.GT.AND P1, PT, R3, 0x1c, PT ;  /* 0x0000001c0300780c */ /* 0x000fe40003f24270 */
[----:B------:R-:W-:Y:S02]  /*121e0*/  SEL R28, R28, RZ, !P0 ;  /* 0x000000ff1c1c7207 */ /* 0x000fe40004000000 */
[----:B------:R-:W-:Y:S02]  /*121f0*/  IADD3 R139, P3, R139, R27, RZ ;  /* 0x0000001b8b8b7210 */ /* 0x000fe40007f7e0ff */
[----:B------:R-:W-:Y:S02]  /*12200*/  ISETP.NE.U32.AND P2, PT, R28, RZ, PT ;  /* 0x000000ff1c00720c */ /* 0x000fe40003f45070 */
[----:B------:R-:W-:Y:S01]  /*12210*/  SEL R28, RZ, 0x4, !P1 ;  /* 0x00000004ff1c7807 */ /* 0x000fe20004800000 */
[----:B------:R-:W-:-:S03]  /*12220*/  IMAD.X R138, R138, 0x1, R26, P3 ;  /* 0x000000018a8a7824 */ /* 0x000fc600018e061a */
[----:B------:R-:W-:Y:S02]  /*12230*/  SEL R28, R28, RZ, !P0 ;  /* 0x000000ff1c1c7207 */ /* 0x000fe40004000000 */
[----:B------:R-:W-:Y:S02]  /*12240*/  IADD3 R147, P4, R147, R27, RZ ;  /* 0x0000001b93937210 */ /* 0x000fe40007f9e0ff */
[----:B------:R-:W-:Y:S01]  /*12250*/  ISETP.NE.U32.AND P1, PT, R28, RZ, PT ;  /* 0x000000ff1c00720c */ /* 0x000fe20003f25070 */
[----:B------:R-:W-:Y:S02]  /*12260*/  IMAD.MOV.U32 R28, RZ, RZ, R139 ;  /* 0x000000ffff1c7224 */ /* 0x000fe400078e008b */
[----:B------:R-:W-:Y:S02]  /*12270*/  IMAD.MOV.U32 R29, RZ, RZ, R138 ;  /* 0x000000ffff1d7224 */ /* 0x000fe400078e008a */
[----:B------:R-:W-:-:S03]  /*12280*/  IMAD.X R146, R146, 0x1, R26, P4 ;  /* 0x0000000192927824 */ /* 0x000fc600020e061a */
        /* <DEDUP_REMOVED lines=118> */
[----:B------:R-:W-:-:S02]  /*129f0*/  SEL R28, RZ, 0x4, !P1 ;  /* 0x00000004ff1c7807 */ /* 0x000fc40004800000 */
[----:B----4-:R-:W-:Y:S02]  /*12a00*/  IADD3 R34, P4, R34, R27, RZ ;  /* 0x0000001b22227210 */ /* 0x010fe40007f9e0ff */
[----:B------:R-:W-:Y:S01]  /*12a10*/  SEL R28, R28, RZ, !P0 ;  /* 0x000000ff1c1c7207 */ /* 0x000fe20004000000 */
[--C-:B------:R-:W-:Y:S02]  /*12a20*/  IMAD.X R250, R250, 0x1, R26.reuse, P3 ;  /* 0x00000001fafa7824 */ /* 0x100fe400018e061a */
[----:B---3--:R-:W-:Y:S01]  /*12a30*/  IMAD.X R35, R35, 0x1, R26, P4 ;  /* 0x0000000123237824 */ /* 0x008fe200020e061a */
[----:B------:R-:W-:Y:S01]  /*12a40*/  ISETP.NE.U32.AND P1, PT, R28, RZ, PT ;  /* 0x000000ff1c00720c */ /* 0x000fe20003f25070 */
[----:B------:R-:W-:Y:S01]  /*12a50*/  IMAD.MOV.U32 R28, RZ, RZ, R251 ;  /* 0x000000ffff1c7224 */ /* 0x000fe200078e00fb */
[----:B------:R-:W-:Y:S01]  /*12a60*/  STL [R1+0x18], R34 ;  /* 0x0000182201007387 */ /* 0x000fe20000100800 */
[----:B------:R-:W-:-:S03]  /*12a70*/  IMAD.MOV.U32 R29, RZ, RZ, R250 ;  /* 0x000000ffff1d7224 */ /* 0x000fc600078e00fa */
[----:B------:R1:W-:Y:S04]  /*12a80*/  STL [R1+0x14], R35 ;  /* 0x0000142301007387 */ /* 0x0003e80000100800 */
[----:B------:R-:W3:Y:S04]  /*12a90*/  LDL.LU R65, [R1+0x74] ;  /* 0x0000740001417983 */ /* 0x000ee80000300800 */
[----:B------:R-:W4:Y:S04]  /*12aa0*/  LDL.LU R64, [R1+0x78] ;  /* 0x0000780001407983 */ /* 0x000f280000300800 */
[----:B------:R1:W-:Y:S02]  /*12ab0*/  LDGSTS.E [R30+0xa000], [R28.64], P2 ;  /* 0x0a0000001c1e7fae */ /* 0x0003e40009121848 */
[----:B-1----:R-:W-:-:S02]  /*12ac0*/  IMAD.MOV.U32 R28, RZ, RZ, R34 ;  /* 0x000000ffff1c7224 */ /* 0x002fc400078e0022 */
[----:B------:R-:W-:Y:S02]  /*12ad0*/  IMAD.MOV.U32 R29, RZ, RZ, R35 ;  /* 0x000000ffff1d7224 */ /* 0x000fe400078e0023 */
[----:B------:R-:W3:Y:S04]  /*12ae0*/  LDL.LU R35, [R1+0x94] ;  /* 0x0000940001237983 */ /* 0x000ee80000300800 */
[----:B------:R-:W3:Y:S04]  /*12af0*/  LDL.LU R34, [R1+0x98] ;  /* 0x0000980001227983 */ /* 0x000ee80000300800 */
[----:B------:R1:W-:Y:S01]  /*12b00*/  LDGSTS.E [R30+0xa800], [R28.64], P1 ;  /* 0x0a8000001c1e7fae */ /* 0x0003e20008921848 */
[----:B------:R-:W-:-:S02]  /*12b10*/  ISETP.GT.AND P1, PT, R3, 0x58, PT ;  /* 0x000000580300780c */ /* 0x000fc40003f24270 */
[-C--:B--2---:R-:W-:Y:S02]  /*12b20*/  IADD3 R66, P3, R66, R27.reuse, RZ ;  /* 0x0000001b42427210 */ /* 0x084fe40007f7e0ff */
[----:B-1----:R-:W-:Y:S02]  /*12b30*/  SEL R28, RZ, 0x4, !P1 ;  /* 0x00000004ff1c7807 */ /* 0x002fe40004800000 */
[----:B------:R-:W-:Y:S02]  /*12b40*/  ISETP.GT.AND P1, PT, R3, 0x5c, PT ;  /* 0x0000005c0300780c */ /* 0x000fe40003f24270 */
[----:B------:R-:W-:Y:S02]  /*12b50*/  SEL R28, R28, RZ, !P0 ;  /* 0x000000ff1c1c7207 */ /* 0x000fe40004000000 */
[----:B-----5:R-:W-:Y:S02]  /*12b60*/  IADD3 R32, P4, R32, R27, RZ ;  /* 0x0000001b20207210 */ /* 0x020fe40007f9e0ff */
[----:B------:R-:W-:-:S02]  /*12b70*/  ISETP.NE.U32.AND P2, PT, R28, RZ, PT ;  /* 0x000000ff1c00720c */ /* 0x000fc40003f45070 */
[----:B------:R-:W-:Y:S01]  /*12b80*/  SEL R28, RZ, 0x4, !P1 ;  /* 0x00000004ff1c7807 */ /* 0x000fe20004800000 */
[----:B------:R-:W-:-:S03]  /*12b90*/  IMAD.X R67, R67, 0x1, R26, P3 ;  /* 0x0000000143437824 */ /* 0x000fc600018e061a */
[----:B------:R-:W-:Y:S01]  /*12ba0*/  SEL R28, R28, RZ, !P0 ;  /* 0x000000ff1c1c7207 */ /* 0x000fe20004000000 */
[----:B------:R-:W-:Y:S01]  /*12bb0*/  IMAD.X R33, R33, 0x1, R26, P4 ;  /* 0x0000000121217824 */ /* 0x000fe200020e061a */
[----:B------:R-:W-:Y:S01]  /*12bc0*/  STL [R1+0x38], R66 ;  /* 0x0000384201007387 */ /* 0x000fe20000100800 */
[----:B------:R-:W-:Y:S01]  /*12bd0*/  IMAD.MOV.U32 R29, RZ, RZ, R67 ;  /* 0x000000ffff1d7224 */ /* 0x000fe200078e0043 */
[----:B------:R-:W-:Y:S01]  /*12be0*/  ISETP.NE.U32.AND P1, PT, R28, RZ, PT ;  /* 0x000000ff1c00720c */ /* 0x000fe20003f25070 */
[----:B------:R-:W-:Y:S01]  /*12bf0*/  IMAD.MOV.U32 R28, RZ, RZ, R66 ;  /* 0x000000ffff1c7224 */ /* 0x000fe200078e0042 */
[----:B------:R1:W-:Y:S04]  /*12c00*/  STL [R1+0x34], R67 ;  /* 0x0000344301007387 */ /* 0x0003e80000100800 */
[----:B------:R-:W-:Y:S04]  /*12c10*/  STL [R1+0x58], R32 ;  /* 0x0000582001007387 */ /* 0x000fe80000100800 */
[----:B------:R2:W-:Y:S04]  /*12c20*/  STL [R1+0x54], R33 ;  /* 0x0000542101007387 */ /* 0x0005e80000100800 */
[----:B-1----:R-:W5:Y:S04]  /*12c30*/  LDL.LU R67, [R1+0xb4] ;  /* 0x0000b40001437983 */ /* 0x002f680000300800 */
[----:B------:R-:W5:Y:S04]  /*12c40*/  LDL.LU R66, [R1+0xb8] ;  /* 0x0000b80001427983 */ /* 0x000f680000300800 */
[----:B------:R1:W-:Y:S02]  /*12c50*/  LDGSTS.E [R30+0xb000], [R28.64], P2 ;  /* 0x0b0000001c1e7fae */ /* 0x0003e40009121848 */
[----:B-1----:R-:W-:-:S02]  /*12c60*/  IMAD.MOV.U32 R29, RZ, RZ, R33 ;  /* 0x000000ffff1d7224 */ /* 0x002fc400078e0021 */
[----:B------:R-:W-:Y:S01]  /*12c70*/  IMAD.MOV.U32 R28, RZ, RZ, R32 ;  /* 0x000000ffff1c7224 */ /* 0x000fe200078e0020 */
[----:B--2---:R-:W2:Y:S04]  /*12c80*/  LDL.LU R33, [R1+0xd4] ;  /* 0x0000d40001217983 */ /* 0x004ea80000300800 */
[----:B------:R-:W2:Y:S04]  /*12c90*/  LDL.LU R32, [R1+0xd8] ;  /* 0x0000d80001207983 */ /* 0x000ea80000300800 */
[----:B------:R1:W-:Y:S01]  /*12ca0*/  LDGSTS.E [R30+0xb800], [R28.64], P1 ;  /* 0x0b8000001c1e7fae */ /* 0x0003e20008921848 */
[----:B------:R-:W-:-:S04]  /*12cb0*/  ISETP.GT.AND P1, PT, R3, 0x60, PT ;  /* 0x000000600300780c */ /* 0x000fc80003f24270 */
[----:B-1----:R-:W-:Y:S02]  /*12cc0*/  SEL R28, RZ, 0x4, !P1 ;  /* 0x00000004ff1c7807 */ /* 0x002fe40004800000 */
[----:B------:R-:W-:Y:S02]  /*12cd0*/  ISETP.GT.AND P1, PT, R3, 0x64, PT ;  /* 0x000000640300780c */ /* 0x000fe40003f24270 */
[----:B------:R-:W-:-:S04]  /*12ce0*/  SEL R28, R28, RZ, !P0 ;  /* 0x000000ff1c1c7207 */ /* 0x000fc80004000000 */
[----:B------:R-:W-:Y:S02]  /*12cf0*/  ISETP.NE.U32.AND P2, PT, R28, RZ, PT ;  /* 0x000000ff1c00720c */ /* 0x000fe40003f45070 */
[----:B------:R-:W-:-:S04]  /*12d00*/  SEL R28, RZ, 0x4, !P1 ;  /* 0x00000004ff1c7807 */ /* 0x000fc80004800000 */
[----:B------:R-:W-:-:S04]  /*12d10*/  SEL R28, R28, RZ, !P0 ;  /* 0x000000ff1c1c7207 */ /* 0x000fc80004000000 */
[----:B------:R-:W-:Y:S02]  /*12d20*/  ISETP.NE.U32.AND P1, PT, R28, RZ, PT ;  /* 0x000000ff1c00720c */ /* 0x000fe40003f25070 */
[----:B----4-:R-:W-:-:S05]  /*12d30*/  IADD3 R64, P3, R64, R27, RZ ;  /* 0x0000001b40407210 */ /* 0x010fca0007f7e0ff */
[----:B---3--:R-:W-:Y:S02]  /*12d40*/  IMAD.X R65, R65, 0x1, R26, P3 ;  /* 0x0000000141417824 */ /* 0x008fe400018e061a */
[----:B------:R-:W-:Y:S02]  /*12d50*/  IMAD.MOV.U32 R28, RZ, RZ, R64 ;  /* 0x000000ffff1c7224 */ /* 0x000fe400078e0040 */
[----:B------:R-:W-:Y:S01]  /*12d60*/  IMAD.MOV.U32 R29, RZ, RZ, R65 ;  /* 0x000000ffff1d7224 */ /* 0x000fe200078e0041 */
[----:B------:R-:W-:Y:S04]  /*12d70*/  STL [R1+0x78], R64 ;  /* 0x0000784001007387 */ /* 0x000fe80000100800 */
[----:B------:R1:W-:Y:S04]  /*12d80*/  STL [R1+0x74], R65 ;  /* 0x0000744101007387 */ /* 0x0003e80000100800 */
[----:B------:R3:W-:Y:S01]  /*12d90*/  LDGSTS.E [R30+0xc000], [R28.64], P2 ;  /* 0x0c0000001c1e7fae */ /* 0x0007e20009121848 */
[----:B------:R-:W-:-:S05]  /*12da0*/  IADD3 R34, P4, R34, R27, RZ ;  /* 0x0000001b22227210 */ /* 0x000fca0007f9e0ff */
[----:B------:R-:W-:Y:S01]  /*12db0*/  IMAD.X R35, R35, 0x1, R26, P4 ;  /* 0x0000000123237824 */ /* 0x000fe200020e061a */
[----:B------:R-:W-:Y:S01]  /*12dc0*/  STL [R1+0x98], R34 ;  /* 0x0000982201007387 */ /* 0x000fe20000100800 */
[----:B---3--:R-:W-:Y:S02]  /*12dd0*/  IMAD.MOV.U32 R28, RZ, RZ, R34 ;  /* 0x000000ffff1c7224 */ /* 0x008fe400078e0022 */
[----:B------:R-:W-:Y:S01]  /*12de0*/  IMAD.MOV.U32 R29, RZ, RZ, R35 ;  /* 0x000000ffff1d7224 */ /* 0x000fe200078e0023 */
[----:B------:R3:W-:Y:S04]  /*12df0*/  STL [R1+0x94], R35 ;  /* 0x0000942301007387 */ /* 0x0007e80000100800 */
[----:B-1----:R-:W4:Y:S04]  /*12e00*/  LDL.LU R65, [R1+0xf4] ;  /* 0x0000f40001417983 */ /* 0x002f280000300800 */
[----:B------:R-:W4:Y:S04]  /*12e10*/  LDL.LU R64, [R1+0xf8] ;  /* 0x0000f80001407983 */ /* 0x000f280000300800 */
[----:B---3--:R-:W3:Y:S04]  /*12e20*/  LDL.LU R35, [R1+0x114] ;  /* 0x0001140001237983 */ /* 0x008ee80000300800 */
[----:B------:R-:W3:Y:S04]  /*12e30*/  LDL.LU R34, [R1+0x118] ;  /* 0x0001180001227983 */ /* 0x000ee80000300800 */
[----:B------:R1:W-:Y:S01]  /*12e40*/  LDGSTS.E [R30+0xc800], [R28.64], P1 ;  /* 0x0c8000001c1e7fae */ /* 0x0003e20008921848 */
[----:B------:R-:W-:-:S04]  /*12e50*/  ISETP.GT.AND P1, PT, R3, 0x68, PT ;  /* 0x000000680300780c */ /* 0x000fc80003f24270 */
[----:B-1----:R-:W-:Y:S02]  /*12e60*/  SEL R28, RZ, 0x4, !P1 ;  /* 0x00000004ff1c7807 */ /* 0x002fe40004800000 */
[----:B------:R-:W-:Y:S02]  /*12e70*/  ISETP.GT.AND P1, PT, R3, 0x6c, PT ;  /* 0x0000006c0300780c */ /* 0x000fe40003f24270 */
[----:B------:R-:W-:-:S04]  /*12e80*/  SEL R28, R28, RZ, !P0 ;  /* 0x000000ff1c1c7207 */ /* 0x000fc80004000000 */
[----:B------:R-:W-:Y:S02]  /*12e90*/  ISETP.NE.U32.AND P2, PT, R28, RZ, PT ;  /* 0x000000ff1c00720c */ /* 0x000fe40003f45070 */
[----:B------:R-:W-:Y:S02]  /*12ea0*/  SEL R28, RZ, 0x4, !P1 ;  /* 0x00000004ff1c7807 */ /* 0x000fe40004800000 */
[----:B-----5:R-:W-:Y:S02]  /*12eb0*/  IADD3 R66, P3, R66, R27, RZ ;  /* 0x0000001b42427210 */ /* 0x020fe40007f7e0ff */
[----:B------:R-:W-:-:S03]  /*12ec0*/  SEL R28, R28, RZ, !P0 ;  /* 0x000000ff1c1c7207 */ /* 0x000fc60004000000 */
[----:B------:R-:W-:Y:S01]  /*12ed0*/  IMAD.X R67, R67, 0x1, R26, P3 ;  /* 0x0000000143437824 */ /* 0x000fe200018e061a */
[----:B------:R-:W-:Y:S01]  /*12ee0*/  ISETP.NE.U32.AND P1, PT, R28, RZ, PT ;  /* 0x000000ff1c00720c */ /* 0x000fe20003f25070 */
[----:B------:R-:W-:Y:S02]  /*12ef0*/  IMAD.MOV.U32 R28, RZ, RZ, R66 ;  /* 0x000000ffff1c7224 */ /* 0x000fe400078e0042 */
[----:B------:R-:W-:Y:S01]  /*12f00*/  IMAD.MOV.U32 R29, RZ, RZ, R67 ;  /* 0x000000ffff1d7224 */ /* 0x000fe200078e0043 */
[----:B------:R-:W-:Y:S01]  /*12f10*/  STL [R1+0xb8], R66 ;  /* 0x0000b84201007387 */ /* 0x000fe20000100800 */
[----:B--2---:R-:W-:-:S03]  /*12f20*/  IADD3 R32, P4, R32, R27, RZ ;  /* 0x0000001b20207210 */ /* 0x004fc60007f9e0ff */
[----:B------:R1:W-:Y:S02]  /*12f30*/  STL [R1+0xb4], R67 ;  /* 0x0000b44301007387 */ /* 0x0003e40000100800 */
[----:B------:R-:W-:Y:S02]  /*12f40*/  IMAD.X R33, R33, 0x1, R26, P4 ;  /* 0x0000000121217824 */ /* 0x000fe400020e061a */
[----:B------:R2:W-:Y:S04]  /*12f50*/  STL [R1+0xd8], R32 ;  /* 0x0000d82001007387 */ /* 0x0005e80000100800 */
[----:B------:R5:W-:Y:S04]  /*12f60*/  LDGSTS.E [R30+0xd000], [R28.64], P2 ;  /* 0x0d0000001c1e7fae */ /* 0x000be80009121848 */
[----:B------:R2:W-:Y:S04]  /*12f70*/  STL [R1+0xd4], R33 ;  /* 0x0000d42101007387 */ /* 0x0005e80000100800 */
[----:B-1----:R-:W3:Y:S01]  /*12f80*/  LDL.LU R67, [R1+0x134] ;  /* 0x0001340001437983 */ /* 0x002ee20000300800 */
[----:B-----5:R-:W-:-:S03]  /*12f90*/  IMAD.MOV.U32 R28, RZ, RZ, R32 ;  /* 0x000000ffff1c7224 */ /* 0x020fc600078e0020 */
[----:B--2---:R-:W2:Y:S01]  /*12fa0*/  LDL.LU R32, [R1+0x138] ;  /* 0x0001380001207983 */ /* 0x004ea20000300800 */
[----:B------:R-:W-:-:S03]  /*12fb0*/  IMAD.MOV.U32 R29, RZ, RZ, R33 ;  /* 0x000000ffff1d7224 */ /* 0x000fc600078e0021 */
[----:B------:R-:W5:Y:S04]  /*12fc0*/  LDL.LU R66, [R1+0x154] ;  /* 0x0001540001427983 */ /* 0x000f680000300800 */
[----:B------:R-:W5:Y:S04]  /*12fd0*/  LDL.LU R33, [R1+0x158] ;  /* 0x0001580001217983 */ /* 0x000f680000300800 */
        /* <DEDUP_REMOVED lines=10> */
[----:B------:R-:W-:Y:S01]  /*13080*/  IMAD.X R65, R65, 0x1, R26, P3 ;  /* 0x0000000141417824 */ /* 0x000fe200018e061a */
[----:B---3--:R-:W-:Y:S01]  /*13090*/  IADD3 R34, P4, R34, R27, RZ ;  /* 0x0000001b22227210 */ /* 0x008fe20007f9e0ff */
[----:B------:R-:W-:Y:S01]  /*130a0*/  STL [R1+0xf8], R64 ;  /* 0x0000f84001007387 */ /* 0x000fe20000100800 */
[----:B------:R-:W-:-:S03]  /*130b0*/  IMAD.MOV.U32 R28, RZ, RZ, R64 ;  /* 0x000000ffff1c7224 */ /* 0x000fc600078e0040 */
[----:B------:R-:W-:Y:S01]  /*130c0*/  IMAD.X R35, R35, 0x1, R26, P4 ;  /* 0x0000000123237824 */ /* 0x000fe200020e061a */
[----:B------:R1:W-:Y:S01]  /*130d0*/  STL [R1+0xf4], R65 ;  /* 0x0000f44101007387 */ /* 0x0003e20000100800 */
[----:B------:R-:W-:-:S03]  /*130e0*/  IMAD.MOV.U32 R29, RZ, RZ, R65 ;  /* 0x000000ffff1d7224 */ /* 0x000fc600078e0041 */
[----:B------:R-:W-:Y:S04]  /*130f0*/  STL [R1+0x118], R34 ;  /* 0x0001182201007387 */ /* 0x000fe80000100800 */
[----:B------:R3:W-:Y:S04]  /*13100*/  STL [R1+0x114], R35 ;  /* 0x0001142301007387 */ /* 0x0007e80000100800 */
[----:B-1----:R-:W4:Y:S04]  /*13110*/  LDL.LU R65, [R1+0x3b0] ;  /* 0x0003b00001417983 */ /* 0x002f280000300800 */
[----:B------:R1:W-:Y:S04]  /*13120*/  LDGSTS.E [R30+0xe000], [R28.64], P2 ;  /* 0x0e0000001c1e7fae */ /* 0x0003e80009121848 */
[----:B------:R-:W4:Y:S01]  /*13130*/  LDL.LU R64, [R1+0x3b4] ;  /* 0x0003b40001407983 */ /* 0x000f220000300800 */
[----:B-1----:R-:W-:-:S02]  /*13140*/  IMAD.MOV.U32 R28, RZ, RZ, R34 ;  /* 0x000000ffff1c7224 */ /* 0x002fc400078e0022 */
[----:B------:R-:W-:Y:S02]  /*13150*/  IMAD.MOV.U32 R29, RZ, RZ, R35 ;  /* 0x000000ffff1d7224 */ /* 0x000fe400078e0023 */
        /* <DEDUP_REMOVED lines=9> */
[----:B--2---:R-:W-:Y:S02]  /*131f0*/  IADD3 R32, P3, R32, R27, RZ ;  /* 0x0000001b20207210 */ /* 0x004fe40007f7e0ff */
[----:B------:R-:W-:-:S03]  /*13200*/  SEL R28, R28, RZ, !P0 ;  /* 0x000000ff1c1c7207 */ /* 0x000fc60004000000 */
[----:B------:R-:W-:Y:S01]  /*13210*/  IMAD.X R67, R67, 0x1, R26, P3 ;  /* 0x0000000143437824 */ /* 0x000fe200018e061a */
[----:B-----5:R-:W-:Y:S01]  /*13220*/  IADD3 R33, P4, R33, R27, RZ ;  /* 0x0000001b21217210 */ /* 0x020fe20007f9e0ff */
[----:B------:R1:W-:Y:S01]  /*13230*/  STL [R1+0x138], R32 ;  /* 0x0001382001007387 */ /* 0x0003e20000100800 */
[----:B------:R-:W-:Y:S01]  /*13240*/  ISETP.NE.U32.AND P1, PT, R28, RZ, PT ;  /* 0x000000ff1c00720c */ /* 0x000fe20003f25070 */
[----:B------:R-:W-:Y:S02]  /*13250*/  IMAD.MOV.U32 R28, RZ, RZ, R32 ;  /* 0x000000ffff1c7224 */ /* 0x000fe400078e0020 */
[----:B------:R-:W-:Y:S01]  /*13260*/  STL [R1+0x134], R67 ;  /* 0x0001344301007387 */ /* 0x000fe20000100800 */
[----:B------:R-:W-:Y:S02]  /*13270*/  IMAD.MOV.U32 R29, RZ, RZ, R67 ;  /* 0x000000ffff1d7224 */ /* 0x000fe400078e0043 */
[----:B------:R-:W-:Y:S01]  /*13280*/  IMAD.X R66, R66, 0x1, R26, P4 ;  /* 0x0000000142427824 */ /* 0x000fe200020e061a */
[----:B------:R2:W-:Y:S04]  /*13290*/  STL [R1+0x158], R33 ;  /* 0x0001582101007387 */ /* 0x0005e80000100800 */
[----:B-1----:R-:W5:Y:S04]  /*132a0*/  LDL.LU R32, [R1+0x378] ;  /* 0x0003780001207983 */ /* 0x002f680000300800 */
[----:B------:R1:W-:Y:S04]  /*132b0*/  LDGSTS.E [R30+0xf000], [R28.64], P2 ;  /* 0x0f0000001c1e7fae */ /* 0x0003e80009121848 */
[----:B------:R-:W-:Y:S01]  /*132c0*/  STL [R1+0x154], R66 ;  /* 0x0001544201007387 */ /* 0x000fe20000100800 */
[----:B-1----:R-:W-:-:S03]  /*132d0*/  IMAD.MOV.U32 R28, RZ, RZ, R33 ;  /* 0x000000ffff1c7224 */ /* 0x002fc600078e0021 */
[----:B--2---:R-:W2:Y:S01]  /*132e0*/  LDL.LU R33, [R1+0x374] ;  /* 0x0003740001217983 */ /* 0x004ea20000300800 */
[----:B------:R-:W-:-:S05]  /*132f0*/  IMAD.MOV.U32 R29, RZ, RZ, R66 ;  /* 0x000000ffff1d7224 */ /* 0x000fca00078e0042 */
[----:B------:R1:W-:Y:S01]  /*13300*/  LDGSTS.E [R30+0xf800], [R28.64], P1 ;  /* 0x0f8000001c1e7fae */ /* 0x0003e20008921848 */
[C---:B------:R-:W-:Y:S02]  /*13310*/  ISETP.GT.AND P1, PT, R3.reuse, 0x1, PT ;  /* 0x000000010300780c */ /* 0x040fe40003f24270 */
[----:B------:R-:W-:Y:S01]  /*13320*/  ISETP.GT.AND P2, PT, R3, 0x5, PT ;  /* 0x000000050300780c */ /* 0x000fe20003f44270 */
[----:B------:R-:W-:Y:S01]  /*13330*/  HMMA.1688.F32.TF32 R52, R128, R86, R52 ;  /* 0x000000568034723c */ /* 0x000fe20000081034 */
[----:B-1----:R-:W-:Y:S02]  /*13340*/  SEL R29, RZ, 0x4, !P1 ;  /* 0x00000004ff1d7807 */ /* 0x002fe40004800000 */
[----:B------:R-:W-:Y:S02]  /*13350*/  SEL R28, RZ, 0x4, !P2 ;  /* 0x00000004ff1c7807 */ /* 0x000fe40005000000 */
[----:B------:R-:W-:-:S03]  /*13360*/  SEL R29, R29, RZ, !P0 ;  /* 0x000000ff1d1d7207 */ /* 0x000fc60004000000 */
[----:B------:R-:W-:Y:S01]  /*13370*/  HMMA.1688.F32.TF32 R68, R124, R86, R68 ;  /* 0x000000567c44723c */ /* 0x000fe20000081044 */
[----:B------:R-:W-:Y:S02]  /*13380*/  SEL R28, R28, RZ, !P0 ;  /* 0x000000ff1c1c7207 */ /* 0x000fe40004000000 */
[----:B------:R-:W-:Y:S01]  /*13390*/  ISETP.NE.U32.AND P1, PT, R29, RZ, PT ;  /* 0x000000ff1d00720c */ /* 0x000fe20003f25070 */
[----:B------:R-:W-:-:S04]  /*133a0*/  IMAD.U32 R30, RZ, RZ, UR5 ;  /* 0x00000005ff1e7e24 */ /* 0x000fc8000f8e00ff */
[----:B------:R-:W-:Y:S01]  /*133b0*/  HMMA.1688.F32.TF32 R84, R36, R86, R112 ;  /* 0x000000562454723c */ /* 0x000fe20000081070 */
[----:B------:R-:W-:-:S07]  /*133c0*/  ISETP.NE.U32.AND P2, PT, R28, RZ, PT ;  /* 0x000000ff1c00720c */ /* 0x000fce0003f45070 */
[----:B------:R-:W-:Y:S07]  /*133d0*/  HMMA.1688.F32.TF32 R36, R36, R102, R88 ;  /* 0x000000662424723c */ /* 0x000fee0000081058 */
[----:B------:R-:W-:-:S05]  /*133e0*/  LOP3.LUT R89, R2, 0x20, RZ, 0x3c, !PT ;  /* 0x0000002002597812 */ /* 0x000fca00078e3cff */
[----:B------:R-:W-:Y:S01]  /*133f0*/  IMAD R30, R30, 0x10000, R89 ;  /* 0x000100001e1e7824 */ /* 0x000fe200078e0259 */
[----:B----4-:R-:W-:-:S05]  /*13400*/  IADD3 R64, P3, R64, R27, RZ ;  /* 0x0000001b40407210 */ /* 0x010fca0007f7e0ff */
[----:B------:R-:W-:Y:S02]  /*13410*/  IMAD.X R65, R65, 0x1, R26, P3 ;  /* 0x0000000141417824 */ /* 0x000fe400018e061a */
[----:B------:R-:W-:Y:S02]  /*13420*/  IMAD.MOV.U32 R28, RZ, RZ, R64 ;  /* 0x000000ffff1c7224 */ /* 0x000fe400078e0040 */
[----:B------:R-:W-:-:S05]  /*13430*/  IMAD.MOV.U32 R29, RZ, RZ, R65 ;  /* 0x000000ffff1d7224 */ /* 0x000fca00078e0041 */
[----:B------:R1:W-:Y:S01]  /*13440*/  LDGSTS.E [R30+0x200], [R28.64], P1 ;  /* 0x002000001c1e7fae */ /* 0x0003e20008921848 */
[----:B---3--:R-:W-:-:S05]  /*13450*/  IADD3 R34, P4, R34, R27, RZ ;  /* 0x0000001b22227210 */ /* 0x008fca0007f9e0ff */
[----:B------:R-:W-:Y:S01]  /*13460*/  IMAD.X R35, R35, 0x1, R26, P4 ;  /* 0x0000000123237824 */ /* 0x000fe200020e061a */
[----:B------:R-:W-:Y:S01]  /*13470*/  ISETP.GT.AND P1, PT, R3, 0x9, PT ;  /* 0x000000090300780c */ /* 0x000fe20003f24270 */
[----:B-1----:R-:W-:Y:S02]  /*13480*/  IMAD.MOV.U32 R28, RZ, RZ, R34 ;  /* 0x000000ffff1c7224 */ /* 0x002fe400078e0022 */
[----:B------:R-:W-:-:S05]  /*13490*/  IMAD.MOV.U32 R29, RZ, RZ, R35 ;  /* 0x000000ffff1d7224 */ /* 0x000fca00078e0023 */
[----:B------:R1:W-:Y:S02]  /*134a0*/  LDGSTS.E [R30+0xa00], [R28.64], P2 ;  /* 0x00a000001c1e7fae */ /* 0x0003e40009121848 */
[----:B-1----:R-:W-:Y:S02]  /*134b0*/  SEL R28, RZ, 0x4, !P1 ;  /* 0x00000004ff1c7807 */ /* 0x002fe40004800000 */
[----:B------:R-:W-:Y:S02]  /*134c0*/  ISETP.GT.AND P1, PT, R3, 0xd, PT ;  /* 0x0000000d0300780c */ /* 0x000fe40003f24270 */
[----:B------:R-:W-:-:S04]  /*134d0*/  SEL R28, R28, RZ, !P0 ;  /* 0x000000ff1c1c7207 */ /* 0x000fc80004000000 */
[----:B------:R-:W-:Y:S02]  /*134e0*/  ISETP.NE.U32.AND P2, PT, R28, RZ, PT ;  /* 0x000000ff1c00720c */ /* 0x000fe40003f45070 */
[----:B------:R-:W-:-:S04]  /*134f0*/  SEL R28, RZ, 0x4, !P1 ;  /* 0x00000004ff1c7807 */ /* 0x000fc80004800000 */
[----:B------:R-:W-:Y:S02]  /*13500*/  SEL R28, R28, RZ, !P0 ;  /* 0x000000ff1c1c7207 */ /* 0x000fe40004000000 */
[-C--:B------:R-:W-:Y:S02]  /*13510*/  IADD3 R7, P4, R7, R27.reuse, RZ ;  /* 0x0000001b07077210 */ /* 0x080fe40007f9e0ff */
[----:B-----5:R-:W-:Y:S01]  /*13520*/  IADD3 R32, P3, R32, R27, RZ ;  /* 0x0000001b20207210 */ /* 0x020fe20007f7e0ff */
[----:B------:R1:W-:Y:S01]  /*13530*/  STL [R1+0x3b4], R64 ;  /* 0x0003b44001007387 */ /* 0x0003e20000100800 */
[----:B------:R-:W-:Y:S01]  /*13540*/  ISETP.NE.U32.AND P1, PT, R28, RZ, PT ;  /* 0x000000ff1c00720c */ /* 0x000fe20003f25070 */
[----:B------:R-:W-:Y:S02]  /*13550*/  IMAD.X R8, R8, 0x1, R26, P4 ;  /* 0x0000000108087824 */ /* 0x000fe400020e061a */
[----:B------:R-:W-:Y:S01]  /*13560*/  STL [R1+0x398], R34 ;  /* 0x0003982201007387 */ /* 0x000fe20000100800 */
[----:B------:R-:W-:-:S03]  /*13570*/  IMAD.MOV.U32 R28, RZ, RZ, R32 ;  /* 0x000000ffff1c7224 */ /* 0x000fc600078e0020 */
[----:B------:R-:W-:Y:S01]  /*13580*/  STL [R1+0x3b0], R65 ;  /* 0x0003b04101007387 */ /* 0x000fe20000100800 */
[----:B--2---:R-:W-:-:S03]  /*13590*/  IMAD.X R33, R33, 0x1, R26, P3 ;  /* 0x0000000121217824 */ /* 0x004fc600018e061a */
[----:B------:R2:W-:Y:S01]  /*135a0*/  STL [R1+0x394], R35 ;  /* 0x0003942301007387 */ /* 0x0005e20000100800 */
[----:B------:R-:W-:-:S03]  /*135b0*/  IMAD.MOV.U32 R29, RZ, RZ, R33 ;  /* 0x000000ffff1d7224 */ /* 0x000fc600078e0021 */
[----:B------:R-:W-:Y:S04]  /*135c0*/  STL [R1+0x378], R32 ;  /* 0x0003782001007387 */ /* 0x000fe80000100800 */
[----:B------:R3:W-:Y:S04]  /*135d0*/  STL [R1+0x374], R33 ;  /* 0x0003742101007387 */ /* 0x0007e80000100800 */
[----:B-1----:R-:W4:Y:S04]  /*135e0*/  LDL.LU R64, [R1] ;  /* 0x0000000001407983 */ /* 0x002f280000300800 */
[----:B------:R1:W-:Y:S04]  /*135f0*/  LDGSTS.E [R30+0x1200], [R28.64], P2 ;  /* 0x012000001c1e7fae */ /* 0x0003e80009121848 */
[----:B--2---:R-:W2:Y:S04]  /*13600*/  LDL.LU R35, [R1+0x1c] ;  /* 0x00001c0001237983 */ /* 0x004ea80000300800 */
[----:B------:R-:W5:Y:S01]  /*13610*/  LDL.LU R34, [R1+0x20] ;  /* 0x0000200001227983 */ /* 0x000f620000300800 */
[----:B-1----:R-:W-:Y:S01]  /*13620*/  IMAD.MOV.U32 R28, RZ, RZ, R7 ;  /* 0x000000ffff1c7224 */ /* 0x002fe200078e0007 */
        /* <DEDUP_REMOVED lines=9> */
[----:B---3--:R-:W3:Y:S01]  /*136c0*/  LDL.LU R33, [R1+0x5c] ;  /* 0x00005c0001217983 */ /* 0x008ee20000300800 */
[----:B-1----:R-:W-:Y:S01]  /*136d0*/  SEL R28, RZ, 0x4, !P1 ;  /* 0x00000004ff1c7807 */ /* 0x002fe20004800000 */
[----:B------:R-:W-:Y:S01]  /*136e0*/  IMAD.MOV.U32 R29, RZ, RZ, R21 ;  /* 0x000000ffff1d7224 */ /* 0x000fe200078e0015 */
[----:B------:R-:W-:Y:S01]  /*136f0*/  ISETP.GT.AND P1, PT, R3, 0x15, PT ;  /* 0x000000150300780c */ /* 0x000fe20003f24270 */
[----:B------:R-:W2:Y:S01]  /*13700*/  LDL.LU R32, [R1+0x60] ;  /* 0x0000600001207983 */ /* 0x000ea20000300800 */
        /* <DEDUP_REMOVED lines=140> */
[----:B----4-:R-:W-:Y:S02]  /*13fd0*/  IADD3 R64, P3, R64, R27, RZ ;  /* 0x0000001b40407210 */ /* 0x010fe40007f7e0ff */
[----:B------:R-:W-:Y:S02]  /*13fe0*/  ISETP.NE.U32.AND P2, PT, R28, RZ, PT ;  /* 0x000000ff1c00720c */ /* 0x000fe40003f45070 */
[----:B------:R-:W-:-:S02]  /*13ff0*/  SEL R28, RZ, 0x4, !P1 ;  /* 0x00000004ff1c7807 */ /* 0x000fc40004800000 */
[----:B-----5:R-:W-:Y:S02]  /*14000*/  IADD3 R34, P4, R34, R27, RZ ;  /* 0x0000001b22227210 */ /* 0x020fe40007f9e0ff */
[----:B------:R-:W-:Y:S01]  /*14010*/  SEL R28, R28, RZ, !P0 ;  /* 0x000000ff1c1c7207 */ /* 0x000fe20004000000 */
[--C-:B------:R-:W-:Y:S02]  /*14020*/  IMAD.X R252, R252, 0x1, R26.reuse, P3 ;  /* 0x00000001fcfc7824 */ /* 0x100fe400018e061a */
[----:B--2---:R-:W-:Y:S01]  /*14030*/  IMAD.X R35, R35, 0x1, R26, P4 ;  /* 0x0000000123237824 */ /* 0x004fe200020e061a */
[----:B------:R-:W-:Y:S01]  /*14040*/  ISETP.NE.U32.AND P1, PT, R28, RZ, PT ;  /* 0x000000ff1c00720c */ /* 0x000fe20003f25070 */
[----:B------:R1:W-:Y:S01]  /*14050*/  STL [R1], R64 ;  /* 0x0000004001007387 */ /* 0x0003e20000100800 */
[----:B------:R-:W-:Y:S02]  /*14060*/  IMAD.MOV.U32 R28, RZ, RZ, R64 ;  /* 0x000000ffff1c7224 */ /* 0x000fe400078e0040 */
[----:B------:R-:W-:Y:S01]  /*14070*/  IMAD.MOV.U32 R29, RZ, RZ, R252 ;  /* 0x000000ffff1d7224 */ /* 0x000fe200078e00fc */
[----:B------:R-:W-:Y:S04]  /*14080*/  STL [R1+0x20], R34 ;  /* 0x0000202201007387 */ /* 0x000fe80000100800 */
[----:B------:R2:W-:Y:S04]  /*14090*/  STL [R1+0x1c], R35 ;  /* 0x00001c2301007387 */ /* 0x0005e80000100800 */
[----:B------:R-:W4:Y:S04]  /*140a0*/  LDL.LU R65, [R1+0x7c] ;  /* 0x00007c0001417983 */ /* 0x000f280000300800 */
[----:B-1----:R-:W5:Y:S04]  /*140b0*/  LDL.LU R64, [R1+0x80] ;  /* 0x0000800001407983 */ /* 0x002f680000300800 */
[----:B------:R1:W-:Y:S02]  /*140c0*/  LDGSTS.E [R30+0xa200], [R28.64], P2 ;  /* 0x0a2000001c1e7fae */ /* 0x0003e40009121848 */
[----:B-1----:R-:W-:-:S02]  /*140d0*/  IMAD.MOV.U32 R28, RZ, RZ, R34 ;  /* 0x000000ffff1c7224 */ /* 0x002fc400078e0022 */
[----:B------:R-:W-:Y:S02]  /*140e0*/  IMAD.MOV.U32 R29, RZ, RZ, R35 ;  /* 0x000000ffff1d7224 */ /* 0x000fe400078e0023 */
[----:B--2---:R-:W2:Y:S04]  /*140f0*/  LDL.LU R35, [R1+0x9c] ;  /* 0x00009c0001237983 */ /* 0x004ea80000300800 */
[----:B------:R-:W2:Y:S04]  /*14100*/  LDL.LU R34, [R1+0xa0] ;  /* 0x0000a00001227983 */ /* 0x000ea80000300800 */
[----:B------:R1:W-:Y:S01]  /*14110*/  LDGSTS.E [R30+0xaa00], [R28.64], P1 ;  /* 0x0aa000001c1e7fae */ /* 0x0003e20008921848 */
[----:B------:R-:W-:-:S02]  /*14120*/  ISETP.GT.AND P1, PT, R3, 0x59, PT ;  /* 0x000000590300780c */ /* 0x000fc40003f24270 */
[-C--:B------:R-:W-:Y:S02]  /*14130*/  IADD3 R66, P3, R66, R27.reuse, RZ ;  /* 0x0000001b42427210 */ /* 0x080fe40007f7e0ff */
[----:B-1----:R-:W-:Y:S02]  /*14140*/  SEL R28, RZ, 0x4, !P1 ;  /* 0x00000004ff1c7807 */ /* 0x002fe40004800000 */
[----:B------:R-:W-:Y:S02]  /*14150*/  ISETP.GT.AND P1, PT, R3, 0x5d, PT ;  /* 0x0000005d0300780c */ /* 0x000fe40003f24270 */
[----:B------:R-:W-:Y:S02]  /*14160*/  SEL R28, R28, RZ, !P0 ;  /* 0x000000ff1c1c7207 */ /* 0x000fe40004000000 */
[----:B------:R-:W-:Y:S02]  /*14170*/  IADD3 R32, P4, R32, R27, RZ ;  /* 0x0000001b20207210 */ /* 0x000fe40007f9e0ff */
[----:B------:R-:W-:-:S02]  /*14180*/  ISETP.NE.U32.AND P2, PT, R28, RZ, PT ;  /* 0x000000ff1c00720c */ /* 0x000fc40003f45070 */
[----:B------:R-:W-:Y:S01]  /*14190*/  SEL R28, RZ, 0x4, !P1 ;  /* 0x00000004ff1c7807 */ /* 0x000fe20004800000 */
[----:B------:R-:W-:-:S03]  /*141a0*/  IMAD.X R67, R67, 0x1, R26, P3 ;  /* 0x0000000143437824 */ /* 0x000fc600018e061a */
[----:B------:R-:W-:Y:S01]  /*141b0*/  SEL R28, R28, RZ, !P0 ;  /* 0x000000ff1c1c7207 */ /* 0x000fe20004000000 */
[----:B---3--:R-:W-:Y:S01]  /*141c0*/  IMAD.X R33, R33, 0x1, R26, P4 ;  /* 0x0000000121217824 */ /* 0x008fe200020e061a */
[----:B------:R-:W-:Y:S01]  /*141d0*/  STL [R1+0x40], R66 ;  /* 0x0000404201007387 */ /* 0x000fe20000100800 */
[----:B------:R-:W-:Y:S01]  /*141e0*/  IMAD.MOV.U32 R29, RZ, RZ, R67 ;  /* 0x000000ffff1d7224 */ /* 0x000fe200078e0043 */
[----:B------:R-:W-:Y:S01]  /*141f0*/  ISETP.NE.U32.AND P1, PT, R28, RZ, PT ;  /* 0x000000ff1c00720c */ /* 0x000fe20003f25070 */
[----:B------:R-:W-:Y:S01]  /*14200*/  IMAD.MOV.U32 R28, RZ, RZ, R66 ;  /* 0x000000ffff1c7224 */ /* 0x000fe200078e0042 */
[----:B------:R1:W-:Y:S04]  /*14210*/  STL [R1+0x3c], R67 ;  /* 0x00003c4301007387 */ /* 0x0003e80000100800 */
[----:B------:R-:W-:Y:S04]  /*14220*/  STL [R1+0x60], R32 ;  /* 0x0000602001007387 */ /* 0x000fe80000100800 */
[----:B------:R3:W-:Y:S04]  /*14230*/  STL [R1+0x5c], R33 ;  /* 0x00005c2101007387 */ /* 0x0007e80000100800 */
[----:B-1----:R-:W2:Y:S04]  /*14240*/  LDL.LU R67, [R1+0xbc] ;  /* 0x0000bc0001437983 */ /* 0x002ea80000300800 */
[----:B------:R-:W2:Y:S04]  /*14250*/  LDL.LU R66, [R1+0xc0] ;  /* 0x0000c00001427983 */ /* 0x000ea80000300800 */
[----:B------:R1:W-:Y:S02]  /*14260*/  LDGSTS.E [R30+0xb200], [R28.64], P2 ;  /* 0x0b2000001c1e7fae */ /* 0x0003e40009121848 */
[----:B-1----:R-:W-:-:S02]  /*14270*/  IMAD.MOV.U32 R29, RZ, RZ, R33 ;  /* 0x000000ffff1d7224 */ /* 0x002fc400078e0021 */
[----:B------:R-:W-:Y:S01]  /*14280*/  IMAD.MOV.U32 R28, RZ, RZ, R32 ;  /* 0x000000ffff1c7224 */ /* 0x000fe200078e0020 */
        /* <DEDUP_REMOVED lines=11> */
[----:B-----5:R-:W-:-:S05]  /*14340*/  IADD3 R64, P3, R64, R27, RZ ;  /* 0x0000001b40407210 */ /* 0x020fca0007f7e0ff */
[----:B----4-:R-:W-:Y:S02]  /*14350*/  IMAD.X R65, R65, 0x1, R26, P3 ;  /* 0x0000000141417824 */ /* 0x010fe400018e061a */
[----:B------:R-:W-:Y:S02]  /*14360*/  IMAD.MOV.U32 R28, RZ, RZ, R64 ;  /* 0x000000ffff1c7224 */ /* 0x000fe400078e0040 */
[----:B------:R-:W-:Y:S01]  /*14370*/  IMAD.MOV.U32 R29, RZ, RZ, R65 ;  /* 0x000000ffff1d7224 */ /* 0x000fe200078e0041 */
[----:B------:R-:W-:Y:S04]  /*14380*/  STL [R1+0x80], R64 ;  /* 0x0000804001007387 */ /* 0x000fe80000100800 */
[----:B------:R1:W-:Y:S04]  /*14390*/  STL [R1+0x7c], R65 ;  /* 0x00007c4101007387 */ /* 0x0003e80000100800 */
[----:B------:R4:W-:Y:S01]  /*143a0*/  LDGSTS.E [R30+0xc200], [R28.64], P2 ;  /* 0x0c2000001c1e7fae */ /* 0x0009e20009121848 */
[----:B--2---:R-:W-:-:S05]  /*143b0*/  IADD3 R34, P4, R34, R27, RZ ;  /* 0x0000001b22227210 */ /* 0x004fca0007f9e0ff */
[----:B------:R-:W-:Y:S01]  /*143c0*/  IMAD.X R35, R35, 0x1, R26, P4 ;  /* 0x0000000123237824 */ /* 0x000fe200020e061a */
[----:B------:R-:W-:Y:S01]  /*143d0*/  STL [R1+0xa0], R34 ;  /* 0x0000a02201007387 */ /* 0x000fe20000100800 */
[----:B----4-:R-:W-:Y:S02]  /*143e0*/  IMAD.MOV.U32 R28, RZ, RZ, R34 ;  /* 0x000000ffff1c7224 */ /* 0x010fe400078e0022 */
[----:B------:R-:W-:Y:S01]  /*143f0*/  IMAD.MOV.U32 R29, RZ, RZ, R35 ;  /* 0x000000ffff1d7224 */ /* 0x000fe200078e0023 */
[----:B------:R2:W-:Y:S04]  /*14400*/  STL [R1+0x9c], R35 ;  /* 0x00009c2301007387 */ /* 0x0005e80000100800 */
[----:B-1----:R-:W4:Y:S04]  /*14410*/  LDL.LU R65, [R1+0xfc] ;  /* 0x0000fc0001417983 */ /* 0x002f280000300800 */
[----:B------:R-:W5:Y:S04]  /*14420*/  LDL.LU R64, [R1+0x100] ;  /* 0x0001000001407983 */ /* 0x000f680000300800 */
        /* <DEDUP_REMOVED lines=8> */
[----:B------:R-:W-:Y:S02]  /*144b0*/  SEL R28, RZ, 0x4, !P1 ;  /* 0x00000004ff1c7807 */ /* 0x000fe40004800000 */
[----:B------:R-:W-:Y:S02]  /*144c0*/  IADD3 R66, P3, R66, R27, RZ ;  /* 0x0000001b42427210 */ /* 0x000fe40007f7e0ff */
[----:B------:R-:W-:-:S03]  /*144d0*/  SEL R28, R28, RZ, !P0 ;  /* 0x000000ff1c1c7207 */ /* 0x000fc60004000000 */
[----:B------:R-:W-:Y:S01]  /*144e0*/  IMAD.X R67, R67, 0x1, R26, P3 ;  /* 0x0000000143437824 */ /* 0x000fe200018e061a */
[----:B------:R-:W-:Y:S01]  /*144f0*/  ISETP.NE.U32.AND P1, PT, R28, RZ, PT ;  /* 0x000000ff1c00720c */ /* 0x000fe20003f25070 */
[----:B------:R-:W-:Y:S02]  /*14500*/  IMAD.MOV.U32 R28, RZ, RZ, R66 ;  /* 0x000000ffff1c7224 */ /* 0x000fe400078e0042 */
[----:B------:R-:W-:Y:S01]  /*14510*/  IMAD.MOV.U32 R29, RZ, RZ, R67 ;  /* 0x000000ffff1d7224 */ /* 0x000fe200078e0043 */
[----:B------:R-:W-:Y:S01]  /*14520*/  STL [R1+0xc0], R66 ;  /* 0x0000c04201007387 */ /* 0x000fe20000100800 */
[----:B---3--:R-:W-:-:S03]  /*14530*/  IADD3 R32, P4, R32, R27, RZ ;  /* 0x0000001b20207210 */ /* 0x008fc60007f9e0ff */
[----:B------:R1:W-:Y:S02]  /*14540*/  STL [R1+0xbc], R67 ;  /* 0x0000bc4301007387 */ /* 0x0003e40000100800 */
[----:B------:R-:W-:Y:S02]  /*14550*/  IMAD.X R33, R33, 0x1, R26, P4 ;  /* 0x0000000121217824 */ /* 0x000fe400020e061a */
[----:B------:R3:W-:Y:S04]  /*14560*/  STL [R1+0xe0], R32 ;  /* 0x0000e02001007387 */ /* 0x0007e80000100800 */
[----:B------:R3:W-:Y:S04]  /*14570*/  LDGSTS.E [R30+0xd200], [R28.64], P2 ;  /* 0x0d2000001c1e7fae */ /* 0x0007e80009121848 */
[----:B------:R3:W-:Y:S04]  /*14580*/  STL [R1+0xdc], R33 ;  /* 0x0000dc2101007387 */ /* 0x0007e80000100800 */
[----:B-1----:R-:W2:Y:S01]  /*14590*/  LDL.LU R67, [R1+0x13c] ;  /* 0x00013c0001437983 */ /* 0x002ea20000300800 */
[----:B---3--:R-:W-:-:S03]  /*145a0*/  IMAD.MOV.U32 R28, RZ, RZ, R32 ;  /* 0x000000ffff1c7224 */ /* 0x008fc600078e0020 */
[----:B------:R-:W3:Y:S01]  /*145b0*/  LDL.LU R32, [R1+0x140] ;  /* 0x0001400001207983 */ /* 0x000ee20000300800 */
[----:B------:R-:W-:-:S03]  /*145c0*/  IMAD.MOV.U32 R29, RZ, RZ, R33 ;  /* 0x000000ffff1d7224 */ /* 0x000fc600078e0021 */
[----:B------:R-:W3:Y:S04]  /*145d0*/  LDL.LU R66, [R1+0x15c] ;  /* 0x00015c0001427983 */ /* 0x000ee80000300800 */
        /* <DEDUP_REMOVED lines=11> */
[----:B----4-:R-:W-:Y:S01]  /*14690*/  IMAD.X R65, R65, 0x1, R26, P3 ;  /* 0x0000000141417824 */ /* 0x010fe200018e061a */
[----:B--2---:R-:W-:Y:S01]  /*146a0*/  IADD3 R34, P4, R34, R27, RZ ;  /* 0x0000001b22227210 */ /* 0x004fe20007f9e0ff */
        /* <DEDUP_REMOVED lines=9> */
[----:B------:R-:W5:Y:S01]  /*14740*/  LDL.LU R64, [R1+0x3bc] ;  /* 0x0003bc0001407983 */ /* 0x000f620000300800 */
[----:B-1----:R-:W-:-:S02]  /*14750*/  IMAD.MOV.U32 R28, RZ, RZ, R34 ;  /* 0x000000ffff1c7224 */ /* 0x002fc400078e0022 */
[----:B------:R-:W-:Y:S02]  /*14760*/  IMAD.MOV.U32 R29, RZ, RZ, R35 ;  /* 0x000000ffff1d7224 */ /* 0x000fe400078e0023 */
        /* <DEDUP_REMOVED lines=9> */
[----:B---3--:R-:W-:Y:S02]  /*14800*/  IADD3 R32, P3, R32, R27, RZ ;  /* 0x0000001b20207210 */ /* 0x008fe40007f7e0ff */
[----:B------:R-:W-:-:S03]  /*14810*/  SEL R28, R28, RZ, !P0 ;  /* 0x000000ff1c1c7207 */ /* 0x000fc60004000000 */
[----:B------:R-:W-:Y:S01]  /*14820*/  IMAD.X R67, R67, 0x1, R26, P3 ;  /* 0x0000000143437824 */ /* 0x000fe200018e061a */
[----:B------:R-:W-:Y:S01]  /*14830*/  IADD3 R33, P4, R33, R27, RZ ;  /* 0x0000001b21217210 */ /* 0x000fe20007f9e0ff */
[----:B------:R1:W-:Y:S01]  /*14840*/  STL [R1+0x140], R32 ;  /* 0x0001402001007387 */ /* 0x0003e20000100800 */
[----:B------:R-:W-:Y:S01]  /*14850*/  ISETP.NE.U32.AND P1, PT, R28, RZ, PT ;  /* 0x000000ff1c00720c */ /* 0x000fe20003f25070 */
[----:B------:R-:W-:Y:S02]  /*14860*/  IMAD.MOV.U32 R28, RZ, RZ, R32 ;  /* 0x000000ffff1c7224 */ /* 0x000fe400078e0020 */
[----:B------:R-:W-:Y:S01]  /*14870*/  STL [R1+0x13c], R67 ;  /* 0x00013c4301007387 */ /* 0x000fe20000100800 */
[----:B------:R-:W-:Y:S02]  /*14880*/  IMAD.MOV.U32 R29, RZ, RZ, R67 ;  /* 0x000000ffff1d7224 */ /* 0x000fe400078e0043 */
[----:B------:R-:W-:Y:S01]  /*14890*/  IMAD.X R66, R66, 0x1, R26, P4 ;  /* 0x0000000142427824 */ /* 0x000fe200020e061a */
[----:B------:R3:W-:Y:S04]  /*148a0*/  STL [R1+0x160], R33 ;  /* 0x0001602101007387 */ /* 0x0007e80000100800 */
[----:B-1----:R-:W2:Y:S04]  /*148b0*/  LDL.LU R32, [R1+0x380] ;  /* 0x0003800001207983 */ /* 0x002ea80000300800 */
[----:B------:R1:W-:Y:S04]  /*148c0*/  LDGSTS.E [R30+0xf200], [R28.64], P2 ;  /* 0x0f2000001c1e7fae */ /* 0x0003e80009121848 */
[----:B------:R-:W-:Y:S01]  /*148d0*/  STL [R1+0x15c], R66 ;  /* 0x00015c4201007387 */ /* 0x000fe20000100800 */
[----:B-1----:R-:W-:-:S03]  /*148e0*/  IMAD.MOV.U32 R28, RZ, RZ, R33 ;  /* 0x000000ffff1c7224 */ /* 0x002fc600078e0021 */
[----:B---3--:R-:W3:Y:S01]  /*148f0*/  LDL.LU R33, [R1+0x37c] ;  /* 0x00037c0001217983 */ /* 0x008ee20000300800 */
[----:B------:R-:W-:-:S05]  /*14900*/  IMAD.MOV.U32 R29, RZ, RZ, R66 ;  /* 0x000000ffff1d7224 */ /* 0x000fca00078e0042 */
[----:B------:R1:W-:Y:S01]  /*14910*/  LDGSTS.E [R30+0xfa00], [R28.64], P1 ;  /* 0x0fa000001c1e7fae */ /* 0x0003e20008921848 */
[C---:B------:R-:W-:Y:S02]  /*14920*/  ISETP.GT.AND P1, PT, R3.reuse, 0x2, PT ;  /* 0x000000020300780c */ /* 0x040fe40003f24270 */
[----:B------:R-:W-:Y:S02]  /*14930*/  ISETP.GT.AND P2, PT, R3, 0x6, PT ;  /* 0x000000060300780c */ /* 0x000fe40003f44270 */
[----:B-1----:R-:W-:Y:S02]  /*14940*/  SEL R29, RZ, 0x4, !P1 ;  /* 0x00000004ff1d7807 */ /* 0x002fe40004800000 */
[----:B------:R-:W-:Y:S02]  /*14950*/  SEL R28, RZ, 0x4, !P2 ;  /* 0x00000004ff1c7807 */ /* 0x000fe40005000000 */
[----:B------:R-:W-:Y:S02]  /*14960*/  SEL R29, R29, RZ, !P0 ;  /* 0x000000ff1d1d7207 */ /* 0x000fe40004000000 */
[----:B------:R-:W-:-:S02]  /*14970*/  SEL R28, R28, RZ, !P0 ;  /* 0x000000ff1c1c7207 */ /* 0x000fc40004000000 */
[----:B------:R-:W-:Y:S01]  /*14980*/  ISETP.NE.U32.AND P1, PT, R29, RZ, PT ;  /* 0x000000ff1d00720c */ /* 0x000fe20003f25070 */
[----:B------:R-:W-:Y:S01]  /*14990*/  IMAD.U32 R30, RZ, RZ, UR5 ;  /* 0x00000005ff1e7e24 */ /* 0x000fe2000f8e00ff */
[----:B------:R-:W-:Y:S02]  /*149a0*/  LOP3.LUT R67, R2, 0x40, RZ, 0x3c, !PT ;  /* 0x0000004002437812 */ /* 0x000fe400078e3cff */
[----:B------:R-:W-:-:S03]  /*149b0*/  ISETP.NE.U32.AND P2, PT, R28, RZ, PT ;  /* 0x000000ff1c00720c */ /* 0x000fc60003f45070 */
[----:B------:R-:W-:Y:S01]  /*149c0*/  IMAD R30, R30, 0x10000, R67 ;  /* 0x000100001e1e7824 */ /* 0x000fe200078e0243 */
[----:B-----5:R-:W-:-:S05]  /*149d0*/  IADD3 R64, P3, R64, R27, RZ ;  /* 0x0000001b40407210 */ /* 0x020fca0007f7e0ff */
[----:B----4-:R-:W-:Y:S02]  /*149e0*/  IMAD.X R65, R65, 0x1, R26, P3 ;  /* 0x0000000141417824 */ /* 0x010fe400018e061a */
[----:B------:R-:W-:Y:S02]  /*149f0*/  IMAD.MOV.U32 R28, RZ, RZ, R64 ;  /* 0x000000ffff1c7224 */ /* 0x000fe400078e0040 */
[----:B------:R-:W-:-:S05]  /*14a00*/  IMAD.MOV.U32 R29, RZ, RZ, R65 ;  /* 0x000000ffff1d7224 */ /* 0x000fca00078e0041 */
[----:B------:R1:W-:Y:S01]  /*14a10*/  LDGSTS.E [R30+0x400], [R28.64], P1 ;  /* 0x004000001c1e7fae */ /* 0x0003e20008921848 */
[----:B--2---:R-:W-:-:S05]  /*14a20*/  IADD3 R34, P4, R34, R27, RZ ;  /* 0x0000001b22227210 */ /* 0x004fca0007f9e0ff */
        /* <DEDUP_REMOVED lines=10> */
[----:B------:R-:W-:Y:S01]  /*14ad0*/  SEL R28, R28, RZ, !P0 ;  /* 0x000000ff1c1c7207 */ /* 0x000fe20004000000 */
[----:B------:R-:W-:Y:S01]  /*14ae0*/  STL [R1+0x3bc], R64 ;  /* 0x0003bc4001007387 */ /* 0x000fe20000100800 */
[-C--:B------:R-:W-:Y:S02]  /*14af0*/  IADD3 R9, P4, R9, R27.reuse, RZ ;  /* 0x0000001b09097210 */ /* 0x080fe40007f9e0ff */
[----:B------:R-:W-:Y:S01]  /*14b00*/  IADD3 R32, P3, R32, R27, RZ ;  /* 0x0000001b20207210 */ /* 0x000fe20007f7e0ff */
[----:B------:R-:W-:Y:S01]  /*14b10*/  STL [R1+0x3a0], R34 ;  /* 0x0003a02201007387 */ /* 0x000fe20000100800 */
[----:B------:R-:W-:Y:S01]  /*14b20*/  ISETP.NE.U32.AND P1, PT, R28, RZ, PT ;  /* 0x000000ff1c00720c */ /* 0x000fe20003f25070 */
[----:B------:R-:W-:Y:S02]  /*14b30*/  IMAD.X R10, R10, 0x1, R26, P4 ;  /* 0x000000010a0a7824 */ /* 0x000fe400020e061a */
[----:B------:R-:W-:Y:S01]  /*14b40*/  STL [R1+0x3b8], R65 ;  /* 0x0003b84101007387 */ /* 0x000fe20000100800 */
[----:B------:R-:W-:-:S03]  /*14b50*/  IMAD.MOV.U32 R28, RZ, RZ, R32 ;  /* 0x000000ffff1c7224 */ /* 0x000fc600078e0020 */
[----:B------:R1:W-:Y:S01]  /*14b60*/  STL [R1+0x39c], R35 ;  /* 0x00039c2301007387 */ /* 0x0003e20000100800 */
[----:B---3--:R-:W-:-:S03]  /*14b70*/  IMAD.X R33, R33, 0x1, R26, P3 ;  /* 0x0000000121217824 */ /* 0x008fc600018e061a */
[----:B------:R-:W-:Y:S01]  /*14b80*/  STL [R1+0x380], R32 ;  /* 0x0003802001007387 */ /* 0x000fe20000100800 */
[----:B------:R-:W-:-:S03]  /*14b90*/  IMAD.MOV.U32 R29, RZ, RZ, R33 ;  /* 0x000000ffff1d7224 */ /* 0x000fc600078e0021 */
[----:B------:R2:W-:Y:S04]  /*14ba0*/  STL [R1+0x37c], R33 ;  /* 0x00037c2101007387 */ /* 0x0005e80000100800 */
[----:B------:R-:W3:Y:S04]  /*14bb0*/  LDL.LU R76, [R1+0x4] ;  /* 0x00000400014c7983 */ /* 0x000ee80000300800 */
[----:B-1----:R-:W4:Y:S04]  /*14bc0*/  LDL.LU R35, [R1+0x8] ;  /* 0x0000080001237983 */ /* 0x002f280000300800 */
[----:B------:R1:W-:Y:S04]  /*14bd0*/  LDGSTS.E [R30+0x1400], [R28.64], P2 ;  /* 0x014000001c1e7fae */ /* 0x0003e80009121848 */
[----:B------:R-:W5:Y:S04]  /*14be0*/  LDL.LU R34, [R1+0x24] ;  /* 0x0000240001227983 */ /* 0x000f680000300800 */
[----:B--2---:R-:W2:Y:S01]  /*14bf0*/  LDL.LU R33, [R1+0x28] ;  /* 0x0000280001217983 */ /* 0x004ea20000300800 */
        /* <DEDUP_REMOVED lines=10> */
[----:B------:R-:W2:Y:S01]  /*14ca0*/  LDL.LU R64, [R1+0x64] ;  /* 0x0000640001407983 */ /* 0x000ea20000300800 */
        /* <DEDUP_REMOVED lines=140> */
[----:B------:R-:W-:Y:S02]  /*15570*/  ISETP.GT.AND P1, PT, R3, 0x52, PT ;  /* 0x000000520300780c */ /* 0x000fe40003f24270 */
[----:B----4-:R-:W-:Y:S02]  /*15580*/  IADD3 R35, P3, R35, R27, RZ ;  /* 0x0000001b23237210 */ /* 0x010fe40007f7e0ff */
[----:B-1----:R-:W-:Y:S02]  /*15590*/  SEL R28, RZ, 0x4, !P1 ;  /* 0x00000004ff1c7807 */ /* 0x002fe40004800000 */
[----:B------:R-:W-:Y:S02]  /*155a0*/  ISETP.GT.AND P1, PT, R3, 0x56, PT ;  /* 0x000000560300780c */ /* 0x000fe40003f24270 */
[----:B------:R-:W-:-:S04]  /*155b0*/  SEL R28, R28, RZ, !P0 ;  /* 0x000000ff1c1c7207 */ /* 0x000fc80004000000 */
[----:B------:R-:W-:Y:S02]  /*155c0*/  ISETP.NE.U32.AND P2, PT, R28, RZ, PT ;  /* 0x000000ff1c00720c */ /* 0x000fe40003f45070 */
[----:B------:R-:W-:Y:S02]  /*155d0*/  SEL R28, RZ, 0x4, !P1 ;  /* 0x00000004ff1c7807 */ /* 0x000fe40004800000 */
[----:B--2---:R-:W-:Y:S01]  /*155e0*/  IADD3 R33, P4, R33, R27, RZ ;  /* 0x0000001b21217210 */ /* 0x004fe20007f9e0ff */
[--C-:B---3--:R-:W-:Y:S01]  /*155f0*/  IMAD.X R76, R76, 0x1, R26.reuse, P3 ;  /* 0x000000014c4c7824 */ /* 0x108fe200018e061a */
[----:B------:R-:W-:Y:S01]  /*15600*/  SEL R28, R28, RZ, !P0 ;  /* 0x000000ff1c1c7207 */ /* 0x000fe20004000000 */
[----:B------:R-:W-:Y:S02]  /*15610*/  STL [R1+0x8], R35 ;  /* 0x0000082301007387 */ /* 0x000fe40000100800 */
[----:B-----5:R-:W-:Y:S01]  /*15620*/  IMAD.X R34, R34, 0x1, R26, P4 ;  /* 0x0000000122227824 */ /* 0x020fe200020e061a */
[----:B------:R-:W-:Y:S01]  /*15630*/  ISETP.NE.U32.AND P1, PT, R28, RZ, PT ;  /* 0x000000ff1c00720c */ /* 0x000fe20003f25070 */
[----:B------:R1:W-:Y:S01]  /*15640*/  STL [R1+0x4], R76 ;  /* 0x0000044c01007387 */ /* 0x0003e20000100800 */
[----:B------:R-:W-:-:S02]  /*15650*/  IMAD.MOV.U32 R28, RZ, RZ, R35 ;  /* 0x000000ffff1c7224 */ /* 0x000fc400078e0023 */
[----:B------:R-:W-:Y:S01]  /*15660*/  IMAD.MOV.U32 R29, RZ, RZ, R76 ;  /* 0x000000ffff1d7224 */ /* 0x000fe200078e004c */
[----:B------:R-:W-:Y:S04]  /*15670*/  STL [R1+0x28], R33 ;  /* 0x0000282101007387 */ /* 0x000fe80000100800 */
[----:B------:R2:W-:Y:S04]  /*15680*/  STL [R1+0x24], R34 ;  /* 0x0000242201007387 */ /* 0x0005e80000100800 */
[----:B-1----:R-:W3:Y:S04]  /*15690*/  LDL.LU R76, [R1+0x84] ;  /* 0x00008400014c7983 */ /* 0x002ee80000300800 */
[----:B------:R-:W4:Y:S04]  /*156a0*/  LDL.LU R35, [R1+0x88] ;  /* 0x0000880001237983 */ /* 0x000f280000300800 */
[----:B------:R1:W-:Y:S02]  /*156b0*/  LDGSTS.E [R30+0xa400], [R28.64], P2 ;  /* 0x0a4000001c1e7fae */ /* 0x0003e40009121848 */
[----:B-1----:R-:W-:-:S02]  /*156c0*/  IMAD.MOV.U32 R28, RZ, RZ, R33 ;  /* 0x000000ffff1c7224 */ /* 0x002fc400078e0021 */
[----:B------:R-:W-:Y:S02]  /*156d0*/  IMAD.MOV.U32 R29, RZ, RZ, R34 ;  /* 0x000000ffff1d7224 */ /* 0x000fe400078e0022 */
[----:B--2---:R-:W2:Y:S04]  /*156e0*/  LDL.LU R34, [R1+0xa4] ;  /* 0x0000a40001227983 */ /* 0x004ea80000300800 */
[----:B------:R-:W5:Y:S04]  /*156f0*/  LDL.LU R33, [R1+0xa8] ;  /* 0x0000a80001217983 */ /* 0x000f680000300800 */
        /* <DEDUP_REMOVED lines=24> */
[----:B------:R-:W2:Y:S04]  /*15880*/  LDL.LU R64, [R1+0xe4] ;  /* 0x0000e40001407983 */ /* 0x000ea80000300800 */
        /* <DEDUP_REMOVED lines=15> */
[----:B------:R-:W-:Y:S04]  /*15980*/  STL [R1+0x84], R76 ;  /* 0x0000844c01007387 */ /* 0x000fe80000100800 */
[----:B------:R1:W-:Y:S01]  /*15990*/  LDGSTS.E [R30+0xc400], [R28.64], P2 ;  /* 0x0c4000001c1e7fae */ /* 0x0003e20009121848 */
[----:B-----5:R-:W-:-:S05]  /*159a0*/  IADD3 R33, P4, R33, R27, RZ ;  /* 0x0000001b21217210 */ /* 0x020fca0007f9e0ff */
[----:B--2---:R-:W-:Y:S01]  /*159b0*/  IMAD.X R34, R34, 0x1, R26, P4 ;  /* 0x0000000122227824 */ /* 0x004fe200020e061a */
[----:B------:R-:W-:Y:S01]  /*159c0*/  STL [R1+0xa8], R33 ;  /* 0x0000a82101007387 */ /* 0x000fe20000100800 */
[----:B-1----:R-:W-:Y:S02]  /*159d0*/  IMAD.MOV.U32 R28, RZ, RZ, R33 ;  /* 0x000000ffff1c7224 */ /* 0x002fe400078e0021 */
[----:B------:R-:W-:Y:S01]  /*159e0*/  IMAD.MOV.U32 R29, RZ, RZ, R34 ;  /* 0x000000ffff1d7224 */ /* 0x000fe200078e0022 */
[----:B------:R1:W-:Y:S04]  /*159f0*/  STL [R1+0xa4], R34 ;  /* 0x0000a42201007387 */ /* 0x0003e80000100800 */
[----:B------:R2:W-:Y:S01]  /*15a00*/  LDGSTS.E [R30+0xcc00], [R28.64], P1 ;  /* 0x0cc000001c1e7fae */ /* 0x0005e20008921848 */
[----:B------:R-:W-:-:S03]  /*15a10*/  ISETP.GT.AND P1, PT, R3, 0x6a, PT ;  /* 0x0000006a0300780c */ /* 0x000fc60003f24270 */
[----:B-1----:R-:W3:Y:S04]  /*15a20*/  LDL.LU R34, [R1+0x104] ;  /* 0x0001040001227983 */ /* 0x002ee80000300800 */
[----:B------:R-:W4:Y:S01]  /*15a30*/  LDL.LU R33, [R1+0x108] ;  /* 0x0001080001217983 */ /* 0x000f220000300800 */
[----:B--2---:R-:W-:-:S03]  /*15a40*/  SEL R28, RZ, 0x4, !P1 ;  /* 0x00000004ff1c7807 */ /* 0x004fc60004800000 */
[----:B------:R-:W2:Y:S04]  /*15a50*/  LDL.LU R76, [R1+0x124] ;  /* 0x00012400014c7983 */ /* 0x000ea80000300800 */
[----:B------:R-:W5:Y:S01]  /*15a60*/  LDL.LU R35, [R1+0x128] ;  /* 0x0001280001237983 */ /* 0x000f620000300800 */
[----:B------:R-:W-:Y:S02]  /*15a70*/  SEL R28, R28, RZ, !P0 ;  /* 0x000000ff1c1c7207 */ /* 0x000fe40004000000 */
[----:B------:R-:W-:Y:S02]  /*15a80*/  ISETP.GT.AND P1, PT, R3, 0x6e, PT ;  /* 0x0000006e0300780c */ /* 0x000fe40003f24270 */
[----:B------:R-:W-:Y:S02]  /*15a90*/  ISETP.NE.U32.AND P2, PT, R28, RZ, PT ;  /* 0x000000ff1c00720c */ /* 0x000fe40003f45070 */
[----:B------:R-:W-:-:S04]  /*15aa0*/  SEL R28, RZ, 0x4, !P1 ;  /* 0x00000004ff1c7807 */ /* 0x000fc80004800000 */
[----:B------:R-:W-:Y:S02]  /*15ab0*/  SEL R28, R28, RZ, !P0 ;  /* 0x000000ff1c1c7207 */ /* 0x000fe40004000000 */
[----:B------:R-:W-:Y:S02]  /*15ac0*/  IADD3 R65, P3, R65, R27, RZ ;  /* 0x0000001b41417210 */ /* 0x000fe40007f7e0ff */
[----:B------:R-:W-:-:S03]  /*15ad0*/  ISETP.NE.U32.AND P1, PT, R28, RZ, PT ;  /* 0x000000ff1c00720c */ /* 0x000fc60003f25070 */
[----:B------:R-:W-:Y:S02]  /*15ae0*/  IMAD.X R66, R66, 0x1, R26, P3 ;  /* 0x0000000142427824 */ /* 0x000fe400018e061a */
[----:B------:R-:W-:Y:S02]  /*15af0*/  IMAD.MOV.U32 R28, RZ, RZ, R65 ;  /* 0x000000ffff1c7224 */ /* 0x000fe400078e0041 */
[----:B------:R-:W-:Y:S01]  /*15b00*/  IMAD.MOV.U32 R29, RZ, RZ, R66 ;  /* 0x000000ffff1d7224 */ /* 0x000fe200078e0042 */
[----:B------:R-:W-:Y:S04]  /*15b10*/  STL [R1+0xc8], R65 ;  /* 0x0000c84101007387 */ /* 0x000fe80000100800 */
[----:B------:R1:W-:Y:S04]  /*15b20*/  STL [R1+0xc4], R66 ;  /* 0x0000c44201007387 */ /* 0x0003e80000100800 */
[----:B------:R1:W-:Y:S01]  /*15b30*/  LDGSTS.E [R30+0xd400], [R28.64], P2 ;  /* 0x0d4000001c1e7fae */ /* 0x0003e20009121848 */
[----:B------:R-:W-:-:S05]  /*15b40*/  IADD3 R32, P4, R32, R27, RZ ;  /* 0x0000001b20207210 */ /* 0x000fca0007f9e0ff */
[----:B------:R-:W-:Y:S01]  /*15b50*/  IMAD.X R64, R64, 0x1, R26, P4 ;  /* 0x0000000140407824 */ /* 0x000fe200020e061a */
[----:B------:R1:W-:Y:S02]  /*15b60*/  STL [R1+0xe8], R32 ;  /* 0x0000e82001007387 */ /* 0x0003e40000100800 */
[----:B-1----:R-:W-:Y:S02]  /*15b70*/  IMAD.MOV.U32 R28, RZ, RZ, R32 ;  /* 0x000000ffff1c7224 */ /* 0x002fe400078e0020 */
[----:B------:R1:W-:Y:S04]  /*15b80*/  STL [R1+0xe4], R64 ;  /* 0x0000e44001007387 */ /* 0x0003e80000100800 */
[----:B------:R-:W2:Y:S04]  /*15b90*/  LDL.LU R66, [R1+0x144] ;  /* 0x0001440001427983 */ /* 0x000ea80000300800 */
[----:B------:R-:W2:Y:S01]  /*15ba0*/  LDL.LU R32, [R1+0x148] ;  /* 0x0001480001207983 */ /* 0x000ea20000300800 */
[----:B------:R-:W-:-:S03]  /*15bb0*/  IMAD.MOV.U32 R29, RZ, RZ, R64 ;  /* 0x000000ffff1d7224 */ /* 0x000fc600078e0040 */
[----:B------:R-:W2:Y:S04]  /*15bc0*/  LDL.LU R65, [R1+0x164] ;  /* 0x0001640001417983 */ /* 0x000ea80000300800 */
[----:B-1----:R-:W2:Y:S04]  /*15bd0*/  LDL.LU R64, [R1+0x168] ;  /* 0x0001680001407983 */ /* 0x002ea80000300800 */
        /* <DEDUP_REMOVED lines=10> */
[----:B---3--:R-:W-:Y:S01]  /*15c80*/  IMAD.X R34, R34, 0x1, R26, P3 ;  /* 0x0000000122227824 */ /* 0x008fe200018e061a */
[----:B-----5:R-:W-:Y:S01]  /*15c90*/  IADD3 R35, P4, R35, R27, RZ ;  /* 0x0000001b23237210 */ /* 0x020fe20007f9e0ff */
[----:B------:R-:W-:Y:S01]  /*15ca0*/  IMAD.MOV.U32 R28, RZ, RZ, R33 ;  /* 0x000000ffff1c7224 */ /* 0x000fe200078e0021 */
[----:B------:R-:W-:Y:S01]  /*15cb0*/  STL [R1+0x108], R33 ;  /* 0x0001082101007387 */ /* 0x000fe20000100800 */
[----:B------:R-:W-:Y:S02]  /*15cc0*/  IMAD.MOV.U32 R29, RZ, RZ, R34 ;  /* 0x000000ffff1d7224 */ /* 0x000fe400078e0022 */
[----:B--2---:R-:W-:Y:S01]  /*15cd0*/  IMAD.X R76, R76, 0x1, R26, P4 ;  /* 0x000000014c4c7824 */ /* 0x004fe200020e061a */
[----:B------:R1:W-:Y:S04]  /*15ce0*/  STL [R1+0x104], R34 ;  /* 0x0001042201007387 */ /* 0x0003e80000100800 */
[----:B------:R2:W-:Y:S04]  /*15cf0*/  STL [R1+0x128], R35 ;  /* 0x0001282301007387 */ /* 0x0005e80000100800 */
[----:B------:R3:W-:Y:S04]  /*15d00*/  LDGSTS.E [R30+0xe400], [R28.64], P2 ;  /* 0x0e4000001c1e7fae */ /* 0x0007e80009121848 */
[----:B-1----:R-:W4:Y:S04]  /*15d10*/  LDL.LU R34, [R1+0x3c0] ;  /* 0x0003c00001227983 */ /* 0x002f280000300800 */
[----:B------:R-:W-:Y:S01]  /*15d20*/  STL [R1+0x124], R76 ;  /* 0x0001244c01007387 */ /* 0x000fe20000100800 */
[----:B---3--:R-:W-:-:S03]  /*15d30*/  IMAD.MOV.U32 R28, RZ, RZ, R35 ;  /* 0x000000ffff1c7224 */ /* 0x008fc600078e0023 */
[----:B------:R-:W3:Y:S01]  /*15d40*/  LDL.LU R33, [R1+0x3a4] ;  /* 0x0003a40001217983 */ /* 0x000ee20000300800 */
[----:B------:R-:W-:-:S03]  /*15d50*/  IMAD.MOV.U32 R29, RZ, RZ, R76 ;  /* 0x000000ffff1d7224 */ /* 0x000fc600078e004c */
[----:B--2---:R-:W2:Y:S04]  /*15d60*/  LDL.LU R35, [R1+0x388] ;  /* 0x0003880001237983 */ /* 0x004ea80000300800 */
        /* <DEDUP_REMOVED lines=10> */
[----:B------:R-:W-:Y:S01]  /*15e10*/  IADD3 R64, P4, R64, R27, RZ ;  /* 0x0000001b40407210 */ /* 0x000fe20007f9e0ff */
[----:B------:R1:W-:Y:S01]  /*15e20*/  STL [R1+0x148], R32 ;  /* 0x0001482001007387 */ /* 0x0003e20000100800 */
[----:B------:R-:W-:Y:S01]  /*15e30*/  ISETP.NE.U32.AND P1, PT, R28, RZ, PT ;  /* 0x000000ff1c00720c */ /* 0x000fe20003f25070 */
[----:B------:R-:W-:Y:S02]  /*15e40*/  IMAD.MOV.U32 R28, RZ, RZ, R32 ;  /* 0x000000ffff1c7224 */ /* 0x000fe400078e0020 */
[----:B------:R-:W-:Y:S04]  /*15e50*/  STL [R1+0x144], R66 ;  /* 0x0001444201007387 */ /* 0x000fe80000100800 */
[----:B------:R-:W-:Y:S04]  /*15e60*/  STL [R1+0x168], R64 ;  /* 0x0001684001007387 */ /* 0x000fe80000100800 */
[----:B-1----:R-:W5:Y:S01]  /*15e70*/  LDL.LU R32, [R1+0x384] ;  /* 0x0003840001207983 */ /* 0x002f620000300800 */
[----:B------:R-:W-:-:S02]  /*15e80*/  IMAD.MOV.U32 R29, RZ, RZ, R66 ;  /* 0x000000ffff1d7224 */ /* 0x000fc400078e0042 */
[----:B------:R-:W-:-:S03]  /*15e90*/  IMAD.X R65, R65, 0x1, R26, P4 ;  /* 0x0000000141417824 */ /* 0x000fc600020e061a */
[----:B------:R1:W-:Y:S02]  /*15ea0*/  LDGSTS.E [R30+0xf400], [R28.64], P2 ;  /* 0x0f4000001c1e7fae */ /* 0x0003e40009121848 */
[----:B-1----:R-:W-:Y:S02]  /*15eb0*/  IMAD.MOV.U32 R28, RZ, RZ, R64 ;  /* 0x000000ffff1c7224 */ /* 0x002fe400078e0040 */
[----:B------:R-:W-:-:S05]  /*15ec0*/  IMAD.MOV.U32 R29, RZ, RZ, R65 ;  /* 0x000000ffff1d7224 */ /* 0x000fca00078e0041 */
[----:B------:R1:W-:Y:S01]  /*15ed0*/  LDGSTS.E [R30+0xfc00], [R28.64], P1 ;  /* 0x0fc000001c1e7fae */ /* 0x0003e20008921848 */
[C---:B------:R-:W-:Y:S02]  /*15ee0*/  ISETP.GT.AND P1, PT, R3.reuse, 0x3, PT ;  /* 0x000000030300780c */ /* 0x040fe40003f24270 */
[----:B------:R-:W-:Y:S02]  /*15ef0*/  ISETP.GT.AND P2, PT, R3, 0x7, PT ;  /* 0x000000070300780c */ /* 0x000fe40003f44270 */
[----:B-1----:R-:W-:Y:S02]  /*15f00*/  SEL R29, RZ, 0x4, !P1 ;  /* 0x00000004ff1d7807 */ /* 0x002fe40004800000 */
[----:B------:R-:W-:Y:S02]  /*15f10*/  SEL R28, RZ, 0x4, !P2 ;  /* 0x00000004ff1c7807 */ /* 0x000fe40005000000 */
[----:B------:R-:W-:Y:S01]  /*15f20*/  SEL R29, R29, RZ, !P0 ;  /* 0x000000ff1d1d7207 */ /* 0x000fe20004000000 */
[----:B------:R-:W-:Y:S01]  /*15f30*/  HMMA.1688.F32.TF32 R60, R128, R78, R60 ;  /* 0x0000004e803c723c */ /* 0x000fe2000008103c */
[----:B------:R-:W-:-:S02]  /*15f40*/  SEL R28, R28, RZ, !P0 ;  /* 0x000000ff1c1c7207 */ /* 0x000fc40004000000 */
[----:B------:R-:W-:Y:S01]  /*15f50*/  ISETP.NE.U32.AND P1, PT, R29, RZ, PT ;  /* 0x000000ff1d00720c */ /* 0x000fe20003f25070 */
[----:B------:R-:W-:-:S04]  /*15f60*/  IMAD.U32 R30, RZ, RZ, UR5 ;  /* 0x00000005ff1e7e24 */ /* 0x000fc8000f8e00ff */
[----:B------:R-:W-:Y:S01]  /*15f70*/  HMMA.1688.F32.TF32 R48, R124, R78, R48 ;  /* 0x0000004e7c30723c */ /* 0x000fe20000081030 */
[----:B------:R-:W-:-:S06]  /*15f80*/  ISETP.NE.U32.AND P2, PT, R28, RZ, PT ;  /* 0x000000ff1c00720c */ /* 0x000fcc0003f45070 */
[----:B------:R-:W-:-:S05]  /*15f90*/  LOP3.LUT R79, R2, 0x60, RZ, 0x3c, !PT ;  /* 0x00000060024f7812 */ /* 0x000fca00078e3cff */
[----:B------:R-:W-:Y:S01]  /*15fa0*/  IMAD R30, R30, 0x10000, R79 ;  /* 0x000100001e1e7824 */ /* 0x000fe200078e024f */
[----:B------:R1:W-:Y:S01]  /*15fb0*/  STL [R1+0x164], R65 ;  /* 0x0001644101007387 */ /* 0x0003e20000100800 */
[----:B----4-:R-:W-:-:S05]  /*15fc0*/  IADD3 R34, P3, R34, R27, RZ ;  /* 0x0000001b22227210 */ /* 0x010fca0007f7e0ff */
[----:B------:R-:W-:Y:S01]  /*15fd0*/  IMAD.MOV.U32 R28, RZ, RZ, R34 ;  /* 0x000000ffff1c7224 */ /* 0x000fe200078e0022 */
[----:B---3--:R-:W-:Y:S01]  /*15fe0*/  IADD3 R33, P4, R33, R27, RZ ;  /* 0x0000001b21217210 */ /* 0x008fe20007f9e0ff */
[----:B--2---:R-:W-:-:S04]  /*15ff0*/  IMAD.X R35, R35, 0x1, R26, P3 ;  /* 0x0000000123237824 */ /* 0x004fc800018e061a */
[----:B------:R-:W-:Y:S02]  /*16000*/  IMAD.X R24, R24, 0x1, R26, P4 ;  /* 0x0000000118187824 */ /* 0x000fe400020e061a */
[----:B------:R-:W-:-:S05]  /*16010*/  IMAD.MOV.U32 R29, RZ, RZ, R35 ;  /* 0x000000ffff1d7224 */ /* 0x000fca00078e0023 */
[----:B------:R2:W-:Y:S01]  /*16020*/  LDGSTS.E [R30+0x600], [R28.64], P1 ;  /* 0x006000001c1e7fae */ /* 0x0005e20008921848 */
[----:B------:R-:W-:Y:S01]  /*16030*/  ISETP.GT.AND P1, PT, R3, 0xb, PT ;  /* 0x0000000b0300780c */ /* 0x000fe20003f24270 */
[----:B--2---:R-:W-:Y:S02]  /*16040*/  IMAD.MOV.U32 R28, RZ, RZ, R33 ;  /* 0x000000ffff1c7224 */ /* 0x004fe400078e0021 */
[----:B------:R-:W-:-:S05]  /*16050*/  IMAD.MOV.U32 R29, RZ, RZ, R24 ;  /* 0x000000ffff1d7224 */ /* 0x000fca00078e0018 */
[----:B------:R2:W-:Y:S02]  /*16060*/  LDGSTS.E [R30+0xe00], [R28.64], P2 ;  /* 0x00e000001c1e7fae */ /* 0x0005e40009121848 */
[----:B--2---:R-:W-:Y:S02]  /*16070*/  SEL R28, RZ, 0x4, !P1 ;  /* 0x00000004ff1c7807 */ /* 0x004fe40004800000 */
[----:B------:R-:W-:Y:S02]  /*16080*/  ISETP.GT.AND P1, PT, R3, 0xf, PT ;  /* 0x0000000f0300780c */ /* 0x000fe40003f24270 */
[----:B------:R-:W-:-:S04]  /*16090*/  SEL R28, R28, RZ, !P0 ;  /* 0x000000ff1c1c7207 */ /* 0x000fc80004000000 */
[----:B------:R-:W-:Y:S02]  /*160a0*/  ISETP.NE.U32.AND P2, PT, R28, RZ, PT ;  /* 0x000000ff1c00720c */ /* 0x000fe40003f45070 */
[----:B------:R-:W-:Y:S02]  /*160b0*/  SEL R28, RZ, 0x4, !P1 ;  /* 0x00000004ff1c7807 */ /* 0x000fe40004800000 */
[-C--:B-----5:R-:W-:Y:S02]  /*160c0*/  IADD3 R32, P3, R32, R27.reuse, RZ ;  /* 0x0000001b20207210 */ /* 0x0a0fe40007f7e0ff */
[----:B------:R-:W-:Y:S02]  /*160d0*/  SEL R28, R28, RZ, !P0 ;  /* 0x000000ff1c1c7207 */ /* 0x000fe40004000000 */
[----:B------:R-:W-:Y:S01]  /*160e0*/  IADD3 R11, P4, R11, R27, RZ ;  /* 0x0000001b0b0b7210 */ /* 0x000fe20007f9e0ff */
[----:B------:R-:W-:Y:S01]  /*160f0*/  IMAD.X R17, R17, 0x1, R26, P3 ;  /* 0x0000000111117824 */ /* 0x000fe200018e061a */
[----:B------:R-:W-:Y:S01]  /*16100*/  ISETP.NE.U32.AND P1, PT, R28, RZ, PT ;  /* 0x000000ff1c00720c */ /* 0x000fe20003f25070 */
[----:B------:R2:W-:Y:S01]  /*16110*/  STL [R1+0x3c0], R34 ;  /* 0x0003c02201007387 */ /* 0x0005e20000100800 */
[----:B------:R-:W-:-:S02]  /*16120*/  IMAD.MOV.U32 R28, RZ, RZ, R32 ;  /* 0x000000ffff1c7224 */ /* 0x000fc400078e0020 */
[----:B------:R-:W-:Y:S01]  /*16130*/  IMAD.MOV.U32 R29, RZ, RZ, R17 ;  /* 0x000000ffff1d7224 */ /* 0x000fe200078e0011 */
[----:B------:R3:W-:Y:S01]  /*16140*/  STL [R1+0x3a4], R33 ;  /* 0x0003a42101007387 */ /* 0x0007e20000100800 */
[----:B------:R-:W-:-:S03]  /*16150*/  IMAD.X R12, R12, 0x1, R26, P4 ;  /* 0x000000010c0c7824 */ /* 0x000fc600020e061a */
[----:B------:R-:W-:Y:S04]  /*16160*/  STL [R1+0x388], R35 ;  /* 0x0003882301007387 */ /* 0x000fe80000100800 */
[----:B------:R4:W-:Y:S04]  /*16170*/  STL [R1+0x384], R32 ;  /* 0x0003842001007387 */ /* 0x0009e80000100800 */
[----:B-1----:R-:W5:Y:S04]  /*16180*/  LDL.LU R65, [R1+0xc] ;  /* 0x00000c0001417983 */ /* 0x002f680000300800 */
[----:B--2---:R-:W2:Y:S04]  /*16190*/  LDL.LU R34, [R1+0x10] ;  /* 0x0000100001227983 */ /* 0x004ea80000300800 */
[----:B------:R1:W-:Y:S04]  /*161a0*/  LDGSTS.E [R30+0x1600], [R28.64], P2 ;  /* 0x016000001c1e7fae */ /* 0x0003e80009121848 */
[----:B---3--:R-:W3:Y:S04]  /*161b0*/  LDL.LU R33, [R1+0x2c] ;  /* 0x00002c0001217983 */ /* 0x008ee80000300800 */
[----:B----4-:R-:W4:Y:S01]  /*161c0*/  LDL.LU R32, [R1+0x30] ;  /* 0x0000300001207983 */ /* 0x010f220000300800 */
        /* <DEDUP_REMOVED lines=9> */
[----:B------:R-:W2:Y:S01]  /*16260*/  LDL.LU R66, [R1+0x50] ;  /* 0x0000500001427983 */ /* 0x000ea20000300800 */
[----:B-1----:R-:W-:Y:S01]  /*16270*/  SEL R28, RZ, 0x4, !P1 ;  /* 0x00000004ff1c7807 */ /* 0x002fe20004800000 */
[----:B------:R-:W-:Y:S01]  /*16280*/  IMAD.MOV.U32 R29, RZ, RZ, R23 ;  /* 0x000000ffff1d7224 */ /* 0x000fe200078e0017 */
[----:B------:R-:W-:Y:S01]  /*16290*/  ISETP.GT.AND P1, PT, R3, 0x17, PT ;  /* 0x000000170300780c */ /* 0x000fe20003f24270 */
[----:B------:R-:W2:Y:S01]  /*162a0*/  LDL.LU R64, [R1+0x6c] ;  /* 0x00006c0001407983 */ /* 0x000ea20000300800 */
[----:B------:R-:W-:Y:S02]  /*162b0*/  SEL R28, R28, RZ, !P0 ;  /* 0x000000ff1c1c7207 */ /* 0x000fe40004000000 */
[----:B------:R-:W-:Y:S01]  /*162c0*/  IADD3 R145, P3, R145, R27, RZ ;  /* 0x0000001b91917210 */ /* 0x000fe20007f7e0ff */
[----:B------:R-:W2:Y:S01]  /*162d0*/  LDL.LU R35, [R1+0x70] ;  /* 0x0000700001237983 */ /* 0x000ea20000300800 */
[----:B------:R-:W-:-:S02]  /*162e0*/  ISETP.NE.U32.AND P2, PT, R28, RZ, PT ;  /* 0x000000ff1c00720c */ /* 0x000fc40003f45070 */
        /* <DEDUP_REMOVED lines=133> */
[C---:B------:R-:W-:Y:S02]  /*16b40*/  ISETP.GT.AND P1, PT, R3.reuse, 0x53, PT ;  /* 0x000000530300780c */ /* 0x040fe40003f24270 */
[----:B--2---:R-:W-:Y:S02]  /*16b50*/  IADD3 R34, P3, R34, R27, RZ ;  /* 0x0000001b22227210 */ /* 0x004fe40007f7e0ff */
[----:B-1----:R-:W-:Y:S02]  /*16b60*/  SEL R28, RZ, 0x4, !P1 ;  /* 0x00000004ff1c7807 */ /* 0x002fe40004800000 */
[----:B------:R-:W-:Y:S02]  /*16b70*/  ISETP.GT.AND P1, PT, R3, 0x57, PT ;  /* 0x000000570300780c */ /* 0x000fe40003f24270 */
[----:B------:R-:W-:-:S04]  /*16b80*/  SEL R28, R28, RZ, !P0 ;  /* 0x000000ff1c1c7207 */ /* 0x000fc80004000000 */
[----:B------:R-:W-:Y:S02]  /*16b90*/  ISETP.NE.U32.AND P2, PT, R28, RZ, PT ;  /* 0x000000ff1c00720c */ /* 0x000fe40003f45070 */
[----:B------:R-:W-:Y:S02]  /*16ba0*/  SEL R28, RZ, 0x4, !P1 ;  /* 0x00000004ff1c7807 */ /* 0x000fe40004800000 */
[----:B----4-:R-:W-:Y:S01]  /*16bb0*/  IADD3 R32, P4, R32, R27, RZ ;  /* 0x0000001b20207210 */ /* 0x010fe20007f9e0ff */
[--C-:B-----5:R-:W-:Y:S01]  /*16bc0*/  IMAD.X R65, R65, 0x1, R26.reuse, P3 ;  /* 0x0000000141417824 */ /* 0x120fe200018e061a */
[----:B------:R-:W-:Y:S01]  /*16bd0*/  SEL R28, R28, RZ, !P0 ;  /* 0x000000ff1c1c7207 */ /* 0x000fe20004000000 */
[----:B------:R-:W-:Y:S02]  /*16be0*/  STL [R1+0x10], R34 ;  /* 0x0000102201007387 */ /* 0x000fe40000100800 */
[----:B---3--:R-:W-:Y:S01]  /*16bf0*/  IMAD.X R33, R33, 0x1, R26, P4 ;  /* 0x0000000121217824 */ /* 0x008fe200020e061a */
[----:B------:R-:W-:Y:S01]  /*16c00*/  ISETP.NE.U32.AND P1, PT, R28, RZ, PT ;  /* 0x000000ff1c00720c */ /* 0x000fe20003f25070 */
[----:B------:R-:W-:-:S02]  /*16c10*/  IMAD.MOV.U32 R28, RZ, RZ, R34 ;  /* 0x000000ffff1c7224 */ /* 0x000fc400078e0022 */
[----:B------:R-:W-:Y:S01]  /*16c20*/  IMAD.MOV.U32 R29, RZ, RZ, R65 ;  /* 0x000000ffff1d7224 */ /* 0x000fe200078e0041 */
[----:B------:R1:W-:Y:S04]  /*16c30*/  STL [R1+0xc], R65 ;  /* 0x00000c4101007387 */ /* 0x0003e80000100800 */
[----:B------:R-:W-:Y:S04]  /*16c40*/  STL [R1+0x30], R32 ;  /* 0x0000302001007387 */ /* 0x000fe80000100800 */
[----:B------:R2:W-:Y:S04]  /*16c50*/  STL [R1+0x2c], R33 ;  /* 0x00002c2101007387 */ /* 0x0005e80000100800 */
[----:B------:R3:W-:Y:S04]  /*16c60*/  LDGSTS.E [R30+0xa600], [R28.64], P2 ;  /* 0x0a6000001c1e7fae */ /* 0x0007e80009121848 */
[----:B-1----:R-:W4:Y:S04]  /*16c70*/  LDL.LU R65, [R1+0x8c] ;  /* 0x00008c0001417983 */ /* 0x002f280000300800 */
[----:B------:R-:W5:Y:S01]  /*16c80*/  LDL.LU R34, [R1+0x90] ;  /* 0x0000900001227983 */ /* 0x000f620000300800 */
[----:B---3--:R-:W-:-:S02]  /*16c90*/  IMAD.MOV.U32 R29, RZ, RZ, R33 ;  /* 0x000000ffff1d7224 */ /* 0x008fc400078e0021 */
[----:B------:R-:W-:Y:S01]  /*16ca0*/  IMAD.MOV.U32 R28, RZ, RZ, R32 ;  /* 0x000000ffff1c7224 */ /* 0x000fe200078e0020 */
[----:B--2---:R-:W2:Y:S04]  /*16cb0*/  LDL.LU R33, [R1+0xac] ;  /* 0x0000ac0001217983 */ /* 0x004ea80000300800 */
[----:B------:R-:W3:Y:S04]  /*16cc0*/  LDL.LU R32, [R1+0xb0] ;  /* 0x0000b00001207983 */ /* 0x000ee80000300800 */
[----:B------:R1:W-:Y:S01]  /*16cd0*/  LDGSTS.E [R30+0xae00], [R28.64], P1 ;  /* 0x0ae000001c1e7fae */ /* 0x0003e20008921848 */
[----:B------:R-:W-:-:S02]  /*16ce0*/  ISETP.GT.AND P1, PT, R3, 0x5b, PT ;  /* 0x0000005b0300780c */ /* 0x000fc40003f24270 */
[----:B------:R-:W-:Y:S02]  /*16cf0*/  IADD3 R66, P3, R66, R27, RZ ;  /* 0x0000001b42427210 */ /* 0x000fe40007f7e0ff */
[----:B-1----:R-:W-:Y:S02]  /*16d00*/  SEL R28, RZ, 0x4, !P1 ;  /* 0x00000004ff1c7807 */ /* 0x002fe40004800000 */
[----:B------:R-:W-:Y:S02]  /*16d10*/  ISETP.GT.AND P1, PT, R3, 0x5f, PT ;  /* 0x0000005f0300780c */ /* 0x000fe40003f24270 */
[----:B------:R-:W-:-:S04]  /*16d20*/  SEL R28, R28, RZ, !P0 ;  /* 0x000000ff1c1c7207 */ /* 0x000fc80004000000 */
[----:B------:R-:W-:Y:S02]  /*16d30*/  ISETP.NE.U32.AND P2, PT, R28, RZ, PT ;  /* 0x000000ff1c00720c */ /* 0x000fe40003f45070 */
[----:B------:R-:W-:Y:S02]  /*16d40*/  SEL R28, RZ, 0x4, !P1 ;  /* 0x00000004ff1c7807 */ /* 0x000fe40004800000 */
[----:B------:R-:W-:Y:S01]  /*16d50*/  IADD3 R35, P4, R35, R27, RZ ;  /* 0x0000001b23237210 */ /* 0x000fe20007f9e0ff */
[--C-:B------:R-:W-:Y:S01]  /*16d60*/  IMAD.X R76, R76, 0x1, R26.reuse, P3 ;  /* 0x000000014c4c7824 */ /* 0x100fe200018e061a */
[----:B------:R-:W-:Y:S01]  /*16d70*/  SEL R28, R28, RZ, !P0 ;  /* 0x000000ff1c1c7207 */ /* 0x000fe20004000000 */
[----:B------:R-:W-:Y:S02]  /*16d80*/  STL [R1+0x50], R66 ;  /* 0x0000504201007387 */ /* 0x000fe40000100800 */
[----:B------:R-:W-:Y:S01]  /*16d90*/  IMAD.X R64, R64, 0x1, R26, P4 ;  /* 0x0000000140407824 */ /* 0x000fe200020e061a */
[----:B------:R-:W-:Y:S01]  /*16da0*/  ISETP.NE.U32.AND P1, PT, R28, RZ, PT ;  /* 0x000000ff1c00720c */ /* 0x000fe20003f25070 */
[----:B------:R1:W-:Y:S01]  /*16db0*/  STL [R1+0x4c], R76 ;  /* 0x00004c4c01007387 */ /* 0x0003e20000100800 */
[----:B------:R-:W-:-:S02]  /*16dc0*/  IMAD.MOV.U32 R28, RZ, RZ, R66 ;  /* 0x000000ffff1c7224 */ /* 0x000fc400078e0042 */
[----:B------:R-:W-:Y:S01]  /*16dd0*/  IMAD.MOV.U32 R29, RZ, RZ, R76 ;  /* 0x000000ffff1d7224 */ /* 0x000fe200078e004c */
[----:B------:R-:W-:Y:S04]  /*16de0*/  STL [R1+0x70], R35 ;  /* 0x0000702301007387 */ /* 0x000fe80000100800 */
[----:B------:R1:W-:Y:S04]  /*16df0*/  STL [R1+0x6c], R64 ;  /* 0x00006c4001007387 */ /* 0x0003e80000100800 */
[----:B-1----:R-:W2:Y:S04]  /*16e00*/  LDL.LU R76, [R1+0xcc] ;  /* 0x0000cc00014c7983 */ /* 0x002ea80000300800 */
[----:B------:R-:W2:Y:S04]  /*16e10*/  LDL.LU R66, [R1+0xd0] ;  /* 0x0000d00001427983 */ /* 0x000ea80000300800 */
[----:B------:R1:W-:Y:S02]  /*16e20*/  LDGSTS.E [R30+0xb600], [R28.64], P2 ;  /* 0x0b6000001c1e7fae */ /* 0x0003e40009121848 */
[----:B-1----:R-:W-:-:S02]  /*16e30*/  IMAD.MOV.U32 R28, RZ, RZ, R35 ;  /* 0x000000ffff1c7224 */ /* 0x002fc400078e0023 */
[----:B------:R-:W-:Y:S02]  /*16e40*/  IMAD.MOV.U32 R29, RZ, RZ, R64 ;  /* 0x000000ffff1d7224 */ /* 0x000fe400078e0040 */
        /* <DEDUP_REMOVED lines=13> */
[----:B---3--:R-:W-:Y:S01]  /*16f20*/  IADD3 R32, P4, R32, R27, RZ ;  /* 0x0000001b20207210 */ /* 0x008fe20007f9e0ff */
[----:B------:R-:W-:Y:S01]  /*16f30*/  STL [R1+0x90], R34 ;  /* 0x0000902201007387 */ /* 0x000fe20000100800 */
[----:B------:R-:W-:-:S03]  /*16f40*/  IMAD.MOV.U32 R28, RZ, RZ, R34 ;  /* 0x000000ffff1c7224 */ /* 0x000fc600078e0022 */
[----:B--2---:R-:W-:Y:S01]  /*16f50*/  IMAD.X R33, R33, 0x1, R26, P4 ;  /* 0x0000000121217824 */ /* 0x004fe200020e061a */
[----:B------:R1:W-:Y:S01]  /*16f60*/  STL [R1+0x8c], R65 ;  /* 0x00008c4101007387 */ /* 0x0003e20000100800 */
[----:B------:R-:W-:-:S03]  /*16f70*/  IMAD.MOV.U32 R29, RZ, RZ, R65 ;  /* 0x000000ffff1d7224 */ /* 0x000fc600078e0041 */
[----:B------:R-:W-:Y:S04]  /*16f80*/  STL [R1+0xb0], R32 ;  /* 0x0000b02001007387 */ /* 0x000fe80000100800 */
[----:B------:R2:W-:Y:S04]  /*16f90*/  STL [R1+0xac], R33 ;  /* 0x0000ac2101007387 */ /* 0x0005e80000100800 */
[----:B-1----:R-:W3:Y:S04]  /*16fa0*/  LDL.LU R65, [R1+0x10c] ;  /* 0x00010c0001417983 */ /* 0x002ee80000300800 */
[----:B------:R-:W4:Y:S04]  /*16fb0*/  LDL.LU R34, [R1+0x110] ;  /* 0x0001100001227983 */ /* 0x000f280000300800 */
[----:B------:R1:W-:Y:S02]  /*16fc0*/  LDGSTS.E [R30+0xc600], [R28.64], P2 ;  /* 0x0c6000001c1e7fae */ /* 0x0003e40009121848 */
[----:B-1----:R-:W-:-:S02]  /*16fd0*/  IMAD.MOV.U32 R29, RZ, RZ, R33 ;  /* 0x000000ffff1d7224 */ /* 0x002fc400078e0021 */
[----:B------:R-:W-:Y:S01]  /*16fe0*/  IMAD.MOV.U32 R28, RZ, RZ, R32 ;  /* 0x000000ffff1c7224 */ /* 0x000fe200078e0020 */
[----:B--2---:R-:W2:Y:S04]  /*16ff0*/  LDL.LU R33, [R1+0x12c] ;  /* 0x00012c0001217983 */ /* 0x004ea80000300800 */
[----:B------:R-:W5:Y:S04]  /*17000*/  LDL.LU R32, [R1+0x130] ;  /* 0x0001300001207983 */ /* 0x000f680000300800 */
        /* <DEDUP_REMOVED lines=14> */
[----:B------:R-:W-:Y:S01]  /*170f0*/  IMAD.X R64, R64, 0x1, R26, P4 ;  /* 0x0000000140407824 */ /* 0x000fe200020e061a */
[----:B------:R1:W-:Y:S04]  /*17100*/  STL [R1+0xd0], R66 ;  /* 0x0000d04201007387 */ /* 0x0003e80000100800 */
[----:B------:R-:W-:Y:S04]  /*17110*/  STL [R1+0xcc], R76 ;  /* 0x0000cc4c01007387 */ /* 0x000fe80000100800 */
[----:B------:R1:W-:Y:S04]  /*17120*/  LDGSTS.E [R30+0xd600], [R28.64], P2 ;  /* 0x0d6000001c1e7fae */ /* 0x0003e80009121848 */
[----:B------:R1:W-:Y:S04]  /*17130*/  STL [R1+0xf0], R35 ;  /* 0x0000f02301007387 */ /* 0x0003e80000100800 */
[----:B------:R1:W-:Y:S02]  /*17140*/  STL [R1+0xec], R64 ;  /* 0x0000ec4001007387 */ /* 0x0003e40000100800 */
[----:B-1----:R-:W-:-:S02]  /*17150*/  IMAD.MOV.U32 R28, RZ, RZ, R35 ;  /* 0x000000ffff1c7224 */ /* 0x002fc400078e0023 */
[----:B------:R-:W2:Y:S01]  /*17160*/  LDL.LU R66, [R1+0x14c] ;  /* 0x00014c0001427983 */ /* 0x000ea20000300800 */
[----:B------:R-:W-:-:S03]  /*17170*/  IMAD.MOV.U32 R29, RZ, RZ, R64 ;  /* 0x000000ffff1d7224 */ /* 0x000fc600078e0040 */
[----:B------:R-:W2:Y:S04]  /*17180*/  LDL.LU R35, [R1+0x150] ;  /* 0x0001500001237983 */ /* 0x000ea80000300800 */
[----:B------:R1:W-:Y:S01]  /*17190*/  LDGSTS.E [R30+0xde00], [R28.64], P1 ;  /* 0x0de000001c1e7fae */ /* 0x0003e20008921848 */
[----:B------:R-:W-:-:S03]  /*171a0*/  ISETP.GT.AND P1, PT, R3, 0x73, PT ;  /* 0x000000730300780c */ /* 0x000fc60003f24270 */
[----:B------:R-:W2:Y:S04]  /*171b0*/  LDL.LU R76, [R1+0x16c] ;  /* 0x00016c00014c7983 */ /* 0x000ea80000300800 */
[----:B------:R-:W2:Y:S01]  /*171c0*/  LDL.LU R64, [R1+0x170] ;  /* 0x0001700001407983 */ /* 0x000ea20000300800 */
        /* <DEDUP_REMOVED lines=16> */
[----:B------:R-:W-:Y:S03]  /*172d0*/  STL [R1+0x130], R32 ;  /* 0x0001302001007387 */ /* 0x000fe60000100800 */
[----:B-1----:R-:W-:Y:S01]  /*172e0*/  IMAD.MOV.U32 R29, RZ, RZ, R33 ;  /* 0x000000ffff1d7224 */ /* 0x002fe200078e0021 */
[----:B------:R1:W-:Y:S04]  /*172f0*/  STL [R1+0x12c], R33 ;  /* 0x00012c2101007387 */ /* 0x0003e80000100800 */
[----:B------:R-:W2:Y:S01]  /*17300*/  LDL.LU R90, [R1+0x174] ;  /* 0x00017400015a7983 */ /* 0x000ea20000300800 */
[----:B------:R-:W-:-:S03]  /*17310*/  IMAD.MOV.U32 R28, RZ, RZ, R32 ;  /* 0x000000ffff1c7224 */ /* 0x000fc600078e0020 */
[----:B-1----:R-:W3:Y:S04]  /*17320*/  LDL.LU R33, [R1+0x178] ;  /* 0x0001780001217983 */ /* 0x002ee80000300800 */
[----:B------:R-:W4:Y:S04]  /*17330*/  LDL.LU R34, [R1+0x1b4] ;  /* 0x0001b40001227983 */ /* 0x000f280000300800 */
[----:B------:R-:W5:Y:S04]  /*17340*/  LDL.LU R32, [R1+0x1b8] ;  /* 0x0001b80001207983 */ /* 0x000f680000300800 */
[----:B------:R1:W-:Y:S01]  /*17350*/  LDGSTS.E [R30+0xee00], [R28.64], P1 ;  /* 0x0ee000001c1e7fae */ /* 0x0003e20008921848 */
[----:B------:R-:W-:-:S03]  /*17360*/  ISETP.GT.AND P1, PT, R3, 0x7b, PT ;  /* 0x0000007b0300780c */ /* 0x000fc60003f24270 */
[----:B------:R-:W1:Y:S04]  /*17370*/  S2R R77, SR_TID.X ;  /* 0x00000000004d7919 */ /* 0x000e680000002100 */
[----:B------:R-:W4:Y:S01]  /*17380*/  LDL.LU R78, [R1+0x1f8] ;  /* 0x0001f800014e7983 */ /* 0x000f220000300800 */
[----:B-1----:R-:W-:-:S03]  /*17390*/  SEL R28, RZ, 0x4, !P1 ;  /* 0x00000004ff1c7807 */ /* 0x002fc60004800000 */
[----:B------:R-:W4:Y:S01]  /*173a0*/  LDL.LU R65, [R1+0x238] ;  /* 0x0002380001417983 */ /* 0x000f220000300800 */
[----:B------:R-:W-:Y:S02]  /*173b0*/  ISETP.GT.AND P1, PT, R3, 0x7f, PT ;  /* 0x0000007f0300780c */ /* 0x000fe40003f24270 */
[----:B------:R-:W-:-:S04]  /*173c0*/  SEL R28, R28, RZ, !P0 ;  /* 0x000000ff1c1c7207 */ /* 0x000fc80004000000 */
        /* <DEDUP_REMOVED lines=8> */
[----:B------:R-:W-:-:S04]  /*17450*/  IADD3 R64, P4, R64, R27, RZ ;  /* 0x0000001b40407210 */ /* 0x000fc80007f9e0ff */
[----:B------:R1:W-:Y:S01]  /*17460*/  LDGSTS.E [R30+0xf600], [R28.64], P2 ;  /* 0x0f6000001c1e7fae */ /* 0x0003e20009121848 */
[----:B------:R-:W-:-:S03]  /*17470*/  IMAD.X R76, R76, 0x1, R26, P4 ;  /* 0x000000014c4c7824 */ /* 0x000fc600020e061a */
[----:B------:R1:W-:Y:S04]  /*17480*/  STL [R1+0x150], R35 ;  /* 0x0001502301007387 */ /* 0x0003e80000100800 */
[----:B------:R1:W-:Y:S02]  /*17490*/  STL [R1+0x14c], R66 ;  /* 0x00014c4201007387 */ /* 0x0003e40000100800 */
[----:B-1----:R-:W-:Y:S02]  /*174a0*/  IMAD.MOV.U32 R28, RZ, RZ, R64 ;  /* 0x000000ffff1c7224 */ /* 0x002fe400078e0040 */
[----:B------:R-:W-:Y:S01]  /*174b0*/  IMAD.MOV.U32 R29, RZ, RZ, R76 ;  /* 0x000000ffff1d7224 */ /* 0x000fe200078e004c */
[----:B------:R-:W-:Y:S01]  /*174c0*/  LOP3.LUT R35, R77, 0x7f, RZ, 0xc0, !PT ;  /* 0x0000007f4d237812 */ /* 0x000fe200078ec0ff */
[----:B------:R-:W-:Y:S04]  /*174d0*/  STL [R1+0x170], R64 ;  /* 0x0001704001007387 */ /* 0x000fe80000100800 */
[----:B------:R-:W4:Y:S04]  /*174e0*/  LDL.LU R88, [R1+0x1f4] ;  /* 0x0001f40001587983 */ /* 0x000f280000300800 */
[----:B------:R1:W-:Y:S04]  /*174f0*/  STL [R1+0x16c], R76 ;  /* 0x00016c4c01007387 */ /* 0x0003e80000100800 */
[----:B------:R1:W-:Y:S01]  /*17500*/  LDGSTS.E [R30+0xfe00], [R28.64], P1 ;  /* 0x0fe000001c1e7fae */ /* 0x0003e20008921848 */
[----:B------:R-:W-:-:S03]  /*17510*/  ISETP.GE.AND P1, PT, R35, R3, PT ;  /* 0x000000032300720c */ /* 0x000fc60003f26270 */
[----:B------:R-:W4:Y:S01]  /*17520*/  LDL.LU R66, [R1+0x234] ;  /* 0x0002340001427983 */ /* 0x000f220000300800 */
[----:B------:R-:W-:-:S03]  /*17530*/  SEL R3, RZ, 0x4, P1 ;  /* 0x00000004ff037807 */ /* 0x000fc60000800000 */
[----:B------:R-:W4:Y:S01]  /*17540*/  LDL.LU R77, [R1+0x274] ;  /* 0x00027400014d7983 */ /* 0x000f220000300800 */
[----:B------:R-:W-:-:S03]  /*17550*/  SEL R3, R3, RZ, !P0 ;  /* 0x000000ff03037207 */ /* 0x000fc60004000000 */
[----:B-1----:R-:W4:Y:S01]  /*17560*/  LDL.LU R76, [R1+0x278] ;  /* 0x00027800014c7983 */ /* 0x002f220000300800 */
[----:B------:R-:W-:-:S03]  /*17570*/  ISETP.NE.U32.AND P0, PT, R3, RZ, PT ;  /* 0x000000ff0300720c */ /* 0x000fc60003f05070 */
[----:B------:R-:W4:Y:S01]  /*17580*/  LDL.LU R64, [R1+0x2b4] ;  /* 0x0002b40001407983 */ /* 0x000f220000300800 */
[----:B------:R-:W-:-:S03]  /*17590*/  IMAD.U32 R3, RZ, RZ, UR5 ;  /* 0x00000005ff037e24 */ /* 0x000fc6000f8e00ff */
[----:B------:R-:W4:Y:S01]  /*175a0*/  LDL.LU R35, [R1+0x2b8] ;  /* 0x0002b80001237983 */ /* 0x000f220000300800 */
[----:B------:R-:W-:-:S03]  /*175b0*/  IMAD R3, R3, 0x8000, R2 ;  /* 0x0000800003037824 */ /* 0x000fc600078e0202 */
[----:B------:R-:W0:Y:S01]  /*175c0*/  LDGDEPBAR ;  /* 0x00000000000079af */ /* 0x000e220000000000 */
[----:B---3--:R-:W-:-:S04]  /*175d0*/  IADD3 R33, P1, R33, UR7, RZ ;  /* 0x0000000721217c10 */ /* 0x008fc8000ff3e0ff */
[----:B--2---:R-:W-:Y:S01]  /*175e0*/  IADD3.X R90, R90, UR6, RZ, P1, !PT ;  /* 0x000000065a5a7c10 */ /* 0x004fe20008ffe4ff */
[----:B------:R-:W-:Y:S01]  /*175f0*/  IMAD.MOV.U32 R28, RZ, RZ, R33 ;  /* 0x000000ffff1c7224 */ /* 0x000fe200078e0021 */
[----:B-----5:R-:W-:-:S03]  /*17600*/  IADD3 R32, P2, R32, UR7, RZ ;  /* 0x0000000720207c10 */ /* 0x020fc6000ff5e0ff */
[----:B------:R-:W-:Y:S01]  /*17610*/  IMAD.MOV.U32 R29, RZ, RZ, R90 ;  /* 0x000000ffff1d7224 */ /* 0x000fe200078e005a */
[----:B------:R1:W-:Y:S01]  /*17620*/  STL [R1+0x178], R33 ;  /* 0x0001782101007387 */ /* 0x0003e20000100800 */
[----:B----4-:R-:W-:-:S03]  /*17630*/  IADD3.X R34, R34, UR6, RZ, P2, !PT ;  /* 0x0000000622227c10 */ /* 0x010fc600097fe4ff */
[----:B------:R-:W-:Y:S04]  /*17640*/  STL [R1+0x1b8], R32 ;  /* 0x0001b82001007387 */ /* 0x000fe80000100800 */
[----:B------:R-:W-:Y:S04]  /*17650*/  STL [R1+0x174], R90 ;  /* 0x0001745a01007387 */ /* 0x000fe80000100800 */
[----:B-1----:R-:W2:Y:S04]  /*17660*/  LDL.LU R33, [R1+0x2f8] ;  /* 0x0002f80001217983 */ /* 0x002ea80000300800 */
[----:B------:R1:W-:Y:S04]  /*17670*/  LDGSTS.E [R3+0x20000], [R28.64], P0 ;  /* 0x200000001c037fae */ /* 0x0003e80008121848 */
[----:B------:R3:W-:Y:S01]  /*17680*/  STL [R1+0x1b4], R34 ;  /* 0x0001b42201007387 */ /* 0x0007e20000100800 */
[----:B-1----:R-:W-:-:S02]  /*17690*/  IMAD.MOV.U32 R29, RZ, RZ, R34 ;  /* 0x000000ffff1d7224 */ /* 0x002fc400078e0022 */
[----:B------:R-:W-:Y:S01]  /*176a0*/  IMAD.MOV.U32 R28, RZ, RZ, R32 ;  /* 0x000000ffff1c7224 */ /* 0x000fe200078e0020 */
[----:B---3--:R-:W3:Y:S04]  /*176b0*/  LDL.LU R34, [R1+0x2f4] ;  /* 0x0002f40001227983 */ /* 0x008ee80000300800 */
[----:B------:R-:W4:Y:S04]  /*176c0*/  LDL.LU R32, [R1+0x334] ;  /* 0x0003340001207983 */ /* 0x000f280000300800 */
[----:B------:R-:W5:Y:S01]  /*176d0*/  LDL.LU R30, [R1+0x338] ;  /* 0x00033800011e7983 */ /* 0x000f620000300800 */
[----:B------:R-:W-:-:S02]  /*176e0*/  IADD3 R78, P1, R78, UR7, RZ ;  /* 0x000000074e4e7c10 */ /* 0x000fc4000ff3e0ff */
[----:B------:R-:W-:Y:S01]  /*176f0*/  IADD3 R65, P2, R65, UR7, RZ ;  /* 0x0000000741417c10 */ /* 0x000fe2000ff5e0ff */
[----:B------:R1:W-:Y:S04]  /*17700*/  LDGSTS.E [R3+0x21000], [R28.64], P0 ;  /* 0x210000001c037fae */ /* 0x0003e80008121848 */
[----:B------:R-:W-:Y:S01]  /*17710*/  STL [R1+0x1f8], R78 ;  /* 0x0001f84e01007387 */ /* 0x000fe20000100800 */
[----:B-1----:R-:W-:Y:S01]  /*17720*/  IMAD.MOV.U32 R28, RZ, RZ, R78 ;  /* 0x000000ffff1c7224 */ /* 0x002fe200078e004e */
[----:B------:R-:W-:-:S05]  /*17730*/  IADD3.X R88, R88, UR6, RZ, P1, !PT ;  /* 0x0000000658587c10 */ /* 0x000fca0008ffe4ff */
[----:B------:R1:W-:Y:S01]  /*17740*/  STL [R1+0x1f4], R88 ;  /* 0x0001f45801007387 */ /* 0x0003e20000100800 */
[----:B------:R-:W-:Y:S01]  /*17750*/  IMAD.MOV.U32 R29, RZ, RZ, R88 ;  /* 0x000000ffff1d7224 */ /* 0x000fe200078e0058 */
[----:B------:R-:W-:Y:S02]  /*17760*/  IADD3.X R66, R66, UR6, RZ, P2, !PT ;  /* 0x0000000642427c10 */ /* 0x000fe400097fe4ff */
[----:B------:R-:W-:Y:S04]  /*17770*/  STL [R1+0x238], R65 ;  /* 0x0002384101007387 */ /* 0x000fe80000100800 */
[----:B------:R1:W-:Y:S04]  /*17780*/  STL [R1+0x234], R66 ;  /* 0x0002344201007387 */ /* 0x0003e80000100800 */
[----:B-1----:R-:W4:Y:S04]  /*17790*/  LDL.LU R88, [R1+0x17c] ;  /* 0x00017c0001587983 */ /* 0x002f280000300800 */
[----:B------:R-:W4:Y:S01]  /*177a0*/  LDL.LU R78, [R1+0x180] ;  /* 0x00018000014e7983 */ /* 0x000f220000300800 */
[----:B------:R-:W-:-:S03]  /*177b0*/  IADD3 R76, P1, R76, UR7, RZ ;  /* 0x000000074c4c7c10 */ /* 0x000fc6000ff3e0ff */
[----:B------:R1:W-:Y:S01]  /*177c0*/  LDGSTS.E [R3+0x22000], [R28.64], P0 ;  /* 0x220000001c037fae */ /* 0x0003e20008121848 */
[----:B------:R-:W-:Y:S02]  /*177d0*/  IADD3 R35, P2, R35, UR7, RZ ;  /* 0x0000000723237c10 */ /* 0x000fe4000ff5e0ff */
[----:B------:R-:W-:Y:S01]  /*177e0*/  IADD3.X R77, R77, UR6, RZ, P1, !PT ;  /* 0x000000064d4d7c10 */ /* 0x000fe20008ffe4ff */
[----:B-1----:R-:W-:Y:S02]  /*177f0*/  IMAD.MOV.U32 R29, RZ, RZ, R66 ;  /* 0x000000ffff1d7224 */ /* 0x002fe400078e0042 */
[----:B------:R-:W-:Y:S01]  /*17800*/  IMAD.MOV.U32 R28, RZ, RZ, R65 ;  /* 0x000000ffff1c7224 */ /* 0x000fe200078e0041 */
[----:B------:R-:W4:Y:S04]  /*17810*/  LDL.LU R66, [R1+0x1bc] ;  /* 0x0001bc0001427983 */ /* 0x000f280000300800 */
[----:B------:R-:W4:Y:S01]  /*17820*/  LDL.LU R65, [R1+0x1c0] ;  /* 0x0001c00001417983 */ /* 0x000f220000300800 */
[----:B------:R-:W-:-:S03]  /*17830*/  IADD3.X R64, R64, UR6, RZ, P2, !PT ;  /* 0x0000000640407c10 */ /* 0x000fc600097fe4ff */
[----:B------:R-:W-:Y:S04]  /*17840*/  STL [R1+0x278], R76 ;  /* 0x0002784c01007387 */ /* 0x000fe80000100800 */
[----:B------:R1:W-:Y:S04]  /*17850*/  LDGSTS.E [R3+0x23000], [R28.64], P0 ;  /* 0x230000001c037fae */ /* 0x0003e80008121848 */
[----:B------:R1:W-:Y:S04]  /*17860*/  STL [R1+0x274], R77 ;  /* 0x0002744d01007387 */ /* 0x0003e80000100800 */
[----:B------:R-:W-:Y:S01]  /*17870*/  STL [R1+0x2b8], R35 ;  /* 0x0002b82301007387 */ /* 0x000fe20000100800 */
[----:B-1----:R-:W-:-:S03]  /*17880*/  IMAD.MOV.U32 R28, RZ, RZ, R76 ;  /* 0x000000ffff1c7224 */ /* 0x002fc600078e004c */
[----:B------:R1:W-:Y:S01]  /*17890*/  STL [R1+0x2b4], R64 ;  /* 0x0002b44001007387 */ /* 0x0003e20000100800 */
[----:B------:R-:W-:-:S03]  /*178a0*/  IMAD.MOV.U32 R29, RZ, RZ, R77 ;  /* 0x000000ffff1d7224 */ /* 0x000fc600078e004d */
[----:B------:R-:W4:Y:S04]  /*178b0*/  LDL.LU R77, [R1+0x1fc] ;  /* 0x0001fc00014d7983 */ /* 0x000f280000300800 */
[----:B------:R-:W4:Y:S04]  /*178c0*/  LDL.LU R76, [R1+0x200] ;  /* 0x00020000014c7983 */ /* 0x000f280000300800 */
[----:B------:R1:W-:Y:S02]  /*178d0*/  LDGSTS.E [R3+0x24000], [R28.64], P0 ;  /* 0x240000001c037fae */ /* 0x0003e40008121848 */
[----:B-1----:R-:W-:-:S02]  /*178e0*/  IMAD.MOV.U32 R28, RZ, RZ, R35 ;  /* 0x000000ffff1c7224 */ /* 0x002fc400078e0023 */
[----:B------:R-:W-:Y:S02]  /*178f0*/  IMAD.MOV.U32 R29, RZ, RZ, R64 ;  /* 0x000000ffff1d7224 */ /* 0x000fe400078e0040 */
[----:B------:R-:W4:Y:S04]  /*17900*/  LDL.LU R64, [R1+0x23c] ;  /* 0x00023c0001407983 */ /* 0x000f280000300800 */
[----:B------:R-:W4:Y:S04]  /*17910*/  LDL.LU R35, [R1+0x240] ;  /* 0x0002400001237983 */ /* 0x000f280000300800 */
[----:B------:R1:W-:Y:S01]  /*17920*/  LDGSTS.E [R3+0x25000], [R28.64], P0 ;  /* 0x250000001c037fae */ /* 0x0003e20008121848 */
[----:B--2---:R-:W-:-:S05]  /*17930*/  IADD3 R33, P1, R33, UR7, RZ ;  /* 0x0000000721217c10 */ /* 0x004fca000ff3e0ff */
[----:B-1----:R-:W-:Y:S01]  /*17940*/  IMAD.MOV.U32 R28, RZ, RZ, R33 ;  /* 0x000000ffff1c7224 */ /* 0x002fe200078e0021 */
[----:B------:R-:W-:Y:S01]  /*17950*/  STL [R1+0x2f8], R33 ;  /* 0x0002f82101007387 */ /* 0x000fe20000100800 */
[----:B---3--:R-:W-:Y:S02]  /*17960*/  IADD3.X R34, R34, UR6, RZ, P1, !PT ;  /* 0x0000000622227c10 */ /* 0x008fe40008ffe4ff */
[----:B-----5:R-:W-:-:S03]  /*17970*/  IADD3 R30, P2, R30, UR7, RZ ;  /* 0x000000071e1e7c10 */ /* 0x020fc6000ff5e0ff */
[----:B------:R-:W-:Y:S01]  /*17980*/  IMAD.MOV.U32 R29, RZ, RZ, R34 ;  /* 0x000000ffff1d7224 */ /* 0x000fe200078e0022 */
[----:B----4-:R-:W-:Y:S01]  /*17990*/  IADD3.X R32, R32, UR6, RZ, P2, !PT ;  /* 0x0000000620207c10 */ /* 0x010fe200097fe4ff */
        /* <DEDUP_REMOVED lines=9> */
[----:B------:R-:W3:Y:S01]  /*17a30*/  LDL.LU R30, [R1+0x2c0] ;  /* 0x0002c000011e7983 */ /* 0x000ee20000300800 */
[----:B------:R-:W-:-:S03]  /*17a40*/  LOP3.LUT R90, R2, 0x10, RZ, 0x3c, !PT ;  /* 0x00000010025a7812 */ /* 0x000fc600078e3cff */
[----:B------:R1:W-:Y:S01]  /*17a50*/  LDGSTS.E [R3+0x27000], [R28.64], P0 ;  /* 0x270000001c037fae */ /* 0x0003e20008121848 */
[----:B------:R-:W-:Y:S01]  /*17a60*/  IADD3 R78, P1, R78, UR7, RZ ;  /* 0x000000074e4e7c10 */ /* 0x000fe2000ff3e0ff */
[----:B-1----:R-:W-:-:S03]  /*17a70*/  IMAD.U32 R3, RZ, RZ, UR5 ;  /* 0x00000005ff037e24 */ /* 0x002fc6000f8e00ff */
[----:B------:R-:W-:Y:S01]  /*17a80*/  IADD3.X R88, R88, UR6, RZ, P1, !PT ;  /* 0x0000000658587c10 */ /* 0x000fe20008ffe4ff */
[----:B------:R-:W-:Y:S01]  /*17a90*/  IMAD R3, R3, 0x8000, R90 ;  /* 0x0000800003037824 */ /* 0x000fe200078e025a */
[----:B------:R1:W-:Y:S01]  /*17aa0*/  STL [R1+0x180], R78 ;  /* 0x0001804e01007387 */ /* 0x0003e20000100800 */
[----:B------:R-:W-:Y:S02]  /*17ab0*/  IMAD.MOV.U32 R28, RZ, RZ, R78 ;  /* 0x000000ffff1c7224 */ /* 0x000fe400078e004e */
[----:B------:R-:W-:-:S05]  /*17ac0*/  IMAD.MOV.U32 R29, RZ, RZ, R88 ;  /* 0x000000ffff1d7224 */ /* 0x000fca00078e0058 */
[----:B------:R1:W-:Y:S01]  /*17ad0*/  LDGSTS.E [R3+0x20200], [R28.64], P0 ;  /* 0x202000001c037fae */ /* 0x0003e20008121848 */
[----:B------:R-:W-:-:S04]  /*17ae0*/  IADD3 R65, P2, R65, UR7, RZ ;  /* 0x0000000741417c10 */ /* 0x000fc8000ff5e0ff */
[----:B------:R-:W-:Y:S01]  /*17af0*/  IADD3.X R66, R66, UR6, RZ, P2, !PT ;  /* 0x0000000642427c10 */ /* 0x000fe200097fe4ff */
[----:B------:R-:W-:Y:S04]  /*17b00*/  STL [R1+0x1c0], R65 ;  /* 0x0001c04101007387 */ /* 0x000fe80000100800 */
[----:B------:R1:W-:Y:S02]  /*17b10*/  STL [R1+0x17c], R88 ;  /* 0x00017c5801007387 */ /* 0x0003e40000100800 */
[----:B-1----:R-:W-:Y:S02]  /*17b20*/  IMAD.MOV.U32 R29, RZ, RZ, R66 ;  /* 0x000000ffff1d7224 */ /* 0x002fe400078e0042 */
[----:B------:R-:W2:Y:S01]  /*17b30*/  LDL.LU R78, [R1+0x300] ;  /* 0x00030000014e7983 */ /* 0x000ea20000300800 */
[----:B------:R-:W-:-:S03]  /*17b40*/  IMAD.MOV.U32 R28, RZ, RZ, R65 ;  /* 0x000000ffff1c7224 */ /* 0x000fc600078e0041 */
[----:B------:R1:W-:Y:S04]  /*17b50*/  STL [R1+0x1bc], R66 ;  /* 0x0001bc4201007387 */ /* 0x0003e80000100800 */
[----:B------:R-:W2:Y:S04]  /*17b60*/  LDL.LU R88, [R1+0x2fc] ;  /* 0x0002fc0001587983 */ /* 0x000ea80000300800 */
[----:B------:R1:W-:Y:S04]  /*17b70*/  LDGSTS.E [R3+0x21200], [R28.64], P0 ;  /* 0x212000001c037fae */ /* 0x0003e80008121848 */
[----:B-1----:R-:W2:Y:S01]  /*17b80*/  LDL.LU R66, [R1+0x33c] ;  /* 0x00033c0001427983 */ /* 0x002ea20000300800 */
[----:B------:R-:W-:-:S03]  /*17b90*/  IADD3 R76, P1, R76, UR7, RZ ;  /* 0x000000074c4c7c10 */ /* 0x000fc6000ff3e0ff */
[----:B------:R-:W2:Y:S01]  /*17ba0*/  LDL.LU R65, [R1+0x340] ;  /* 0x0003400001417983 */ /* 0x000ea20000300800 */
[----:B------:R-:W-:Y:S01]  /*17bb0*/  IADD3.X R77, R77, UR6, RZ, P1, !PT ;  /* 0x000000064d4d7c10 */ /* 0x000fe20008ffe4ff */
[----:B------:R-:W-:Y:S02]  /*17bc0*/  IMAD.MOV.U32 R28, RZ, RZ, R76 ;  /* 0x000000ffff1c7224 */ /* 0x000fe400078e004c */
[----:B------:R1:W-:Y:S02]  /*17bd0*/  STL [R1+0x200], R76 ;  /* 0x0002004c01007387 */ /* 0x0003e40000100800 */
[----:B------:R-:W-:Y:S02]  /*17be0*/  IMAD.MOV.U32 R29, RZ, RZ, R77 ;  /* 0x000000ffff1d7224 */ /* 0x000fe400078e004d */
[----:B------:R1:W-:Y:S04]  /*17bf0*/  STL [R1+0x1fc], R77 ;  /* 0x0001fc4d01007387 */ /* 0x0003e80000100800 */
[----:B------:R1:W-:Y:S01]  /*17c00*/  LDGSTS.E [R3+0x22200], [R28.64], P0 ;  /* 0x222000001c037fae */ /* 0x0003e20008121848 */
[----:B------:R-:W-:-:S04]  /*17c10*/  IADD3 R35, P2, R35, UR7, RZ ;  /* 0x0000000723237c10 */ /* 0x000fc8000ff5e0ff */
[----:B------:R-:W-:Y:S01]  /*17c20*/  IADD3.X R64, R64, UR6, RZ, P2, !PT ;  /* 0x0000000640407c10 */ /* 0x000fe200097fe4ff */
[----:B------:R-:W-:Y:S01]  /*17c30*/  STL [R1+0x240], R35 ;  /* 0x0002402301007387 */ /* 0x000fe20000100800 */
[----:B-1----:R-:W-:-:S03]  /*17c40*/  IMAD.MOV.U32 R28, RZ, RZ, R35 ;  /* 0x000000ffff1c7224 */ /* 0x002fc600078e0023 */
[----:B------:R-:W2:Y:S01]  /*17c50*/  LDL.LU R76, [R1+0x188] ;  /* 0x00018800014c7983 */ /* 0x000ea20000300800 */
[----:B------:R-:W-:-:S03]  /*17c60*/  IMAD.MOV.U32 R29, RZ, RZ, R64 ;  /* 0x000000ffff1d7224 */ /* 0x000fc600078e0040 */
[----:B------:R1:W-:Y:S04]  /*17c70*/  STL [R1+0x23c], R64 ;  /* 0x00023c4001007387 */ /* 0x0003e80000100800 */
[----:B------:R-:W2:Y:S04]  /*17c80*/  LDL.LU R77, [R1+0x184] ;  /* 0x00018400014d7983 */ /* 0x000ea80000300800 */
[----:B------:R2:W-:Y:S04]  /*17c90*/  LDGSTS.E [R3+0x23200], [R28.64], P0 ;  /* 0x232000001c037fae */ /* 0x0005e80008121848 */
[----:B-1----:R-:W2:Y:S04]  /*17ca0*/  LDL.LU R64, [R1+0x1c4] ;  /* 0x0001c40001407983 */ /* 0x002ea80000300800 */
[----:B------:R-:W2:Y:S01]  /*17cb0*/  LDL.LU R35, [R1+0x1c8] ;  /* 0x0001c80001237983 */ /* 0x000ea20000300800 */
[----:B-----5:R-:W-:-:S04]  /*17cc0*/  IADD3 R33, P1, R33, UR7, RZ ;  /* 0x0000000721217c10 */ /* 0x020fc8000ff3e0ff */
[----:B----4-:R-:W-:Y:S01]  /*17cd0*/  IADD3.X R34, R34, UR6, RZ, P1, !PT ;  /* 0x0000000622227c10 */ /* 0x010fe20008ffe4ff */
[----:B------:R-:W-:Y:S01]  /*17ce0*/  STL [R1+0x280], R33 ;  /* 0x0002802101007387 */ /* 0x000fe20000100800 */
[----:B---3--:R-:W-:-:S03]  /*17cf0*/  IADD3 R30, P2, R30, UR7, RZ ;  /* 0x000000071e1e7c10 */ /* 0x008fc6000ff5e0ff */
[----:B------:R1:W-:Y:S01]  /*17d00*/  STL [R1+0x27c], R34 ;  /* 0x00027c2201007387 */ /* 0x0003e20000100800 */
[----:B--2---:R-:W-:Y:S01]  /*17d10*/  IADD3.X R32, R32, UR6, RZ, P2, !PT ;  /* 0x0000000620207c10 */ /* 0x004fe200097fe4ff */
[----:B------:R-:W-:Y:S02]  /*17d20*/  IMAD.MOV.U32 R28, RZ, RZ, R33 ;  /* 0x000000ffff1c7224 */ /* 0x000fe400078e0021 */
[----:B------:R-:W-:Y:S01]  /*17d30*/  STL [R1+0x2c0], R30 ;  /* 0x0002c01e01007387 */ /* 0x000fe20000100800 */
[----:B------:R-:W-:-:S03]  /*17d40*/  IMAD.MOV.U32 R29, RZ, RZ, R34 ;  /* 0x000000ffff1d7224 */ /* 0x000fc600078e0022 */
        /* <DEDUP_REMOVED lines=9> */
[----:B------:R-:W-:-:S04]  /*17de0*/  IADD3 R78, P1, R78, UR7, RZ ;  /* 0x000000074e4e7c10 */ /* 0x000fc8000ff3e0ff */
[----:B------:R-:W-:Y:S01]  /*17df0*/  IADD3.X R88, R88, UR6, RZ, P1, !PT ;  /* 0x0000000658587c10 */ /* 0x000fe20008ffe4ff */
[----:B------:R-:W-:Y:S01]  /*17e00*/  STL [R1+0x300], R78 ;  /* 0x0003004e01007387 */ /* 0x000fe20000100800 */
[----:B-1----:R-:W-:-:S03]  /*17e10*/  IMAD.MOV.U32 R28, RZ, RZ, R78 ;  /* 0x000000ffff1c7224 */ /* 0x002fc600078e004e */
[----:B------:R1:W-:Y:S01]  /*17e20*/  STL [R1+0x2fc], R88 ;  /* 0x0002fc5801007387 */ /* 0x0003e20000100800 */
[----:B------:R-:W-:Y:S01]  /*17e30*/  IADD3 R65, P2, R65, UR7, RZ ;  /* 0x0000000741417c10 */ /* 0x000fe2000ff5e0ff */
[----:B------:R-:W-:-:S03]  /*17e40*/  IMAD.MOV.U32 R29, RZ, RZ, R88 ;  /* 0x000000ffff1d7224 */ /* 0x000fc600078e0058 */
[----:B------:R-:W-:Y:S01]  /*17e50*/  IADD3.X R66, R66, UR6, RZ, P2, !PT ;  /* 0x0000000642427c10 */ /* 0x000fe200097fe4ff */
[----:B------:R-:W-:Y:S04]  /*17e60*/  STL [R1+0x340], R65 ;  /* 0x0003404101007387 */ /* 0x000fe80000100800 */
[----:B------:R1:W-:Y:S04]  /*17e70*/  STL [R1+0x33c], R66 ;  /* 0x00033c4201007387 */ /* 0x0003e80000100800 */
[----:B-1----:R-:W2:Y:S04]  /*17e80*/  LDL.LU R88, [R1+0x284] ;  /* 0x0002840001587983 */ /* 0x002ea80000300800 */
[----:B------:R-:W2:Y:S04]  /*17e90*/  LDL.LU R78, [R1+0x288] ;  /* 0x00028800014e7983 */ /* 0x000ea80000300800 */
[----:B------:R1:W-:Y:S01]  /*17ea0*/  LDGSTS.E [R3+0x26200], [R28.64], P0 ;  /* 0x262000001c037fae */ /* 0x0003e20008121848 */
[----:B------:R-:W-:Y:S01]  /*17eb0*/  IADD3 R76, P1, R76, UR7, RZ ;  /* 0x000000074c4c7c10 */ /* 0x000fe2000ff3e0ff */
[----:B-1----:R-:W-:-:S02]  /*17ec0*/  IMAD.MOV.U32 R28, RZ, RZ, R65 ;  /* 0x000000ffff1c7224 */ /* 0x002fc400078e0041 */
[----:B------:R-:W-:Y:S02]  /*17ed0*/  IMAD.MOV.U32 R29, RZ, RZ, R66 ;  /* 0x000000ffff1d7224 */ /* 0x000fe400078e0042 */
[----:B------:R-:W2:Y:S01]  /*17ee0*/  LDL.LU R66, [R1+0x2c4] ;  /* 0x0002c40001427983 */ /* 0x000ea20000300800 */
[----:B------:R-:W-:-:S03]  /*17ef0*/  IADD3.X R77, R77, UR6, RZ, P1, !PT ;  /* 0x000000064d4d7c10 */ /* 0x000fc60008ffe4ff */
[----:B------:R-:W2:Y:S04]  /*17f00*/  LDL.LU R65, [R1+0x2c8] ;  /* 0x0002c80001417983 */ /* 0x000ea80000300800 */
[----:B------:R1:W-:Y:S01]  /*17f10*/  LDGSTS.E [R3+0x27200], [R28.64], P0 ;  /* 0x272000001c037fae */ /* 0x0003e20008121848 */
[----:B------:R-:W-:-:S03]  /*17f20*/  IADD3 R35, P2, R35, UR7, RZ ;  /* 0x0000000723237c10 */ /* 0x000fc6000ff5e0ff */
[----:B------:R1:W-:Y:S01]  /*17f30*/  STL [R1+0x188], R76 ;  /* 0x0001884c01007387 */ /* 0x0003e20000100800 */
[----:B------:R-:W-:Y:S01]  /*17f40*/  IADD3.X R64, R64, UR6, RZ, P2, !PT ;  /* 0x0000000640407c10 */ /* 0x000fe200097fe4ff */
[----:B-1----:R-:W-:Y:S02]  /*17f50*/  IMAD.U32 R3, RZ, RZ, UR5 ;  /* 0x00000005ff037e24 */ /* 0x002fe4000f8e00ff */
[----:B------:R-:W-:Y:S01]  /*17f60*/  STL [R1+0x1c8], R35 ;  /* 0x0001c82301007387 */ /* 0x000fe20000100800 */
[----:B------:R-:W-:Y:S02]  /*17f70*/  IMAD.MOV.U32 R28, RZ, RZ, R76 ;  /* 0x000000ffff1c7224 */ /* 0x000fe400078e004c */
[----:B------:R-:W-:Y:S01]  /*17f80*/  IMAD R3, R3, 0x8000, R89 ;  /* 0x0000800003037824 */ /* 0x000fe200078e0259 */
[----:B------:R1:W-:Y:S01]  /*17f90*/  STL [R1+0x184], R77 ;  /* 0x0001844d01007387 */ /* 0x0003e20000100800 */
[----:B------:R-:W-:-:S03]  /*17fa0*/  IMAD.MOV.U32 R29, RZ, RZ, R77 ;  /* 0x000000ffff1d7224 */ /* 0x000fc600078e004d */
[----:B------:R-:W2:Y:S04]  /*17fb0*/  LDL.LU R76, [R1+0x308] ;  /* 0x00030800014c7983 */ /* 0x000ea80000300800 */
[----:B------:R1:W-:Y:S04]  /*17fc0*/  LDGSTS.E [R3+0x20400], [R28.64], P0 ;  /* 0x204000001c037fae */ /* 0x0003e80008121848 */
[----:B------:R1:W-:Y:S04]  /*17fd0*/  STL [R1+0x1c4], R64 ;  /* 0x0001c44001007387 */ /* 0x0003e80000100800 */
[----:B-1----:R-:W2:Y:S01]  /*17fe0*/  LDL.LU R77, [R1+0x304] ;  /* 0x00030400014d7983 */ /* 0x002ea20000300800 */
[----:B------:R-:W-:-:S02]  /*17ff0*/  IMAD.MOV.U32 R29, RZ, RZ, R64 ;  /* 0x000000ffff1d7224 */ /* 0x000fc400078e0040 */
[----:B------:R-:W-:Y:S01]  /*18000*/  IMAD.MOV.U32 R28, RZ, RZ, R35 ;  /* 0x000000ffff1c7224 */ /* 0x000fe200078e0023 */
[----:B------:R-:W2:Y:S04]  /*18010*/  LDL.LU R64, [R1+0x344] ;  /* 0x0003440001407983 */ /* 0x000ea80000300800 */
[----:B------:R-:W2:Y:S04]  /*18020*/  LDL.LU R35, [R1+0x348] ;  /* 0x0003480001237983 */ /* 0x000ea80000300800 */
[----:B------:R1:W-:Y:S01]  /*18030*/  LDGSTS.E [R3+0x21400], [R28.64], P0 ;  /* 0x214000001c037fae */ /* 0x0003e20008121848 */
[----:B----4-:R-:W-:-:S04]  /*18040*/  IADD3 R33, P1, R33, UR7, RZ ;  /* 0x0000000721217c10 */ /* 0x010fc8000ff3e0ff */
[----:B---3--:R-:W-:Y:S01]  /*18050*/  IADD3.X R34, R34, UR6, RZ, P1, !PT ;  /* 0x0000000622227c10 */ /* 0x008fe20008ffe4ff */
[----:B------:R3:W-:Y:S01]  /*18060*/  STL [R1+0x208], R33 ;  /* 0x0002082101007387 */ /* 0x0007e20000100800 */
[----:B-1----:R-:W-:-:S03]  /*18070*/  IMAD.MOV.U32 R28, RZ, RZ, R33 ;  /* 0x000000ffff1c7224 */ /* 0x002fc600078e0021 */
[----:B------:R-:W-:Y:S01]  /*18080*/  IMAD.MOV.U32 R29, RZ, RZ, R34 ;  /* 0x000000ffff1d7224 */ /* 0x000fe200078e0022 */
[----:B------:R1:W-:Y:S04]  /*18090*/  STL [R1+0x204], R34 ;  /* 0x0002042201007387 */ /* 0x0003e80000100800 */
[----:B------:R4:W-:Y:S01]  /*180a0*/  LDGSTS.E [R3+0x22400], [R28.64], P0 ;  /* 0x224000001c037fae */ /* 0x0009e20008121848 */
[----:B-----5:R-:W-:-:S04]  /*180b0*/  IADD3 R30, P2, R30, UR7, RZ ;  /* 0x000000071e1e7c10 */ /* 0x020fc8000ff5e0ff */
[----:B--2---:R-:W-:Y:S01]  /*180c0*/  IADD3.X R32, R32, UR6, RZ, P2, !PT ;  /* 0x0000000620207c10 */ /* 0x004fe200097fe4ff */
[----:B------:R-:W-:Y:S04]  /*180d0*/  STL [R1+0x248], R30 ;  /* 0x0002481e01007387 */ /* 0x000fe80000100800 */
[----:B---3--:R-:W2:Y:S01]  /*180e0*/  LDL.LU R33, [R1+0x190] ;  /* 0x0001900001217983 */ /* 0x008ea20000300800 */
[----:B----4-:R-:W-:-:S03]  /*180f0*/  IMAD.MOV.U32 R29, RZ, RZ, R32 ;  /* 0x000000ffff1d7224 */ /* 0x010fc600078e0020 */
[----:B------:R3:W-:Y:S01]  /*18100*/  STL [R1+0x244], R32 ;  /* 0x0002442001007387 */ /* 0x0007e20000100800 */
[----:B------:R-:W-:-:S03]  /*18110*/  IMAD.MOV.U32 R28, RZ, RZ, R30 ;  /* 0x000000ffff1c7224 */ /* 0x000fc600078e001e */
[----:B-1----:R-:W4:Y:S04]  /*18120*/  LDL.LU R34, [R1+0x18c] ;  /* 0x00018c0001227983 */ /* 0x002f280000300800 */
[----:B------:R1:W-:Y:S04]  /*18130*/  LDGSTS.E [R3+0x23400], [R28.64], P0 ;  /* 0x234000001c037fae */ /* 0x0003e80008121848 */
[----:B---3--:R-:W3:Y:S04]  /*18140*/  LDL.LU R32, [R1+0x1cc] ;  /* 0x0001cc0001207983 */ /* 0x008ee80000300800 */
[----:B------:R-:W5:Y:S01]  /*18150*/  LDL.LU R30, [R1+0x1d0] ;  /* 0x0001d000011e7983 */ /* 0x000f620000300800 */
[----:B------:R-:W-:-:S04]  /*18160*/  IADD3 R78, P1, R78, UR7, RZ ;  /* 0x000000074e4e7c10 */ /* 0x000fc8000ff3e0ff */
[----:B------:R-:W-:Y:S01]  /*18170*/  IADD3.X R88, R88, UR6, RZ, P1, !PT ;  /* 0x0000000658587c10 */ /* 0x000fe20008ffe4ff */
[----:B-1----:R-:W-:Y:S01]  /*18180*/  IMAD.MOV.U32 R28, RZ, RZ, R78 ;  /* 0x000000ffff1c7224 */ /* 0x002fe200078e004e */
[----:B------:R-:W-:Y:S03]  /*18190*/  STL [R1+0x288], R78 ;  /* 0x0002884e01007387 */ /* 0x000fe60000100800 */
[----:B------:R-:W-:Y:S01]  /*181a0*/  IMAD.MOV.U32 R29, RZ, RZ, R88 ;  /* 0x000000ffff1d7224 */ /* 0x000fe200078e0058 */
[----:B------:R1:W-:Y:S04]  /*181b0*/  STL [R1+0x284], R88 ;  /* 0x0002845801007387 */ /* 0x0003e80000100800 */
[----:B------:R1:W-:Y:S01]  /*181c0*/  LDGSTS.E [R3+0x24400], [R28.64], P0 ;  /* 0x244000001c037fae */ /* 0x0003e20008121848 */
[----:B------:R-:W-:-:S04]  /*181d0*/  IADD3 R65, P2, R65, UR7, RZ ;  /* 0x0000000741417c10 */ /* 0x000fc8000ff5e0ff */
[----:B------:R-:W-:Y:S01]  /*181e0*/  IADD3.X R66, R66, UR6, RZ, P2, !PT ;  /* 0x0000000642427c10 */ /* 0x000fe200097fe4ff */
[----:B------:R1:W-:Y:S02]  /*181f0*/  STL [R1+0x2c8], R65 ;  /* 0x0002c84101007387 */ /* 0x0003e40000100800 */
[----:B-1----:R-:W-:Y:S02]  /*18200*/  IMAD.MOV.U32 R28, RZ, RZ, R65 ;  /* 0x000000ffff1c7224 */ /* 0x002fe400078e0041 */
[----:B------:R1:W-:Y:S01]  /*18210*/  STL [R1+0x2c4], R66 ;  /* 0x0002c44201007387 */ /* 0x0003e20000100800 */
[----:B------:R-:W-:-:S03]  /*18220*/  IMAD.MOV.U32 R29, RZ, RZ, R66 ;  /* 0x000000ffff1d7224 */ /* 0x000fc600078e0042 */
[----:B------:R-:W3:Y:S04]  /*18230*/  LDL.LU R88, [R1+0x20c] ;  /* 0x00020c0001587983 */ /* 0x000ee80000300800 */
[----:B------:R-:W3:Y:S04]  /*18240*/  LDL.LU R65, [R1+0x210] ;  /* 0x0002100001417983 */ /* 0x000ee80000300800 */
[----:B------:R-:W3:Y:S01]  /*18250*/  LDL.LU R78, [R1+0x24c] ;  /* 0x00024c00014e7983 */ /* 0x000ee20000300800 */
[----:B------:R-:W-:-:S03]  /*18260*/  IADD3 R76, P1, R76, UR7, RZ ;  /* 0x000000074c4c7c10 */ /* 0x000fc6000ff3e0ff */
[----:B-1----:R-:W3:Y:S04]  /*18270*/  LDL.LU R66, [R1+0x250] ;  /* 0x0002500001427983 */ /* 0x002ee80000300800 */
[----:B------:R1:W-:Y:S01]  /*18280*/  LDGSTS.E [R3+0x25400], [R28.64], P0 ;  /* 0x254000001c037fae */ /* 0x0003e20008121848 */
[----:B------:R-:W-:-:S03]  /*18290*/  IADD3.X R77, R77, UR6, RZ, P1, !PT ;  /* 0x000000064d4d7c10 */ /* 0x000fc60008ffe4ff */
[----:B------:R1:W-:Y:S02]  /*182a0*/  STL [R1+0x308], R76 ;  /* 0x0003084c01007387 */ /* 0x0003e40000100800 */
[----:B-1----:R-:W-:Y:S02]  /*182b0*/  IMAD.MOV.U32 R28, RZ, RZ, R76 ;  /* 0x000000ffff1c7224 */ /* 0x002fe400078e004c */
[----:B------:R-:W-:Y:S01]  /*182c0*/  IMAD.MOV.U32 R29, RZ, RZ, R77 ;  /* 0x000000ffff1d7224 */ /* 0x000fe200078e004d */
[----:B------:R-:W-:Y:S01]  /*182d0*/  IADD3 R35, P2, R35, UR7, RZ ;  /* 0x0000000723237c10 */ /* 0x000fe2000ff5e0ff */
[----:B------:R1:W-:Y:S03]  /*182e0*/  STL [R1+0x304], R77 ;  /* 0x0003044d01007387 */ /* 0x0003e60000100800 */
[----:B------:R-:W-:Y:S01]  /*182f0*/  IADD3.X R64, R64, UR6, RZ, P2, !PT ;  /* 0x0000000640407c10 */ /* 0x000fe200097fe4ff */
[----:B------:R-:W-:Y:S04]  /*18300*/  STL [R1+0x348], R35 ;  /* 0x0003482301007387 */ /* 0x000fe80000100800 */
[----:B------:R-:W3:Y:S04]  /*18310*/  LDL.LU R76, [R1+0x290] ;  /* 0x00029000014c7983 */ /* 0x000ee80000300800 */
[----:B------:R1:W-:Y:S04]  /*18320*/  LDGSTS.E [R3+0x26400], [R28.64], P0 ;  /* 0x264000001c037fae */ /* 0x0003e80008121848 */
[----:B------:R1:W-:Y:S04]  /*18330*/  STL [R1+0x344], R64 ;  /* 0x0003444001007387 */ /* 0x0003e80000100800 */
[----:B-1----:R-:W3:Y:S01]  /*18340*/  LDL.LU R77, [R1+0x28c] ;  /* 0x00028c00014d7983 */ /* 0x002ee20000300800 */
[----:B------:R-:W-:-:S02]  /*18350*/  IMAD.MOV.U32 R28, RZ, RZ, R35 ;  /* 0x000000ffff1c7224 */ /* 0x000fc400078e0023 */
[----:B------:R-:W-:Y:S02]  /*18360*/  IMAD.MOV.U32 R29, RZ, RZ, R64 ;  /* 0x000000ffff1d7224 */ /* 0x000fe400078e0040 */
[----:B------:R-:W3:Y:S01]  /*18370*/  LDL.LU R64, [R1+0x2cc] ;  /* 0x0002cc0001407983 */ /* 0x000ee20000300800 */
[----:B------:R-:W-:-:S03]  /*18380*/  LOP3.LUT R89, R2, 0x30, RZ, 0x3c, !PT ;  /* 0x0000003002597812 */ /* 0x000fc600078e3cff */
[----:B------:R-:W3:Y:S04]  /*18390*/  LDL.LU R35, [R1+0x2d0] ;  /* 0x0002d00001237983 */ /* 0x000ee80000300800 */
[----:B------:R1:W-:Y:S02]  /*183a0*/  LDGSTS.E [R3+0x27400], [R28.64], P0 ;  /* 0x274000001c037fae */ /* 0x0003e40008121848 */
[----:B-1----:R-:W-:-:S04]  /*183b0*/  IMAD.U32 R3, RZ, RZ, UR5 ;  /* 0x00000005ff037e24 */ /* 0x002fc8000f8e00ff */
[----:B------:R-:W-:Y:S01]  /*183c0*/  IMAD R3, R3, 0x8000, R89 ;  /* 0x0000800003037824 */ /* 0x000fe200078e0259 */
[----:B--2---:R-:W-:-:S04]  /*183d0*/  IADD3 R33, P1, R33, UR7, RZ ;  /* 0x0000000721217c10 */ /* 0x004fc8000ff3e0ff */
[----:B----4-:R-:W-:Y:S01]  /*183e0*/  IADD3.X R34, R34, UR6, RZ, P1, !PT ;  /* 0x0000000622227c10 */ /* 0x010fe20008ffe4ff */
[----:B------:R1:W-:Y:S01]  /*183f0*/  STL [R1+0x190], R33 ;  /* 0x0001902101007387 */ /* 0x0003e20000100800 */
[----:B------:R-:W-:-:S03]  /*18400*/  IMAD.MOV.U32 R28, RZ, RZ, R33 ;  /* 0x000000ffff1c7224 */ /* 0x000fc600078e0021 */
[----:B------:R-:W-:-:S05]  /*18410*/  IMAD.MOV.U32 R29, RZ, RZ, R34 ;  /* 0x000000ffff1d7224 */ /* 0x000fca00078e0022 */
[----:B------:R2:W-:Y:S01]  /*18420*/  LDGSTS.E [R3+0x20600], [R28.64], P0 ;  /* 0x206000001c037fae */ /* 0x0005e20008121848 */
[----:B-----5:R-:W-:-:S04]  /*18430*/  IADD3 R30, P2, R30, UR7, RZ ;  /* 0x000000071e1e7c10 */ /* 0x020fc8000ff5e0ff */
[----:B---3--:R-:W-:Y:S01]  /*18440*/  IADD3.X R32, R32, UR6, RZ, P2, !PT ;  /* 0x0000000620207c10 */ /* 0x008fe200097fe4ff */
[----:B------:R-:W-:Y:S04]  /*18450*/  STL [R1+0x1d0], R30 ;  /* 0x0001d01e01007387 */ /* 0x000fe80000100800 */
[----:B------:R3:W-:Y:S01]  /*18460*/  STL [R1+0x18c], R34 ;  /* 0x00018c2201007387 */ /* 0x0007e20000100800 */
[----:B--2---:R-:W-:-:S03]  /*18470*/  IMAD.MOV.U32 R29, RZ, RZ, R32 ;  /* 0x000000ffff1d7224 */ /* 0x004fc600078e0020 */
[----:B-1----:R-:W2:Y:S01]  /*18480*/  LDL.LU R33, [R1+0x310] ;  /* 0x0003100001217983 */ /* 0x002ea20000300800 */
[----:B------:R-:W-:-:S03]  /*18490*/  IMAD.MOV.U32 R28, RZ, RZ, R30 ;  /* 0x000000ffff1c7224 */ /* 0x000fc600078e001e */
[----:B------:R1:W-:Y:S04]  /*184a0*/  STL [R1+0x1cc], R32 ;  /* 0x0001cc2001007387 */ /* 0x0003e80000100800 */
[----:B---3--:R-:W3:Y:S04]  /*184b0*/  LDL.LU R34, [R1+0x30c] ;  /* 0x00030c0001227983 */ /* 0x008ee80000300800 */
[----:B------:R4:W-:Y:S04]  /*184c0*/  LDGSTS.E [R3+0x21600], [R28.64], P0 ;  /* 0x216000001c037fae */ /* 0x0009e80008121848 */
[----:B-1----:R-:W5:Y:S04]  /*184d0*/  LDL.LU R32, [R1+0x34c] ;  /* 0x00034c0001207983 */ /* 0x002f680000300800 */
[----:B------:R-:W5:Y:S01]  /*184e0*/  LDL.LU R30, [R1+0x350] ;  /* 0x00035000011e7983 */ /* 0x000f620000300800 */
[----:B------:R-:W-:-:S04]  /*184f0*/  IADD3 R65, P1, R65, UR7, RZ ;  /* 0x0000000741417c10 */ /* 0x000fc8000ff3e0ff */
[----:B------:R-:W-:Y:S01]  /*18500*/  IADD3.X R88, R88, UR6, RZ, P1, !PT ;  /* 0x0000000658587c10 */ /* 0x000fe20008ffe4ff */
[----:B----4-:R-:W-:Y:S01]  /*18510*/  IMAD.MOV.U32 R28, RZ, RZ, R65 ;  /* 0x000000ffff1c7224 */ /* 0x010fe200078e0041 */
[----:B------:R-:W-:-:S03]  /*18520*/  IADD3 R66, P2, R66, UR7, RZ ;  /* 0x0000000742427c10 */ /* 0x000fc6000ff5e0ff */
[----:B------:R-:W-:Y:S01]  /*18530*/  IMAD.MOV.U32 R29, RZ, RZ, R88 ;  /* 0x000000ffff1d7224 */ /* 0x000fe200078e0058 */
[----:B------:R1:W-:Y:S01]  /*18540*/  STL [R1+0x210], R65 ;  /* 0x0002104101007387 */ /* 0x0003e20000100800 */
[----:B------:R-:W-:-:S03]  /*18550*/  IADD3.X R78, R78, UR6, RZ, P2, !PT ;  /* 0x000000064e4e7c10 */ /* 0x000fc600097fe4ff */
[----:B------:R-:W-:Y:S04]  /*18560*/  STL [R1+0x20c], R88 ;  /* 0x00020c5801007387 */ /* 0x000fe80000100800 */
[----:B------:R4:W-:Y:S04]  /*18570*/  STL [R1+0x250], R66 ;  /* 0x0002504201007387 */ /* 0x0009e80000100800 */
[----:B------:R4:W-:Y:S04]  /*18580*/  LDGSTS.E [R3+0x22600], [R28.64], P0 ;  /* 0x226000001c037fae */ /* 0x0009e80008121848 */
[----:B-1----:R-:W5:Y:S04]  /*18590*/  LDL.LU R65, [R1+0x198] ;  /* 0x0001980001417983 */ /* 0x002f680000300800 */
[----:B------:R1:W-:Y:S01]  /*185a0*/  STL [R1+0x24c], R78 ;  /* 0x00024c4e01007387 */ /* 0x0003e20000100800 */
[----:B----4-:R-:W-:Y:S01]  /*185b0*/  IMAD.MOV.U32 R28, RZ, RZ, R66 ;  /* 0x000000ffff1c7224 */ /* 0x010fe200078e0042 */
[----:B------:R-:W-:Y:S01]  /*185c0*/  IADD3 R76, P1, R76, UR7, RZ ;  /* 0x000000074c4c7c10 */ /* 0x000fe2000ff3e0ff */
[----:B------:R-:W-:Y:S01]  /*185d0*/  IMAD.MOV.U32 R29, RZ, RZ, R78 ;  /* 0x000000ffff1d7224 */ /* 0x000fe200078e004e */
[----:B------:R-:W4:Y:S04]  /*185e0*/  LDL.LU R66, [R1+0x194] ;  /* 0x0001940001427983 */ /* 0x000f280000300800 */
[----:B------:R-:W4:Y:S01]  /*185f0*/  LDL.LU R89, [R1+0x1d4] ;  /* 0x0001d40001597983 */ /* 0x000f220000300800 */
[----:B------:R-:W-:-:S03]  /*18600*/  IADD3.X R77, R77, UR6, RZ, P1, !PT ;  /* 0x000000064d4d7c10 */ /* 0x000fc60008ffe4ff */
[----:B------:R-:W-:Y:S04]  /*18610*/  STL [R1+0x290], R76 ;  /* 0x0002904c01007387 */ /* 0x000fe80000100800 */
[----:B------:R1:W-:Y:S01]  /*18620*/  LDGSTS.E [R3+0x23600], [R28.64], P0 ;  /* 0x236000001c037fae */ /* 0x0003e20008121848 */
[----:B------:R-:W-:-:S03]  /*18630*/  IADD3 R35, P2, R35, UR7, RZ ;  /* 0x0000000723237c10 */ /* 0x000fc6000ff5e0ff */
[----:B------:R-:W-:Y:S01]  /*18640*/  STL [R1+0x28c], R77 ;  /* 0x00028c4d01007387 */ /* 0x000fe20000100800 */
[----:B------:R-:W-:Y:S01]  /*18650*/  IADD3.X R64, R64, UR6, RZ, P2, !PT ;  /* 0x0000000640407c10 */ /* 0x000fe200097fe4ff */
[----:B-1----:R-:W-:Y:S02]  /*18660*/  IMAD.MOV.U32 R28, RZ, RZ, R76 ;  /* 0x000000ffff1c7224 */ /* 0x002fe400078e004c */
[----:B------:R1:W-:Y:S01]  /*18670*/  STL [R1+0x2d0], R35 ;  /* 0x0002d02301007387 */ /* 0x0003e20000100800 */
[----:B------:R-:W-:-:S03]  /*18680*/  IMAD.MOV.U32 R29, RZ, RZ, R77 ;  /* 0x000000ffff1d7224 */ /* 0x000fc600078e004d */
[----:B------:R-:W4:Y:S04]  /*18690*/  LDL.LU R88, [R1+0x1d8] ;  /* 0x0001d80001587983 */ /* 0x000f280000300800 */
[----:B------:R1:W-:Y:S04]  /*186a0*/  STL [R1+0x2cc], R64 ;  /* 0x0002cc4001007387 */ /* 0x0003e80000100800 */
[----:B------:R1:W-:Y:S04]  /*186b0*/  LDGSTS.E [R3+0x24600], [R28.64], P0 ;  /* 0x246000001c037fae */ /* 0x0003e80008121848 */
[----:B------:R-:W4:Y:S01]  /*186c0*/  LDL.LU R78, [R1+0x214] ;  /* 0x00021400014e7983 */ /* 0x000f220000300800 */
[----:B-1----:R-:W-:-:S03]  /*186d0*/  IMAD.MOV.U32 R28, RZ, RZ, R35 ;  /* 0x000000ffff1c7224 */ /* 0x002fc600078e0023 */
[----:B------:R-:W4:Y:S01]  /*186e0*/  LDL.LU R35, [R1+0x218] ;  /* 0x0002180001237983 */ /* 0x000f220000300800 */
[----:B------:R-:W-:-:S03]  /*186f0*/  IMAD.MOV.U32 R29, RZ, RZ, R64 ;  /* 0x000000ffff1d7224 */ /* 0x000fc600078e0040 */
[----:B------:R-:W4:Y:S04]  /*18700*/  LDL.LU R77, [R1+0x254] ;  /* 0x00025400014d7983 */ /* 0x000f280000300800 */
[----:B------:R-:W4:Y:S04]  /*18710*/  LDL.LU R64, [R1+0x258] ;  /* 0x0002580001407983 */ /* 0x000f280000300800 */
[----:B------:R1:W-:Y:S01]  /*18720*/  LDGSTS.E [R3+0x25600], [R28.64], P0 ;  /* 0x256000001c037fae */ /* 0x0003e20008121848 */
[----:B--2---:R-:W-:-:S04]  /*18730*/  IADD3 R33, P1, R33, UR7, RZ ;  /* 0x0000000721217c10 */ /* 0x004fc8000ff3e0ff */
[----:B---3--:R-:W-:Y:S01]  /*18740*/  IADD3.X R34, R34, UR6, RZ, P1, !PT ;  /* 0x0000000622227c10 */ /* 0x008fe20008ffe4ff */
[----:B------:R2:W-:Y:S01]  /*18750*/  STL [R1+0x310], R33 ;  /* 0x0003102101007387 */ /* 0x0005e20000100800 */
[----:B-1----:R-:W-:-:S03]  /*18760*/  IMAD.MOV.U32 R28, RZ, RZ, R33 ;  /* 0x000000ffff1c7224 */ /* 0x002fc600078e0021 */
[----:B------:R-:W-:Y:S01]  /*18770*/  IMAD.MOV.U32 R29, RZ, RZ, R34 ;  /* 0x000000ffff1d7224 */ /* 0x000fe200078e0022 */
[----:B------:R1:W-:Y:S04]  /*18780*/  STL [R1+0x30c], R34 ;  /* 0x00030c2201007387 */ /* 0x0003e80000100800 */
[----:B------:R3:W-:Y:S01]  /*18790*/  LDGSTS.E [R3+0x26600], [R28.64], P0 ;  /* 0x266000001c037fae */ /* 0x0007e20008121848 */
[----:B-----5:R-:W-:-:S04]  /*187a0*/  IADD3 R30, P2, R30, UR7, RZ ;  /* 0x000000071e1e7c10 */ /* 0x020fc8000ff5e0ff */
[----:B------:R-:W-:Y:S01]  /*187b0*/  IADD3.X R32, R32, UR6, RZ, P2, !PT ;  /* 0x0000000620207c10 */ /* 0x000fe200097fe4ff */
[----:B------:R-:W-:Y:S04]  /*187c0*/  STL [R1+0x350], R30 ;  /* 0x0003501e01007387 */ /* 0x000fe80000100800 */
[----:B--2---:R-:W2:Y:S01]  /*187d0*/  LDL.LU R33, [R1+0x298] ;  /* 0x0002980001217983 */ /* 0x004ea20000300800 */
[----:B---3--:R-:W-:-:S03]  /*187e0*/  IMAD.MOV.U32 R29, RZ, RZ, R32 ;  /* 0x000000ffff1d7224 */ /* 0x008fc600078e0020 */
[----:B------:R3:W-:Y:S01]  /*187f0*/  STL [R1+0x34c], R32 ;  /* 0x00034c2001007387 */ /* 0x0007e20000100800 */
[----:B------:R-:W-:-:S03]  /*18800*/  IMAD.MOV.U32 R28, RZ, RZ, R30 ;  /* 0x000000ffff1c7224 */ /* 0x000fc600078e001e */
[----:B-1----:R-:W5:Y:S04]  /*18810*/  LDL.LU R34, [R1+0x294] ;  /* 0x0002940001227983 */ /* 0x002f680000300800 */
[----:B------:R1:W-:Y:S04]  /*18820*/  LDGSTS.E [R3+0x27600], [R28.64], P0 ;  /* 0x276000001c037fae */ /* 0x0003e80008121848 */
[----:B---3--:R-:W3:Y:S04]  /*18830*/  LDL.LU R32, [R1+0x2d4] ;  /* 0x0002d40001207983 */ /* 0x008ee80000300800 */
[----:B------:R-:W3:Y:S01]  /*18840*/  LDL.LU R30, [R1+0x2d8] ;  /* 0x0002d800011e7983 */ /* 0x000ee20000300800 */
[----:B-1----:R-:W-:-:S04]  /*18850*/  IMAD.U32 R3, RZ, RZ, UR5 ;  /* 0x00000005ff037e24 */ /* 0x002fc8000f8e00ff */
[----:B------:R-:W-:Y:S01]  /*18860*/  IMAD R3, R3, 0x8000, R67 ;  /* 0x0000800003037824 */ /* 0x000fe200078e0243 */
[----:B------:R-:W-:-:S05]  /*18870*/  IADD3 R65, P1, R65, UR7, RZ ;  /* 0x0000000741417c10 */ /* 0x000fca000ff3e0ff */
[----:B------:R-:W-:Y:S01]  /*18880*/  IMAD.MOV.U32 R28, RZ, RZ, R65 ;  /* 0x000000ffff1c7224 */ /* 0x000fe200078e0041 */
[----:B------:R-:W-:Y:S01]  /*18890*/  STL [R1+0x198], R65 ;  /* 0x0001984101007387 */ /* 0x000fe20000100800 */
[----:B----4-:R-:W-:-:S05]  /*188a0*/  IADD3.X R66, R66, UR6, RZ, P1, !PT ;  /* 0x0000000642427c10 */ /* 0x010fca0008ffe4ff */
[----:B------:R-:W-:-:S05]  /*188b0*/  IMAD.MOV.U32 R29, RZ, RZ, R66 ;  /* 0x000000ffff1d7224 */ /* 0x000fca00078e0042 */
[----:B------:R1:W-:Y:S01]  /*188c0*/  LDGSTS.E [R3+0x20800], [R28.64], P0 ;  /* 0x208000001c037fae */ /* 0x0003e20008121848 */
[----:B------:R-:W-:-:S04]  /*188d0*/  IADD3 R88, P2, R88, UR7, RZ ;  /* 0x0000000758587c10 */ /* 0x000fc8000ff5e0ff */
[----:B------:R-:W-:Y:S01]  /*188e0*/  IADD3.X R89, R89, UR6, RZ, P2, !PT ;  /* 0x0000000659597c10 */ /* 0x000fe200097fe4ff */
[----:B------:R-:W-:Y:S01]  /*188f0*/  STL [R1+0x1d8], R88 ;  /* 0x0001d85801007387 */ /* 0x000fe20000100800 */
[----:B-1----:R-:W-:-:S03]  /*18900*/  IMAD.MOV.U32 R28, RZ, RZ, R88 ;  /* 0x000000ffff1c7224 */ /* 0x002fc600078e0058 */
[----:B------:R1:W-:Y:S01]  /*18910*/  STL [R1+0x194], R66 ;  /* 0x0001944201007387 */ /* 0x0003e20000100800 */
[----:B------:R-:W-:-:S03]  /*18920*/  IMAD.MOV.U32 R29, RZ, RZ, R89 ;  /* 0x000000ffff1d7224 */ /* 0x000fc600078e0059 */
[----:B------:R-:W4:Y:S04]  /*18930*/  LDL.LU R76, [R1+0x314] ;  /* 0x00031400014c7983 */ /* 0x000f280000300800 */
[----:B------:R-:W4:Y:S01]  /*18940*/  LDL.LU R67, [R1+0x318] ;  /* 0x0003180001437983 */ /* 0x000f220000300800 */
[----:B------:R-:W-:-:S03]  /*18950*/  IADD3 R35, P1, R35, UR7, RZ ;  /* 0x0000000723237c10 */ /* 0x000fc6000ff3e0ff */
[----:B------:R-:W-:Y:S01]  /*18960*/  STL [R1+0x1d4], R89 ;  /* 0x0001d45901007387 */ /* 0x000fe20000100800 */
[----:B------:R-:W-:-:S03]  /*18970*/  IADD3.X R78, R78, UR6, RZ, P1, !PT ;  /* 0x000000064e4e7c10 */ /* 0x000fc60008ffe4ff */
[----:B-1----:R-:W4:Y:S01]  /*18980*/  LDL.LU R66, [R1+0x354] ;  /* 0x0003540001427983 */ /* 0x002f220000300800 */
[----:B------:R-:W-:-:S03]  /*18990*/  IADD3 R64, P2, R64, UR7, RZ ;  /* 0x0000000740407c10 */ /* 0x000fc6000ff5e0ff */
[----:B------:R-:W4:Y:S04]  /*189a0*/  LDL.LU R65, [R1+0x358] ;  /* 0x0003580001417983 */ /* 0x000f280000300800 */
[----:B------:R1:W-:Y:S01]  /*189b0*/  LDGSTS.E [R3+0x21800], [R28.64], P0 ;  /* 0x218000001c037fae */ /* 0x0003e20008121848 */
[----:B------:R-:W-:-:S03]  /*189c0*/  IADD3.X R77, R77, UR6, RZ, P2, !PT ;  /* 0x000000064d4d7c10 */ /* 0x000fc600097fe4ff */
[----:B------:R1:W-:Y:S04]  /*189d0*/  STL [R1+0x218], R35 ;  /* 0x0002182301007387 */ /* 0x0003e80000100800 */
[----:B------:R-:W-:Y:S01]  /*189e0*/  STL [R1+0x214], R78 ;  /* 0x0002144e01007387 */ /* 0x000fe20000100800 */
[----:B-1----:R-:W-:Y:S02]  /*189f0*/  IMAD.MOV.U32 R28, RZ, RZ, R35 ;  /* 0x000000ffff1c7224 */ /* 0x002fe400078e0023 */
[----:B------:R-:W-:Y:S01]  /*18a00*/  IMAD.MOV.U32 R29, RZ, RZ, R78 ;  /* 0x000000ffff1d7224 */ /* 0x000fe200078e004e */
[----:B------:R1:W-:Y:S04]  /*18a10*/  STL [R1+0x258], R64 ;  /* 0x0002584001007387 */ /* 0x0003e80000100800 */
[----:B------:R-:W4:Y:S04]  /*18a20*/  LDL.LU R35, [R1+0x1a0] ;  /* 0x0001a00001237983 */ /* 0x000f280000300800 */
[----:B------:R1:W-:Y:S04]  /*18a30*/  LDGSTS.E [R3+0x22800], [R28.64], P0 ;  /* 0x228000001c037fae */ /* 0x0003e80008121848 */
[----:B------:R-:W-:Y:S01]  /*18a40*/  STL [R1+0x254], R77 ;  /* 0x0002544d01007387 */ /* 0x000fe20000100800 */
[----:B-1----:R-:W-:-:S03]  /*18a50*/  IMAD.MOV.U32 R28, RZ, RZ, R64 ;  /* 0x000000ffff1c7224 */ /* 0x002fc600078e0040 */
[----:B------:R-:W4:Y:S04]  /*18a60*/  LDL.LU R64, [R1+0x19c] ;  /* 0x00019c0001407983 */ /* 0x000f280000300800 */
[----:B------:R-:W4:Y:S01]  /*18a70*/  LDL.LU R89, [R1+0x1dc] ;  /* 0x0001dc0001597983 */ /* 0x000f220000300800 */
[----:B------:R-:W-:-:S05]  /*18a80*/  IMAD.MOV.U32 R29, RZ, RZ, R77 ;  /* 0x000000ffff1d7224 */ /* 0x000fca00078e004d */
[----:B------:R1:W-:Y:S01]  /*18a90*/  LDGSTS.E [R3+0x23800], [R28.64], P0 ;  /* 0x238000001c037fae */ /* 0x0003e20008121848 */
[----:B--2---:R-:W-:-:S04]  /*18aa0*/  IADD3 R33, P1, R33, UR7, RZ ;  /* 0x0000000721217c10 */ /* 0x004fc8000ff3e0ff */
[----:B-----5:R-:W-:Y:S01]  /*18ab0*/  IADD3.X R34, R34, UR6, RZ, P1, !PT ;  /* 0x0000000622227c10 */ /* 0x020fe20008ffe4ff */
[----:B------:R2:W-:Y:S04]  /*18ac0*/  STL [R1+0x298], R33 ;  /* 0x0002982101007387 */ /* 0x0005e80000100800 */
[----:B------:R-:W-:Y:S01]  /*18ad0*/  STL [R1+0x294], R34 ;  /* 0x0002942201007387 */ /* 0x000fe20000100800 */
[----:B---3--:R-:W-:-:S05]  /*18ae0*/  IADD3 R30, P2, R30, UR7, RZ ;  /* 0x000000071e1e7c10 */ /* 0x008fca000ff5e0ff */
[----:B------:R3:W-:Y:S04]  /*18af0*/  STL [R1+0x2d8], R30 ;  /* 0x0002d81e01007387 */ /* 0x0007e80000100800 */
[----:B------:R-:W5:Y:S01]  /*18b00*/  LDL.LU R88, [R1+0x1e0] ;  /* 0x0001e00001587983 */ /* 0x000f620000300800 */
[----:B------:R-:W-:Y:S01]  /*18b10*/  IADD3.X R32, R32, UR6, RZ, P2, !PT ;  /* 0x0000000620207c10 */ /* 0x000fe200097fe4ff */
[----:B-1----:R-:W-:Y:S02]  /*18b20*/  IMAD.MOV.U32 R28, RZ, RZ, R33 ;  /* 0x000000ffff1c7224 */ /* 0x002fe400078e0021 */
[----:B------:R-:W-:Y:S02]  /*18b30*/  IMAD.MOV.U32 R29, RZ, RZ, R34 ;  /* 0x000000ffff1d7224 */ /* 0x000fe400078e0022 */
[----:B------:R1:W-:Y:S04]  /*18b40*/  STL [R1+0x2d4], R32 ;  /* 0x0002d42001007387 */ /* 0x0003e80000100800 */
[----:B------:R1:W-:Y:S04]  /*18b50*/  LDGSTS.E [R3+0x24800], [R28.64], P0 ;  /* 0x248000001c037fae */ /* 0x0003e80008121848 */
[----:B--2---:R-:W2:Y:S01]  /*18b60*/  LDL.LU R33, [R1+0x21c] ;  /* 0x00021c0001217983 */ /* 0x004ea20000300800 */
[----:B-1----:R-:W-:-:S03]  /*18b70*/  IMAD.MOV.U32 R28, RZ, RZ, R30 ;  /* 0x000000ffff1c7224 */ /* 0x002fc600078e001e */
[----:B---3--:R-:W3:Y:S01]  /*18b80*/  LDL.LU R30, [R1+0x220] ;  /* 0x00022000011e7983 */ /* 0x008ee20000300800 */
[----:B------:R-:W-:-:S03]  /*18b90*/  IMAD.MOV.U32 R29, RZ, RZ, R32 ;  /* 0x000000ffff1d7224 */ /* 0x000fc600078e0020 */
[----:B------:R-:W2:Y:S04]  /*18ba0*/  LDL.LU R34, [R1+0x25c] ;  /* 0x00025c0001227983 */ /* 0x000ea80000300800 */
[----:B------:R-:W2:Y:S04]  /*18bb0*/  LDL.LU R32, [R1+0x260] ;  /* 0x0002600001207983 */ /* 0x000ea80000300800 */
[----:B------:R1:W-:Y:S01]  /*18bc0*/  LDGSTS.E [R3+0x25800], [R28.64], P0 ;  /* 0x258000001c037fae */ /* 0x0003e20008121848 */
[----:B----4-:R-:W-:-:S04]  /*18bd0*/  IADD3 R67, P1, R67, UR7, RZ ;  /* 0x0000000743437c10 */ /* 0x010fc8000ff3e0ff */
[----:B------:R-:W-:Y:S01]  /*18be0*/  IADD3.X R76, R76, UR6, RZ, P1, !PT ;  /* 0x000000064c4c7c10 */ /* 0x000fe20008ffe4ff */
[----:B------:R4:W-:Y:S01]  /*18bf0*/  STL [R1+0x318], R67 ;  /* 0x0003184301007387 */ /* 0x0009e20000100800 */
[----:B-1----:R-:W-:Y:S01]  /*18c00*/  IMAD.MOV.U32 R28, RZ, RZ, R67 ;  /* 0x000000ffff1c7224 */ /* 0x002fe200078e0043 */
[----:B------:R-:W-:Y:S02]  /*18c10*/  IADD3 R65, P2, R65, UR7, RZ ;  /* 0x0000000741417c10 */ /* 0x000fe4000ff5e0ff */
[----:B------:R-:W-:Y:S02]  /*18c20*/  IMAD.MOV.U32 R29, RZ, RZ, R76 ;  /* 0x000000ffff1d7224 */ /* 0x000fe400078e004c */
[----:B------:R-:W-:Y:S01]  /*18c30*/  IADD3.X R66, R66, UR6, RZ, P2, !PT ;  /* 0x0000000642427c10 */ /* 0x000fe200097fe4ff */
[----:B------:R1:W-:Y:S04]  /*18c40*/  STL [R1+0x314], R76 ;  /* 0x0003144c01007387 */ /* 0x0003e80000100800 */
[----:B------:R1:W-:Y:S04]  /*18c50*/  STL [R1+0x358], R65 ;  /* 0x0003584101007387 */ /* 0x0003e80000100800 */
[----:B------:R1:W-:Y:S04]  /*18c60*/  STL [R1+0x354], R66 ;  /* 0x0003544201007387 */ /* 0x0003e80000100800 */
[----:B------:R-:W2:Y:S04]  /*18c70*/  LDL.LU R77, [R1+0x29c] ;  /* 0x00029c00014d7983 */ /* 0x000ea80000300800 */
[----:B------:R1:W-:Y:S01]  /*18c80*/  LDGSTS.E [R3+0x26800], [R28.64], P0 ;  /* 0x268000001c037fae */ /* 0x0003e20008121848 */
[----:B------:R-:W-:-:S03]  /*18c90*/  IADD3 R35, P1, R35, UR7, RZ ;  /* 0x0000000723237c10 */ /* 0x000fc6000ff3e0ff */
[----:B----4-:R-:W2:Y:S04]  /*18ca0*/  LDL.LU R67, [R1+0x2a0] ;  /* 0x0002a00001437983 */ /* 0x010ea80000300800 */
[----:B------:R-:W2:Y:S01]  /*18cb0*/  LDL.LU R78, [R1+0x2dc] ;  /* 0x0002dc00014e7983 */ /* 0x000ea20000300800 */
[----:B-1----:R-:W-:-:S03]  /*18cc0*/  IMAD.MOV.U32 R28, RZ, RZ, R65 ;  /* 0x000000ffff1c7224 */ /* 0x002fc600078e0041 */
[----:B------:R-:W2:Y:S01]  /*18cd0*/  LDL.LU R76, [R1+0x2e0] ;  /* 0x0002e000014c7983 */ /* 0x000ea20000300800 */
[----:B------:R-:W-:Y:S01]  /*18ce0*/  IMAD.MOV.U32 R29, RZ, RZ, R66 ;  /* 0x000000ffff1d7224 */ /* 0x000fe200078e0042 */
[----:B------:R-:W-:Y:S02]  /*18cf0*/  LOP3.LUT R65, R2, 0x50, RZ, 0x3c, !PT ;  /* 0x0000005002417812 */ /* 0x000fe400078e3cff */
[----:B------:R-:W-:Y:S01]  /*18d00*/  STL [R1+0x1a0], R35 ;  /* 0x0001a02301007387 */ /* 0x000fe20000100800 */
[----:B------:R-:W-:-:S03]  /*18d10*/  IADD3.X R64, R64, UR6, RZ, P1, !PT ;  /* 0x0000000640407c10 */ /* 0x000fc60008ffe4ff */
[----:B------:R1:W-:Y:S02]  /*18d20*/  LDGSTS.E [R3+0x27800], [R28.64], P0 ;  /* 0x278000001c037fae */ /* 0x0003e40008121848 */
[----:B-1----:R-:W-:-:S04]  /*18d30*/  IMAD.U32 R3, RZ, RZ, UR5 ;  /* 0x00000005ff037e24 */ /* 0x002fc8000f8e00ff */
[----:B------:R-:W-:Y:S02]  /*18d40*/  IMAD R3, R3, 0x8000, R65 ;  /* 0x0000800003037824 */ /* 0x000fe400078e0241 */
[----:B------:R-:W-:Y:S02]  /*18d50*/  IMAD.MOV.U32 R29, RZ, RZ, R64 ;  /* 0x000000ffff1d7224 */ /* 0x000fe400078e0040 */
[----:B------:R-:W-:-:S05]  /*18d60*/  IMAD.MOV.U32 R28, RZ, RZ, R35 ;  /* 0x000000ffff1c7224 */ /* 0x000fca00078e0023 */
[----:B------:R1:W-:Y:S01]  /*18d70*/  LDGSTS.E [R3+0x20a00], [R28.64], P0 ;  /* 0x20a000001c037fae */ /* 0x0003e20008121848 */
[----:B-----5:R-:W-:-:S04]  /*18d80*/  IADD3 R88, P2, R88, UR7, RZ ;  /* 0x0000000758587c10 */ /* 0x020fc8000ff5e0ff */
[----:B------:R-:W-:Y:S01]  /*18d90*/  IADD3.X R89, R89, UR6, RZ, P2, !PT ;  /* 0x0000000659597c10 */ /* 0x000fe200097fe4ff */
[----:B------:R-:W-:Y:S04]  /*18da0*/  STL [R1+0x1e0], R88 ;  /* 0x0001e05801007387 */ /* 0x000fe80000100800 */
[----:B------:R5:W-:Y:S04]  /*18db0*/  STL [R1+0x19c], R64 ;  /* 0x00019c4001007387 */ /* 0x000be80000100800 */
[----:B------:R-:W4:Y:S04]  /*18dc0*/  LDL.LU R66, [R1+0x31c] ;  /* 0x00031c0001427983 */ /* 0x000f280000300800 */
[----:B------:R-:W4:Y:S04]  /*18dd0*/  LDL.LU R65, [R1+0x320] ;  /* 0x0003200001417983 */ /* 0x000f280000300800 */
[----:B------:R-:W-:Y:S04]  /*18de0*/  STL [R1+0x1dc], R89 ;  /* 0x0001dc5901007387 */ /* 0x000fe80000100800 */
[----:B-----5:R-:W5:Y:S04]  /*18df0*/  LDL.LU R64, [R1+0x35c] ;  /* 0x00035c0001407983 */ /* 0x020f680000300800 */
[----:B------:R-:W5:Y:S01]  /*18e00*/  LDL.LU R35, [R1+0x360] ;  /* 0x0003600001237983 */ /* 0x000f620000300800 */
[----:B---3--:R-:W-:Y:S01]  /*18e10*/  IADD3 R30, P1, R30, UR7, RZ ;  /* 0x000000071e1e7c10 */ /* 0x008fe2000ff3e0ff */
[----:B-1----:R-:W-:-:S02]  /*18e20*/  IMAD.MOV.U32 R28, RZ, RZ, R88 ;  /* 0x000000ffff1c7224 */ /* 0x002fc400078e0058 */
[----:B------:R-:W-:Y:S01]  /*18e30*/  IMAD.MOV.U32 R29, RZ, RZ, R89 ;  /* 0x000000ffff1d7224 */ /* 0x000fe200078e0059 */
[----:B--2---:R-:W-:Y:S02]  /*18e40*/  IADD3.X R33, R33, UR6, RZ, P1, !PT ;  /* 0x0000000621217c10 */ /* 0x004fe40008ffe4ff */
[----:B------:R-:W-:Y:S01]  /*18e50*/  IADD3 R32, P2, R32, UR7, RZ ;  /* 0x0000000720207c10 */ /* 0x000fe2000ff5e0ff */
[----:B------:R-:W-:Y:S03]  /*18e60*/  STL [R1+0x220], R30 ;  /* 0x0002201e01007387 */ /* 0x000fe60000100800 */
[----:B------:R-:W-:Y:S01]  /*18e70*/  IADD3.X R34, R34, UR6, RZ, P2, !PT ;  /* 0x0000000622227c10 */ /* 0x000fe200097fe4ff */
[----:B------:R1:W-:Y:S04]  /*18e80*/  LDGSTS.E [R3+0x21a00], [R28.64], P0 ;  /* 0x21a000001c037fae */ /* 0x0003e80008121848 */
[----:B------:R2:W-:Y:S04]  /*18e90*/  STL [R1+0x21c], R33 ;  /* 0x00021c2101007387 */ /* 0x0005e80000100800 */
[----:B------:R-:W-:Y:S01]  /*18ea0*/  STL [R1+0x260], R32 ;  /* 0x0002602001007387 */ /* 0x000fe20000100800 */
[----:B-1----:R-:W-:-:S02]  /*18eb0*/  IMAD.MOV.U32 R28, RZ, RZ, R30 ;  /* 0x000000ffff1c7224 */ /* 0x002fc400078e001e */
[----:B------:R-:W-:Y:S02]  /*18ec0*/  IMAD.MOV.U32 R29, RZ, RZ, R33 ;  /* 0x000000ffff1d7224 */ /* 0x000fe400078e0021 */
[----:B--2---:R-:W2:Y:S04]  /*18ed0*/  LDL.LU R33, [R1+0x1a8] ;  /* 0x0001a80001217983 */ /* 0x004ea80000300800 */
[----:B------:R1:W-:Y:S04]  /*18ee0*/  STL [R1+0x25c], R34 ;  /* 0x00025c2201007387 */ /* 0x0003e80000100800 */
[----:B------:R3:W-:Y:S04]  /*18ef0*/  LDGSTS.E [R3+0x22a00], [R28.64], P0 ;  /* 0x22a000001c037fae */ /* 0x0007e80008121848 */
[----:B------:R-:W2:Y:S01]  /*18f00*/  LDL.LU R30, [R1+0x1e8] ;  /* 0x0001e800011e7983 */ /* 0x000ea20000300800 */
[----:B---3--:R-:W-:-:S03]  /*18f10*/  IMAD.MOV.U32 R29, RZ, RZ, R34 ;  /* 0x000000ffff1d7224 */ /* 0x008fc600078e0022 */
[----:B-1----:R-:W3:Y:S01]  /*18f20*/  LDL.LU R34, [R1+0x1a4] ;  /* 0x0001a40001227983 */ /* 0x002ee20000300800 */
[----:B------:R-:W-:-:S03]  /*18f30*/  IMAD.MOV.U32 R28, RZ, RZ, R32 ;  /* 0x000000ffff1c7224 */ /* 0x000fc600078e0020 */
[----:B------:R-:W3:Y:S04]  /*18f40*/  LDL.LU R32, [R1+0x1e4] ;  /* 0x0001e40001207983 */ /* 0x000ee80000300800 */
[----:B------:R1:W-:Y:S01]  /*18f50*/  LDGSTS.E [R3+0x23a00], [R28.64], P0 ;  /* 0x23a000001c037fae */ /* 0x0003e20008121848 */
[----:B------:R-:W-:-:S04]  /*18f60*/  IADD3 R67, P1, R67, UR7, RZ ;  /* 0x0000000743437c10 */ /* 0x000fc8000ff3e0ff */
[----:B------:R-:W-:Y:S01]  /*18f70*/  IADD3.X R77, R77, UR6, RZ, P1, !PT ;  /* 0x000000064d4d7c10 */ /* 0x000fe20008ffe4ff */
[----:B-1----:R-:W-:Y:S01]  /*18f80*/  IMAD.MOV.U32 R28, RZ, RZ, R67 ;  /* 0x000000ffff1c7224 */ /* 0x002fe200078e0043 */
[----:B------:R-:W-:-:S03]  /*18f90*/  IADD3 R76, P2, R76, UR7, RZ ;  /* 0x000000074c4c7c10 */ /* 0x000fc6000ff5e0ff */
[----:B------:R-:W-:Y:S01]  /*18fa0*/  IMAD.MOV.U32 R29, RZ, RZ, R77 ;  /* 0x000000ffff1d7224 */ /* 0x000fe200078e004d */
[----:B------:R-:W-:Y:S01]  /*18fb0*/  STL [R1+0x2a0], R67 ;  /* 0x0002a04301007387 */ /* 0x000fe20000100800 */
[----:B------:R-:W-:-:S03]  /*18fc0*/  IADD3.X R78, R78, UR6, RZ, P2, !PT ;  /* 0x000000064e4e7c10 */ /* 0x000fc600097fe4ff */
[----:B------:R1:W-:Y:S04]  /*18fd0*/  STL [R1+0x29c], R77 ;  /* 0x00029c4d01007387 */ /* 0x0003e80000100800 */
[----:B------:R-:W-:Y:S04]  /*18fe0*/  STL [R1+0x2e0], R76 ;  /* 0x0002e04c01007387 */ /* 0x000fe80000100800 */
[----:B------:R1:W-:Y:S04]  /*18ff0*/  LDGSTS.E [R3+0x24a00], [R28.64], P0 ;  /* 0x24a000001c037fae */ /* 0x0003e80008121848 */
[----:B-1----:R-:W3:Y:S04]  /*19000*/  LDL.LU R77, [R1+0x228] ;  /* 0x00022800014d7983 */ /* 0x002ee80000300800 */
[----:B------:R1:W-:Y:S01]  /*19010*/  STL [R1+0x2dc], R78 ;  /* 0x0002dc4e01007387 */ /* 0x0003e20000100800 */
[----:B------:R-:W-:-:S03]  /*19020*/  IMAD.MOV.U32 R28, RZ, RZ, R76 ;  /* 0x000000ffff1c7224 */ /* 0x000fc600078e004c */
[----:B------:R-:W3:Y:S01]  /*19030*/  LDL.LU R67, [R1+0x268] ;  /* 0x0002680001437983 */ /* 0x000ee20000300800 */
[----:B------:R-:W-:-:S03]  /*19040*/  IMAD.MOV.U32 R29, RZ, RZ, R78 ;  /* 0x000000ffff1d7224 */ /* 0x000fc600078e004e */
[----:B-1----:R-:W3:Y:S04]  /*19050*/  LDL.LU R78, [R1+0x224] ;  /* 0x00022400014e7983 */ /* 0x002ee80000300800 */
[----:B------:R-:W3:Y:S04]  /*19060*/  LDL.LU R76, [R1+0x264] ;  /* 0x00026400014c7983 */ /* 0x000ee80000300800 */
[----:B------:R1:W-:Y:S01]  /*19070*/  LDGSTS.E [R3+0x25a00], [R28.64], P0 ;  /* 0x25a000001c037fae */ /* 0x0003e20008121848 */
[----:B----4-:R-:W-:-:S04]  /*19080*/  IADD3 R65, P1, R65, UR7, RZ ;  /* 0x0000000741417c10 */ /* 0x010fc8000ff3e0ff */
[----:B------:R-:W-:Y:S01]  /*19090*/  IADD3.X R66, R66, UR6, RZ, P1, !PT ;  /* 0x0000000642427c10 */ /* 0x000fe20008ffe4ff */
[----:B-1----:R-:W-:Y:S01]  /*190a0*/  IMAD.MOV.U32 R28, RZ, RZ, R65 ;  /* 0x000000ffff1c7224 */ /* 0x002fe200078e0041 */
[----:B------:R1:W-:Y:S01]  /*190b0*/  STL [R1+0x320], R65 ;  /* 0x0003204101007387 */ /* 0x0003e20000100800 */
[----:B-----5:R-:W-:Y:S02]  /*190c0*/  IADD3 R35, P2, R35, UR7, RZ ;  /* 0x0000000723237c10 */ /* 0x020fe4000ff5e0ff */
[----:B------:R-:W-:Y:S01]  /*190d0*/  IMAD.MOV.U32 R29, RZ, RZ, R66 ;  /* 0x000000ffff1d7224 */ /* 0x000fe200078e0042 */
[----:B------:R4:W-:Y:S01]  /*190e0*/  STL [R1+0x31c], R66 ;  /* 0x00031c4201007387 */ /* 0x0009e20000100800 */
[----:B------:R-:W-:-:S03]  /*190f0*/  IADD3.X R64, R64, UR6, RZ, P2, !PT ;  /* 0x0000000640407c10 */ /* 0x000fc600097fe4ff */
[----:B------:R-:W-:Y:S04]  /*19100*/  STL [R1+0x360], R35 ;  /* 0x0003602301007387 */ /* 0x000fe80000100800 */
[----:B-1----:R-:W5:Y:S04]  /*19110*/  LDL.LU R65, [R1+0x2a8] ;  /* 0x0002a80001417983 */ /* 0x002f680000300800 */
[----:B------:R1:W-:Y:S04]  /*19120*/  STL [R1+0x35c], R64 ;  /* 0x00035c4001007387 */ /* 0x0003e80000100800 */
[----:B------:R1:W-:Y:S04]  /*19130*/  LDGSTS.E [R3+0x26a00], [R28.64], P0 ;  /* 0x26a000001c037fae */ /* 0x0003e80008121848 */
[----:B----4-:R-:W4:Y:S01]  /*19140*/  LDL.LU R66, [R1+0x2a4] ;  /* 0x0002a40001427983 */ /* 0x010f220000300800 */
[----:B-1----:R-:W-:-:S02]  /*19150*/  IMAD.MOV.U32 R29, RZ, RZ, R64 ;  /* 0x000000ffff1d7224 */ /* 0x002fc400078e0040 */
[----:B------:R-:W-:Y:S01]  /*19160*/  IMAD.MOV.U32 R28, RZ, RZ, R35 ;  /* 0x000000ffff1c7224 */ /* 0x000fe200078e0023 */
[----:B------:R-:W4:Y:S04]  /*19170*/  LDL.LU R64, [R1+0x2e4] ;  /* 0x0002e40001407983 */ /* 0x000f280000300800 */
[----:B------:R-:W4:Y:S01]  /*19180*/  LDL.LU R35, [R1+0x2e8] ;  /* 0x0002e80001237983 */ /* 0x000f220000300800 */
[----:B--2---:R-:W-:Y:S02]  /*19190*/  IADD3 R33, P1, R33, UR7, RZ ;  /* 0x0000000721217c10 */ /* 0x004fe4000ff3e0ff */
[----:B------:R-:W-:Y:S01]  /*191a0*/  IADD3 R30, P2, R30, UR7, RZ ;  /* 0x000000071e1e7c10 */ /* 0x000fe2000ff5e0ff */
[----:B------:R1:W-:Y:S01]  /*191b0*/  LDGSTS.E [R3+0x27a00], [R28.64], P0 ;  /* 0x27a000001c037fae */ /* 0x0003e20008121848 */
[----:B---3--:R-:W-:Y:S01]  /*191c0*/  IADD3.X R34, R34, UR6, RZ, P1, !PT ;  /* 0x0000000622227c10 */ /* 0x008fe20008ffe4ff */
[----:B-1----:R-:W-:Y:S01]  /*191d0*/  IMAD.U32 R3, RZ, RZ, UR5 ;  /* 0x00000005ff037e24 */ /* 0x002fe2000f8e00ff */
[----:B------:R-:W-:Y:S01]  /*191e0*/  IADD3.X R32, R32, UR6, RZ, P2, !PT ;  /* 0x0000000620207c10 */ /* 0x000fe200097fe4ff */
[----:B------:R-:W-:Y:S01]  /*191f0*/  IMAD.MOV.U32 R28, RZ, RZ, R33 ;  /* 0x000000ffff1c7224 */ /* 0x000fe200078e0021 */
[----:B------:R-:W-:Y:S01]  /*19200*/  STL [R1+0x1a8], R33 ;  /* 0x0001a82101007387 */ /* 0x000fe20000100800 */
[----:B------:R-:W-:-:S02]  /*19210*/  IMAD R3, R3, 0x8000, R79 ;  /* 0x0000800003037824 */ /* 0x000fc400078e024f */
[----:B------:R-:W-:Y:S01]  /*19220*/  IMAD.MOV.U32 R29, RZ, RZ, R34 ;  /* 0x000000ffff1d7224 */ /* 0x000fe200078e0022 */
[----:B------:R-:W-:Y:S04]  /*19230*/  STL [R1+0x1e8], R30 ;  /* 0x0001e81e01007387 */ /* 0x000fe80000100800 */
[----:B------:R1:W-:Y:S04]  /*19240*/  STL [R1+0x1a4], R34 ;  /* 0x0001a42201007387 */ /* 0x0003e80000100800 */
[----:B------:R2:W-:Y:S04]  /*19250*/  STL [R1+0x1e4], R32 ;  /* 0x0001e42001007387 */ /* 0x0005e80000100800 */
[----:B------:R3:W-:Y:S04]  /*19260*/  LDGSTS.E [R3+0x20c00], [R28.64], P0 ;  /* 0x20c000001c037fae */ /* 0x0007e80008121848 */
[----:B-1----:R-:W4:Y:S04]  /*19270*/  LDL.LU R34, [R1+0x324] ;  /* 0x0003240001227983 */ /* 0x002f280000300800 */
[----:B------:R-:W4:Y:S01]  /*19280*/  LDL.LU R33, [R1+0x328] ;  /* 0x0003280001217983 */ /* 0x000f220000300800 */
[----:B---3--:R-:W-:-:S02]  /*19290*/  IMAD.MOV.U32 R29, RZ, RZ, R32 ;  /* 0x000000ffff1d7224 */ /* 0x008fc400078e0020 */
[----:B------:R-:W-:Y:S01]  /*192a0*/  IMAD.MOV.U32 R28, RZ, RZ, R30 ;  /* 0x000000ffff1c7224 */ /* 0x000fe200078e001e */
[----:B--2---:R-:W2:Y:S04]  /*192b0*/  LDL.LU R32, [R1+0x364] ;  /* 0x0003640001207983 */ /* 0x004ea80000300800 */
[----:B------:R-:W3:Y:S04]  /*192c0*/  LDL.LU R30, [R1+0x368] ;  /* 0x00036800011e7983 */ /* 0x000ee80000300800 */
[----:B------:R1:W-:Y:S01]  /*192d0*/  LDGSTS.E [R3+0x21c00], [R28.64], P0 ;  /* 0x21c000001c037fae */ /* 0x0003e20008121848 */
[----:B------:R-:W-:-:S02]  /*192e0*/  IADD3 R77, P1, R77, UR7, RZ ;  /* 0x000000074d4d7c10 */ /* 0x000fc4000ff3e0ff */
[----:B------:R-:W-:-:S03]  /*192f0*/  IADD3 R67, P2, R67, UR7, RZ ;  /* 0x0000000743437c10 */ /* 0x000fc6000ff5e0ff */
[----:B------:R1:W-:Y:S01]  /*19300*/  STL [R1+0x228], R77 ;  /* 0x0002284d01007387 */ /* 0x0003e20000100800 */
[----:B------:R-:W-:Y:S02]  /*19310*/  IADD3.X R78, R78, UR6, RZ, P1, !PT ;  /* 0x000000064e4e7c10 */ /* 0x000fe40008ffe4ff */
[----:B------:R-:W-:-:S03]  /*19320*/  IADD3.X R76, R76, UR6, RZ, P2, !PT ;  /* 0x000000064c4c7c10 */ /* 0x000fc600097fe4ff */
[----:B------:R-:W-:Y:S04]  /*19330*/  STL [R1+0x224], R78 ;  /* 0x0002244e01007387 */ /* 0x000fe80000100800 */
[----:B------:R1:W-:Y:S04]  /*19340*/  STL [R1+0x268], R67 ;  /* 0x0002684301007387 */ /* 0x0003e80000100800 */
[----:B------:R4:W-:Y:S04]  /*19350*/  STL [R1+0x264], R76 ;  /* 0x0002644c01007387 */ /* 0x0009e80000100800 */
[----:B------:R-:W2:Y:S04]  /*19360*/  LDL.LU R90, [R1+0x1ac] ;  /* 0x0001ac00015a7983 */ /* 0x000ea80000300800 */
[----:B------:R-:W2:Y:S01]  /*19370*/  LDL.LU R89, [R1+0x1b0] ;  /* 0x0001b00001597983 */ /* 0x000ea20000300800 */
[----:B-1----:R-:W-:-:S03]  /*19380*/  IMAD.MOV.U32 R28, RZ, RZ, R77 ;  /* 0x000000ffff1c7224 */ /* 0x002fc600078e004d */
[----:B------:R-:W2:Y:S01]  /*19390*/  LDL.LU R79, [R1+0x1f0] ;  /* 0x0001f000014f7983 */ /* 0x000ea20000300800 */
[----:B------:R-:W-:-:S05]  /*193a0*/  IMAD.MOV.U32 R29, RZ, RZ, R78 ;  /* 0x000000ffff1d7224 */ /* 0x000fca00078e004e */
[----:B------:R1:W-:Y:S02]  /*193b0*/  LDGSTS.E [R3+0x22c00], [R28.64], P0 ;  /* 0x22c000001c037fae */ /* 0x0003e40008121848 */
[----:B-1----:R-:W-:Y:S02]  /*193c0*/  IMAD.MOV.U32 R28, RZ, RZ, R67 ;  /* 0x000000ffff1c7224 */ /* 0x002fe400078e0043 */
[----:B------:R-:W-:-:S05]  /*193d0*/  IMAD.MOV.U32 R29, RZ, RZ, R76 ;  /* 0x000000ffff1d7224 */ /* 0x000fca00078e004c */
[----:B------:R1:W-:Y:S01]  /*193e0*/  LDGSTS.E [R3+0x23c00], [R28.64], P0 ;  /* 0x23c000001c037fae */ /* 0x0003e20008121848 */
[----:B-----5:R-:W-:-:S05]  /*193f0*/  IADD3 R65, P1, R65, UR7, RZ ;  /* 0x0000000741417c10 */ /* 0x020fca000ff3e0ff */
[----:B------:R-:W-:Y:S01]  /*19400*/  STL [R1+0x2a8], R65 ;  /* 0x0002a84101007387 */ /* 0x000fe20000100800 */
[----:B----4-:R-:W-:-:S05]  /*19410*/  IADD3.X R66, R66, UR6, RZ, P1, !PT ;  /* 0x0000000642427c10 */ /* 0x010fca0008ffe4ff */
[----:B------:R4:W-:Y:S01]  /*19420*/  STL [R1+0x2a4], R66 ;  /* 0x0002a44201007387 */ /* 0x0009e20000100800 */
[----:B------:R-:W-:-:S04]  /*19430*/  IADD3 R35, P2, R35, UR7, RZ ;  /* 0x0000000723237c10 */ /* 0x000fc8000ff5e0ff */
[----:B------:R-:W-:Y:S01]  /*19440*/  IADD3.X R64, R64, UR6, RZ, P2, !PT ;  /* 0x0000000640407c10 */ /* 0x000fe200097fe4ff */
[----:B------:R-:W-:Y:S04]  /*19450*/  STL [R1+0x2e8], R35 ;  /* 0x0002e82301007387 */ /* 0x000fe80000100800 */
[----:B------:R-:W5:Y:S04]  /*19460*/  LDL.LU R88, [R1+0x1ec] ;  /* 0x0001ec0001587983 */ /* 0x000f680000300800 */
[----:B------:R1:W-:Y:S04]  /*19470*/  STL [R1+0x2e4], R64 ;  /* 0x0002e44001007387 */ /* 0x0003e80000100800 */
[----:B------:R-:W5:Y:S04]  /*19480*/  LDL.LU R77, [R1+0x230] ;  /* 0x00023000014d7983 */ /* 0x000f680000300800 */
[----:B------:R-:W5:Y:S04]  /*19490*/  LDL.LU R67, [R1+0x270] ;  /* 0x0002700001437983 */ /* 0x000f680000300800 */
[----:B------:R-:W5:Y:S01]  /*194a0*/  LDL.LU R78, [R1+0x22c] ;  /* 0x00022c00014e7983 */ /* 0x000f620000300800 */
[----:B-1----:R-:W-:-:S02]  /*194b0*/  IMAD.MOV.U32 R28, RZ, RZ, R65 ;  /* 0x000000ffff1c7224 */ /* 0x002fc400078e0041 */
[----:B------:R-:W-:Y:S01]  /*194c0*/  IMAD.MOV.U32 R29, RZ, RZ, R66 ;  /* 0x000000ffff1d7224 */ /* 0x000fe200078e0042 */
[----:B------:R-:W5:Y:S04]  /*194d0*/  LDL.LU R76, [R1+0x26c] ;  /* 0x00026c00014c7983 */ /* 0x000f680000300800 */
[----:B----4-:R-:W4:Y:S04]  /*194e0*/  LDL.LU R66, [R1+0x2ac] ;  /* 0x0002ac0001427983 */ /* 0x010f280000300800 */
[----:B------:R-:W4:Y:S04]  /*194f0*/  LDL.LU R65, [R1+0x2b0] ;  /* 0x0002b00001417983 */ /* 0x000f280000300800 */
[----:B------:R1:W-:Y:S01]  /*19500*/  LDGSTS.E [R3+0x24c00], [R28.64], P0 ;  /* 0x24c000001c037fae */ /* 0x0003e20008121848 */
[----:B------:R-:W-:-:S04]  /*19510*/  IADD3 R33, P1, R33, UR7, RZ ;  /* 0x0000000721217c10 */ /* 0x000fc8000ff3e0ff */
[----:B------:R-:W-:Y:S02]  /*19520*/  IADD3.X R34, R34, UR6, RZ, P1, !PT ;  /* 0x0000000622227c10 */ /* 0x000fe40008ffe4ff */
[----:B---3--:R-:W-:Y:S01]  /*19530*/  IADD3 R30, P2, R30, UR7, RZ ;  /* 0x000000071e1e7c10 */ /* 0x008fe2000ff5e0ff */
[----:B-1----:R-:W-:Y:S02]  /*19540*/  IMAD.MOV.U32 R28, RZ, RZ, R35 ;  /* 0x000000ffff1c7224 */ /* 0x002fe400078e0023 */
[----:B------:R-:W-:Y:S01]  /*19550*/  IMAD.MOV.U32 R29, RZ, RZ, R64 ;  /* 0x000000ffff1d7224 */ /* 0x000fe200078e0040 */
[----:B--2---:R-:W-:Y:S01]  /*19560*/  IADD3.X R32, R32, UR6, RZ, P2, !PT ;  /* 0x0000000620207c10 */ /* 0x004fe200097fe4ff */
[----:B------:R-:W2:Y:S04]  /*19570*/  LDL.LU R64, [R1+0x2ec] ;  /* 0x0002ec0001407983 */ /* 0x000ea80000300800 */
[----:B------:R-:W3:Y:S04]  /*19580*/  LDL.LU R35, [R1+0x2f0] ;  /* 0x0002f00001237983 */ /* 0x000ee80000300800 */
[----:B------:R-:W-:Y:S04]  /*19590*/  STL [R1+0x328], R33 ;  /* 0x0003282101007387 */ /* 0x000fe80000100800 */
[----:B------:R1:W-:Y:S04]  /*195a0*/  STL [R1+0x324], R34 ;  /* 0x0003242201007387 */ /* 0x0003e80000100800 */
[----:B------:R1:W-:Y:S04]  /*195b0*/  LDGSTS.E [R3+0x25c00], [R28.64], P0 ;  /* 0x25c000001c037fae */ /* 0x0003e80008121848 */
[----:B------:R-:W-:Y:S04]  /*195c0*/  STL [R1+0x368], R30 ;  /* 0x0003681e01007387 */ /* 0x000fe80000100800 */
[----:B------:R1:W-:Y:S02]  /*195d0*/  STL [R1+0x364], R32 ;  /* 0x0003642001007387 */ /* 0x0003e40000100800 */
[----:B-1----:R-:W-:-:S02]  /*195e0*/  IMAD.MOV.U32 R29, RZ, RZ, R34 ;  /* 0x000000ffff1d7224 */ /* 0x002fc400078e0022 */
[----:B------:R-:W-:Y:S01]  /*195f0*/  IMAD.MOV.U32 R28, RZ, RZ, R33 ;  /* 0x000000ffff1c7224 */ /* 0x000fe200078e0021 */
[----:B------:R-:W2:Y:S04]  /*19600*/  LDL.LU R34, [R1+0x32c] ;  /* 0x00032c0001227983 */ /* 0x000ea80000300800 */
[----:B------:R-:W2:Y:S04]  /*19610*/  LDL.LU R33, [R1+0x330] ;  /* 0x0003300001217983 */ /* 0x000ea80000300800 */
[----:B------:R1:W-:Y:S02]  /*19620*/  LDGSTS.E [R3+0x26c00], [R28.64], P0 ;  /* 0x26c000001c037fae */ /* 0x0003e40008121848 */
[----:B-1----:R-:W-:-:S02]  /*19630*/  IMAD.MOV.U32 R29, RZ, RZ, R32 ;  /* 0x000000ffff1d7224 */ /* 0x002fc400078e0020 */
[----:B------:R-:W-:Y:S01]  /*19640*/  IMAD.MOV.U32 R28, RZ, RZ, R30 ;  /* 0x000000ffff1c7224 */ /* 0x000fe200078e001e */
[----:B------:R-:W2:Y:S04]  /*19650*/  LDL.LU R32, [R1+0x36c] ;  /* 0x00036c0001207983 */ /* 0x000ea80000300800 */
[----:B------:R-:W2:Y:S01]  /*19660*/  LDL.LU R30, [R1+0x370] ;  /* 0x00037000011e7983 */ /* 0x000ea20000300800 */
[----:B------:R-:W-:Y:S02]  /*19670*/  IADD3 R89, P1, R89, UR7, RZ ;  /* 0x0000000759597c10 */ /* 0x000fe4000ff3e0ff */
[----:B------:R-:W-:Y:S01]  /*19680*/  LOP3.LUT R91, R2, 0x70, RZ, 0x3c, !PT ;  /* 0x00000070025b7812 */ /* 0x000fe200078e3cff */
[----:B------:R1:W-:Y:S01]  /*19690*/  LDGSTS.E [R3+0x27c00], [R28.64], P0 ;  /* 0x27c000001c037fae */ /* 0x0003e20008121848 */
[----:B------:R-:W-:-:S02]  /*196a0*/  IADD3.X R90, R90, UR6, RZ, P1, !PT ;  /* 0x000000065a5a7c10 */ /* 0x000fc40008ffe4ff */
[----:B------:R-:W-:Y:S01]  /*196b0*/  IADD3 R79, P2, R79, UR7, RZ ;  /* 0x000000074f4f7c10 */ /* 0x000fe2000ff5e0ff */
[----:B-1----:R-:W-:Y:S02]  /*196c0*/  IMAD.U32 R3, RZ, RZ, UR5 ;  /* 0x00000005ff037e24 */ /* 0x002fe4000f8e00ff */
[----:B------:R-:W-:Y:S02]  /*196d0*/  IMAD.MOV.U32 R28, RZ, RZ, R89 ;  /* 0x000000ffff1c7224 */ /* 0x000fe400078e0059 */
[----:B------:R-:W-:Y:S02]  /*196e0*/  IMAD R3, R3, 0x8000, R91 ;  /* 0x0000800003037824 */ /* 0x000fe400078e025b */
[----:B------:R-:W-:-:S05]  /*196f0*/  IMAD.MOV.U32 R29, RZ, RZ, R90 ;  /* 0x000000ffff1d7224 */ /* 0x000fca00078e005a */
[----:B------:R1:W-:Y:S02]  /*19700*/  LDGSTS.E [R3+0x20e00], [R28.64], P0 ;  /* 0x20e000001c037fae */ /* 0x0003e40008121848 */
[----:B-1----:R-:W-:Y:S02]  /*19710*/  IMAD.MOV.U32 R28, RZ, RZ, R79 ;  /* 0x000000ffff1c7224 */ /* 0x002fe400078e004f */
[----:B------:R-:W-:Y:S04]  /*19720*/  STL [R1+0x1b0], R89 ;  /* 0x0001b05901007387 */ /* 0x000fe80000100800 */
[----:B------:R-:W-:Y:S04]  /*19730*/  STL [R1+0x1f0], R79 ;  /* 0x0001f04f01007387 */ /* 0x000fe80000100800 */
[----:B------:R-:W-:Y:S01]  /*19740*/  STL [R1+0x1ac], R90 ;  /* 0x0001ac5a01007387 */ /* 0x000fe20000100800 */
[----:B------:R-:W-:Y:S01]  /*19750*/  IADD3 R25, R25, 0x1, RZ ;  /* 0x0000000119197810 */ /* 0x000fe20007ffe0ff */
[-C--:B------:R-:W-:Y:S08]  /*19760*/  HMMA.1688.F32.TF32 R120, R128, R102.reuse, R120 ;  /* 0x000000668078723c */ /* 0x080ff00000081078 */
[----:B------:R-:W-:Y:S01]  /*19770*/  HMMA.1688.F32.TF32 R108, R124, R102, R108 ;  /* 0x000000667c6c723c */ /* 0x000fe2000008106c */
[----:B-----5:R-:W-:-:S05]  /*19780*/  IADD3.X R88, R88, UR6, RZ, P2, !PT ;  /* 0x0000000658587c10 */ /* 0x020fca00097fe4ff */
[----:B------:R-:W-:Y:S01]  /*19790*/  IMAD.MOV.U32 R29, RZ, RZ, R88 ;  /* 0x000000ffff1d7224 */ /* 0x000fe200078e0058 */
[----:B------:R-:W-:-:S04]  /*197a0*/  IADD3 R77, P1, R77, UR7, RZ ;  /* 0x000000074d4d7c10 */ /* 0x000fc8000ff3e0ff */
[----:B------:R1:W-:Y:S01]  /*197b0*/  LDGSTS.E [R3+0x21e00], [R28.64], P0 ;  /* 0x21e000001c037fae */ /* 0x0003e20008121848 */
[----:B------:R-:W-:Y:S02]  /*197c0*/  IADD3 R67, P2, R67, UR7, RZ ;  /* 0x0000000743437c10 */ /* 0x000fe4000ff5e0ff */
[----:B------:R-:W-:Y:S02]  /*197d0*/  IADD3.X R78, R78, UR6, RZ, P1, !PT ;  /* 0x000000064e4e7c10 */ /* 0x000fe40008ffe4ff */
[----:B------:R-:W-:Y:S01]  /*197e0*/  IADD3.X R76, R76, UR6, RZ, P2, !PT ;  /* 0x000000064c4c7c10 */ /* 0x000fe200097fe4ff */
[----:B-1----:R-:W-:Y:S02]  /*197f0*/  IMAD.MOV.U32 R28, RZ, RZ, R77 ;  /* 0x000000ffff1c7224 */ /* 0x002fe400078e004d */
[----:B------:R-:W-:Y:S01]  /*19800*/  IMAD.MOV.U32 R29, RZ, RZ, R78 ;  /* 0x000000ffff1d7224 */ /* 0x000fe200078e004e */
[----:B----4-:R-:W-:-:S04]  /*19810*/  IADD3 R65, P1, R65, UR7, RZ ;  /* 0x0000000741417c10 */ /* 0x010fc8000ff3e0ff */
[----:B------:R1:W-:Y:S01]  /*19820*/  LDGSTS.E [R3+0x22e00], [R28.64], P0 ;  /* 0x22e000001c037fae */ /* 0x0003e20008121848 */
[----:B------:R-:W-:Y:S01]  /*19830*/  IADD3.X R66, R66, UR6, RZ, P1, !PT ;  /* 0x0000000642427c10 */ /* 0x000fe20008ffe4ff */
[----:B-1----:R-:W-:Y:S02]  /*19840*/  IMAD.MOV.U32 R28, RZ, RZ, R67 ;  /* 0x000000ffff1c7224 */ /* 0x002fe400078e0043 */
[----:B------:R-:W-:-:S05]  /*19850*/  IMAD.MOV.U32 R29, RZ, RZ, R76 ;  /* 0x000000ffff1d7224 */ /* 0x000fca00078e004c */
[----:B------:R1:W-:Y:S01]  /*19860*/  LDGSTS.E [R3+0x23e00], [R28.64], P0 ;  /* 0x23e000001c037fae */ /* 0x0003e20008121848 */
[----:B---3--:R-:W-:-:S04]  /*19870*/  IADD3 R35, P2, R35, UR7, RZ ;  /* 0x0000000723237c10 */ /* 0x008fc8000ff5e0ff */
[----:B--2---:R-:W-:Y:S01]  /*19880*/  IADD3.X R64, R64, UR6, RZ, P2, !PT ;  /* 0x0000000640407c10 */ /* 0x004fe200097fe4ff */
[----:B-1----:R-:W-:Y:S02]  /*19890*/  IMAD.MOV.U32 R28, RZ, RZ, R65 ;  /* 0x000000ffff1c7224 */ /* 0x002fe400078e0041 */
[----:B------:R-:W-:Y:S01]  /*198a0*/  IMAD.MOV.U32 R29, RZ, RZ, R66 ;  /* 0x000000ffff1d7224 */ /* 0x000fe200078e0042 */
[----:B------:R-:W-:Y:S04]  /*198b0*/  STL [R1+0x1ec], R88 ;  /* 0x0001ec5801007387 */ /* 0x000fe80000100800 */
[----:B------:R1:W-:Y:S04]  /*198c0*/  LDGSTS.E [R3+0x24e00], [R28.64], P0 ;  /* 0x24e000001c037fae */ /* 0x0003e80008121848 */
[----:B------:R2:W-:Y:S04]  /*198d0*/  STL [R1+0x230], R77 ;  /* 0x0002304d01007387 */ /* 0x0005e80000100800 */
[----:B------:R-:W-:Y:S01]  /*198e0*/  STL [R1+0x22c], R78 ;  /* 0x00022c4e01007387 */ /* 0x000fe20000100800 */
[----:B-1----:R-:W-:-:S02]  /*198f0*/  IMAD.MOV.U32 R28, RZ, RZ, R35 ;  /* 0x000000ffff1c7224 */ /* 0x002fc400078e0023 */
[----:B------:R-:W-:Y:S01]  /*19900*/  IMAD.MOV.U32 R29, RZ, RZ, R64 ;  /* 0x000000ffff1d7224 */ /* 0x000fe200078e0040 */
[----:B------:R-:W-:Y:S01]  /*19910*/  IADD3 R33, P1, R33, UR7, RZ ;  /* 0x0000000721217c10 */ /* 0x000fe2000ff3e0ff */
[----:B------:R-:W-:Y:S03]  /*19920*/  STL [R1+0x270], R67 ;  /* 0x0002704301007387 */ /* 0x000fe60000100800 */
[----:B------:R-:W-:Y:S01]  /*19930*/  IADD3.X R34, R34, UR6, RZ, P1, !PT ;  /* 0x0000000622227c10 */ /* 0x000fe20008ffe4ff */
[----:B--2---:R-:W-:Y:S01]  /*19940*/  IMAD.MOV.U32 R77, RZ, RZ, 0x7f ;  /* 0x0000007fff4d7424 */ /* 0x004fe200078e00ff */
[----:B------:R-:W-:Y:S04]  /*19950*/  STL [R1+0x26c], R76 ;  /* 0x00026c4c01007387 */ /* 0x000fe80000100800 */
[----:B------:R1:W-:Y:S01]  /*19960*/  LDGSTS.E [R3+0x25e00], [R28.64], P0 ;  /* 0x25e000001c037fae */ /* 0x0003e20008121848 */
[----:B------:R-:W-:-:S03]  /*19970*/  IADD3 R77, R77, c[0x0][0x180], RZ ;  /* 0x000060004d4d7a10 */ /* 0x000fc60007ffe0ff */
[----:B------:R-:W-:Y:S04]  /*19980*/  STL [R1+0x2b0], R65 ;  /* 0x0002b04101007387 */ /* 0x000fe80000100800 */
[----:B------:R-:W-:Y:S01]  /*19990*/  STL [R1+0x2ac], R66 ;  /* 0x0002ac4201007387 */ /* 0x000fe20000100800 */
[----:B-1----:R-:W-:Y:S01]  /*199a0*/  IMAD.MOV.U32 R28, RZ, RZ, R33 ;  /* 0x000000ffff1c7224 */ /* 0x002fe200078e0021 */
[----:B------:R-:W-:Y:S01]  /*199b0*/  IADD3 R30, P2, R30, UR7, RZ ;  /* 0x000000071e1e7c10 */ /* 0x000fe2000ff5e0ff */
[----:B------:R-:W-:Y:S01]  /*199c0*/  IMAD.MOV.U32 R29, RZ, RZ, R34 ;  /* 0x000000ffff1d7224 */ /* 0x000fe200078e0022 */
[----:B------:R-:W-:Y:S04]  /*199d0*/  STL [R1+0x2f0], R35 ;  /* 0x0002f02301007387 */ /* 0x000fe80000100800 */
[----:B------:R-:W-:Y:S04]  /*199e0*/  STL [R1+0x2ec], R64 ;  /* 0x0002ec4001007387 */ /* 0x000fe80000100800 */
[----:B------:R-:W-:Y:S01]  /*199f0*/  STL [R1+0x330], R33 ;  /* 0x0003302101007387 */ /* 0x000fe20000100800 */
[----:B------:R-:W-:-:S03]  /*19a00*/  IADD3.X R32, R32, UR6, RZ, P2, !PT ;  /* 0x0000000620207c10 */ /* 0x000fc600097fe4ff */
[----:B------:R-:W-:Y:S04]  /*19a10*/  STL [R1+0x32c], R34 ;  /* 0x00032c2201007387 */ /* 0x000fe80000100800 */
[----:B------:R1:W-:Y:S04]  /*19a20*/  LDGSTS.E [R3+0x26e00], [R28.64], P0 ;  /* 0x26e000001c037fae */ /* 0x0003e80008121848 */
[----:B------:R2:W-:Y:S01]  /*19a30*/  STL [R1+0x370], R30 ;  /* 0x0003701e01007387 */ /* 0x0005e20000100800 */
[----:B-1----:R-:W-:Y:S01]  /*19a40*/  IMAD.MOV.U32 R28, RZ, RZ, R30 ;  /* 0x000000ffff1c7224 */ /* 0x002fe200078e001e */
[----:B--2---:R-:W-:Y:S01]  /*19a50*/  SHF.R.S32.HI R30, RZ, 0x1f, R77 ;  /* 0x0000001fff1e7819 */ /* 0x004fe2000001144d */
[----:B------:R-:W-:-:S03]  /*19a60*/  IMAD.MOV.U32 R29, RZ, RZ, R32 ;  /* 0x000000ffff1d7224 */ /* 0x000fc600078e0020 */
[----:B------:R-:W-:Y:S01]  /*19a70*/  LEA.HI R30, R30, R77, RZ, 0x7 ;  /* 0x0000004d1e1e7211 */ /* 0x000fe200078f38ff */
[----:B------:R1:W-:Y:S03]  /*19a80*/  STL [R1+0x36c], R32 ;  /* 0x00036c2001007387 */ /* 0x0003e60000100800 */
[----:B------:R-:W-:Y:S01]  /*19a90*/  SHF.R.S32.HI R30, RZ, 0x7, R30 ;  /* 0x00000007ff1e7819 */ /* 0x000fe2000001141e */
[----:B------:R1:W-:Y:S03]  /*19aa0*/  LDGSTS.E [R3+0x27e00], [R28.64], P0 ;  /* 0x27e000001c037fae */ /* 0x0003e60008121848 */
[----:B------:R-:W-:Y:S01]  /*19ab0*/  ISETP.NE.U32.AND P0, PT, R25, R30, PT ;  /* 0x0000001e1900720c */ /* 0x000fe20003f05070 */
[----:B------:R-:W0:-:S12]  /*19ac0*/  LDGDEPBAR ;  /* 0x00000000000079af */ /* 0x000e180000000000 */
[----:B-1----:R-:W-:Y:S01]  /*19ad0*/  @!P0 CALL.REL.NOINC `(.L_x_0) ;  /* 0x0000001000008944 */ /* 0x002fe20003c00000 */
[----:B------:R-:W-:Y:S05]  /*19ae0*/  BRA `(.L_x_1) ;  /* 0xffff5e6000007947 */ /* 0x000fea000383ffff */
.L_x_0:
[----:B--2---:R-:W2:Y:S01]  /*19af0*/  LDL.LU R30, [R1+0x59c] ;  /* 0x00059c00011e7983 */ /* 0x004ea20000300800 */
[----:B------:R-:W-:-:S04]  /*19b00*/  DEPBAR.LE SB0, 0x0 ;  /* 0x000080000000791a */ /* 0x000fc80000000000 */
[----:B------:R-:W3:Y:S04]  /*19b10*/  LDL.LU R29, [R1+0x598] ;  /* 0x00059800011d7983 */ /* 0x000ee80000300800 */
[----:B------:R-:W4:Y:S04]  /*19b20*/  LDL.LU R28, [R1+0x594] ;  /* 0x00059400011c7983 */ /* 0x000f280000300800 */
[----:B------:R-:W2:Y:S04]  /*19b30*/  LDL.LU R65, [R1+0x4e4] ;  /* 0x0004e40001417983 */ /* 0x000ea80000300800 */
[----:B------:R-:W1:Y:S01]  /*19b40*/  S2R R32, SR_TID.X ;  /* 0x0000000000207919 */ /* 0x000e620000002100 */
[----:B------:R-:W-:-:S02]  /*19b50*/  IMAD.MOV.U32 R6, RZ, RZ, R60 ;  /* 0x000000ffff067224 */ /* 0x000fc400078e003c */
[----:B------:R-:W-:Y:S02]  /*19b60*/  IMAD.MOV.U32 R7, RZ, RZ, R61 ;  /* 0x000000ffff077224 */ /* 0x000fe400078e003d */
[C---:B-1----:R-:W-:Y:S02]  /*19b70*/  IMAD.SHL.U32 R2, R32.reuse, 0x200, RZ ;  /* 0x0000020020027824 */ /* 0x042fe400078e00ff */
[----:B------:R-:W-:-:S03]  /*19b80*/  IMAD.SHL.U32 R3, R32, 0x20, RZ ;  /* 0x0000002020037824 */ /* 0x000fc600078e00ff */
[----:B------:R-:W-:Y:S01]  /*19b90*/  LOP3.LUT R2, R2, 0x3000, RZ, 0xc0, !PT ;  /* 0x0000300002027812 */ /* 0x000fe200078ec0ff */
[----:B------:R-:W-:-:S03]  /*19ba0*/  IMAD.SHL.U32 R4, R32, 0x4, RZ ;  /* 0x0000000420047824 */ /* 0x000fc600078e00ff */
[----:B------:R-:W-:Y:S01]  /*19bb0*/  LOP3.LUT R3, R2, 0x60, R3, 0xf8, !PT ;  /* 0x0000006002037812 */ /* 0x000fe200078ef803 */
[----:B------:R-:W-:-:S03]  /*19bc0*/  IMAD.SHL.U32 R2, R32, 0x40, RZ ;  /* 0x0000004020027824 */ /* 0x000fc600078e00ff */
[----:B------:R-:W-:Y:S02]  /*19bd0*/  LOP3.LUT R4, R3, 0x170, R4, 0x78, !PT ;  /* 0x0000017003047812 */ /* 0x000fe400078e7804 */
[----:B------:R-:W-:Y:S01]  /*19be0*/  LOP3.LUT R3, R2, 0x800, RZ, 0xc0, !PT ;  /* 0x0000080002037812 */ /* 0x000fe200078ec0ff */
[----:B------:R-:W-:Y:S02]  /*19bf0*/  IMAD.MOV.U32 R60, RZ, RZ, R54 ;  /* 0x000000ffff3c7224 */ /* 0x000fe400078e0036 */
[----:B------:R-:W-:Y:S02]  /*19c00*/  IMAD.MOV.U32 R61, RZ, RZ, R55 ;  /* 0x000000ffff3d7224 */ /* 0x000fe400078e0037 */
[----:B------:R-:W-:Y:S01]  /*19c10*/  IMAD.IADD R64, R3, 0x1, R4 ;  /* 0x0000000103407824 */ /* 0x000fe200078e0204 */
[----:B------:R-:W-:Y:S06]  /*19c20*/  BAR.SYNC.DEFER_BLOCKING 0x0 ;  /* 0x0000000000007b1d */ /* 0x000fec0000010000 */
[----:B------:R1:W-:Y:S04]  /*19c30*/  STS.128 [R64+0x80], R60 ;  /* 0x0000803c40007388 */ /* 0x0003e80000000c00 */
[----:B-1----:R-:W4:Y:S04]  /*19c40*/  LDL.LU R63, [R1+0x5e0] ;  /* 0x0005e000013f7983 */ /* 0x002f280000300800 */
[----:B------:R-:W4:Y:S04]  /*19c50*/  LDL.LU R62, [R1+0x5dc] ;  /* 0x0005dc00013e7983 */ /* 0x000f280000300800 */
[----:B------:R-:W4:Y:S01]  /*19c60*/  LDL.LU R61, [R1+0x5d8] ;  /* 0x0005d800013d7983 */ /* 0x000f220000300800 */
[C---:B------:R-:W-:Y:S01]  /*19c70*/  IMAD.SHL.U32 R5, R32.reuse, 0x800, RZ ;  /* 0x0000080020057824 */ /* 0x040fe200078e00ff */
[----:B------:R-:W-:Y:S01]  /*19c80*/  LOP3.LUT R32, R32, 0x7f, RZ, 0xc0, !PT ;  /* 0x0000007f20207812 */ /* 0x000fe200078ec0ff */
[----:B------:R-:W-:Y:S01]  /*19c90*/  IMAD.MOV.U32 R4, RZ, RZ, R52 ;  /* 0x000000ffff047224 */ /* 0x000fe200078e0034 */
[----:B------:R-:W4:Y:S02]  /*19ca0*/  LDL.LU R60, [R1+0x5d4] ;  /* 0x0005d400013c7983 */ /* 0x000f240000300800 */
[----:B------:R-:W-:-:S05]  /*19cb0*/  LOP3.LUT R5, R5, 0x3000, RZ, 0xc0, !PT ;  /* 0x0000300005057812 */ /* 0x000fca00078ec0ff */
[----:B------:R-:W-:Y:S02]  /*19cc0*/  IMAD R2, R32, 0x10, R5 ;  /* 0x0000001020027824 */ /* 0x000fe400078e0205 */
[----:B------:R-:W-:Y:S02]  /*19cd0*/  IMAD.MOV.U32 R5, RZ, RZ, R53 ;  /* 0x000000ffff057224 */ /* 0x000fe400078e0035 */
[----:B------:R-:W-:Y:S02]  /*19ce0*/  IMAD.MOV.U32 R10, RZ, RZ, R48 ;  /* 0x000000ffff0a7224 */ /* 0x000fe400078e0030 */
[----:B------:R-:W-:Y:S01]  /*19cf0*/  IMAD.MOV.U32 R11, RZ, RZ, R49 ;  /* 0x000000ffff0b7224 */ /* 0x000fe200078e0031 */
[----:B------:R1:W-:Y:S01]  /*19d00*/  STS.128 [R64], R4 ;  /* 0x0000000440007388 */ /* 0x0003e20000000c00 */
        /* <DEDUP_REMOVED lines=8> */
[----:B-1----:R-:W-:Y:S02]  /*19d90*/  IMAD.MOV.U32 R6, RZ, RZ, R44 ;  /* 0x000000ffff067224 */ /* 0x002fe400078e002c */
[----:B------:R-:W-:Y:S02]  /*19da0*/  IMAD.MOV.U32 R7, RZ, RZ, R45 ;  /* 0x000000ffff077224 */ /* 0x000fe400078e002d */
[----:B------:R-:W-:Y:S02]  /*19db0*/  IMAD.MOV.U32 R56, RZ, RZ, R74 ;  /* 0x000000ffff387224 */ /* 0x000fe400078e004a */
[----:B------:R-:W-:Y:S02]  /*19dc0*/  IMAD.MOV.U32 R57, RZ, RZ, R75 ;  /* 0x000000ffff397224 */ /* 0x000fe400078e004b */
[----:B------:R-:W-:Y:S02]  /*19dd0*/  IMAD.MOV.U32 R4, RZ, RZ, R84 ;  /* 0x000000ffff047224 */ /* 0x000fe400078e0054 */
[----:B------:R-:W-:-:S02]  /*19de0*/  IMAD.MOV.U32 R5, RZ, RZ, R85 ;  /* 0x000000ffff057224 */ /* 0x000fc400078e0055 */
[----:B------:R-:W-:Y:S02]  /*19df0*/  IMAD.MOV.U32 R44, RZ, RZ, R86 ;  /* 0x000000ffff2c7224 */ /* 0x000fe400078e0056 */
[----:B------:R-:W-:Y:S01]  /*19e00*/  IMAD.MOV.U32 R45, RZ, RZ, R87 ;  /* 0x000000ffff2d7224 */ /* 0x000fe200078e0057 */
[----:B------:R-:W-:Y:S04]  /*19e10*/  STS.128 [R64+0x200], R8 ;  /* 0x0002000840007388 */ /* 0x000fe80000000c00 */
[----:B------:R1:W-:Y:S04]  /*19e20*/  STS.128 [R64+0x280], R48 ;  /* 0x0002803040007388 */ /* 0x0003e80000000c00 */
[----:B------:R-:W-:Y:S04]  /*19e30*/  STS.128 [R64+0x400], R12 ;  /* 0x0004000c40007388 */ /* 0x000fe80000000c00 */
[----:B------:R1:W-:Y:S04]  /*19e40*/  STS.128 [R64+0x480], R56 ;  /* 0x0004803840007388 */ /* 0x0003e80000000c00 */
[----:B------:R1:W-:Y:S04]  /*19e50*/  STS.128 [R64+0x600], R4 ;  /* 0x0006000440007388 */ /* 0x0003e80000000c00 */
[----:B------:R-:W-:Y:S04]  /*19e60*/  STS.128 [R64+0x680], R44 ;  /* 0x0006802c40007388 */ /* 0x000fe80000000c00 */
[----:B------:R-:W-:Y:S01]  /*19e70*/  BAR.SYNC.DEFER_BLOCKING 0x0 ;  /* 0x0000000000007b1d */ /* 0x000fe20000010000 */
[----:B------:R-:W-:-:S02]  /*19e80*/  LOP3.LUT R53, R2, 0x20, RZ, 0x3c, !PT ;  /* 0x0000002002357812 */ /* 0x000fc400078e3cff */
[C---:B------:R-:W-:Y:S02]  /*19e90*/  LOP3.LUT R52, R2.reuse, 0x40, RZ, 0x3c, !PT ;  /* 0x0000004002347812 */ /* 0x040fe400078e3cff */
[----:B------:R-:W-:Y:S01]  /*19ea0*/  LOP3.LUT R3, R2, 0x60, RZ, 0x3c, !PT ;  /* 0x0000006002037812 */ /* 0x000fe200078e3cff */
[----:B-1----:R-:W-:Y:S01]  /*19eb0*/  IMAD.MOV.U32 R50, RZ, RZ, R96 ;  /* 0x000000ffff327224 */ /* 0x002fe200078e0060 */
[----:B------:R-:W4:Y:S04]  /*19ec0*/  LDL.LU R59, [R1+0x5d0] ;  /* 0x0005d000013b7983 */ /* 0x000f280000300800 */
[----:B------:R-:W1:Y:S04]  /*19ed0*/  LDS.128 R8, [R2] ;  /* 0x0000000002087984 */ /* 0x000e680000000c00 */
[----:B------:R-:W-:Y:S04]  /*19ee0*/  LDS.128 R12, [R2+0x800] ;  /* 0x00080000020c7984 */ /* 0x000fe80000000c00 */
[----:B------:R-:W1:Y:S04]  /*19ef0*/  LDS.128 R16, [R53] ;  /* 0x0000000035107984 */ /* 0x000e680000000c00 */
[----:B------:R-:W-:Y:S04]  /*19f00*/  LDS.128 R20, [R53+0x800] ;  /* 0x0008000035147984 */ /* 0x000fe80000000c00 */
[----:B------:R-:W1:Y:S04]  /*19f10*/  LDS.128 R24, [R52] ;  /* 0x0000000034187984 */ /* 0x000e680000000c00 */
[----:B------:R-:W1:Y:S04]  /*19f20*/  LDS.128 R32, [R3] ;  /* 0x0000000003207984 */ /* 0x000e680000000c00 */
[----:B------:R-:W-:Y:S01]  /*19f30*/  LDS.128 R44, [R3+0x800] ;  /* 0x00080000032c7984 */ /* 0x000fe20000000c00 */
[----:B------:R-:W-:-:S02]  /*19f40*/  IMAD.MOV.U32 R4, RZ, RZ, R80 ;  /* 0x000000ffff047224 */ /* 0x000fc400078e0050 */
[----:B------:R-:W-:Y:S01]  /*19f50*/  IMAD.MOV.U32 R5, RZ, RZ, R81 ;  /* 0x000000ffff057224 */ /* 0x000fe200078e0051 */
[----:B------:R-:W4:Y:S01]  /*19f60*/  LDL.LU R58, [R1+0x5cc] ;  /* 0x0005cc00013a7983 */ /* 0x000f220000300800 */
        /* <DEDUP_REMOVED lines=9> */
[----:B------:R-:W-:Y:S01]  /*1a000*/  IMAD R55, R0, c[0x0][0x198], RZ ;  /* 0x0000660000377a24 */ /* 0x000fe200078e02ff */
[----:B--2---:R-:W-:-:S04]  /*1a010*/  ISETP.GE.AND P0, PT, R65, c[0x0][0x178], PT ;  /* 0x00005e0041007a0c */ /* 0x004fc80003f06270 */
[----:B------:R-:W-:Y:S02]  /*1a020*/  ISETP.LT.AND P1, PT, R30, c[0x0][0x17c], !P0 ;  /* 0x00005f001e007a0c */ /* 0x000fe40004721270 */
[----:B---3--:R-:W-:Y:S02]  /*1a030*/  ISETP.LT.AND P2, PT, R29, c[0x0][0x17c], !P0 ;  /* 0x00005f001d007a0c */ /* 0x008fe40004741270 */
[----:B----4-:R-:W-:Y:S02]  /*1a040*/  ISETP.LT.AND P5, PT, R28, c[0x0][0x17c], !P0 ;  /* 0x00005f001c007a0c */ /* 0x010fe400047a1270 */
[----:B------:R-:W2:Y:S04]  /*1a050*/  LDS.128 R28, [R52+0x800] ;  /* 0x00080000341c7984 */ /* 0x000ea80000000c00 */
[----:B------:R-:W-:Y:S01]  /*1a060*/  BAR.SYNC.DEFER_BLOCKING 0x0 ;  /* 0x0000000000007b1d */ /* 0x000fe20000010000 */
[----:B------:R-:W-:Y:S01]  /*1a070*/  IMAD R54, R65, c[0x0][0x194], RZ ;  /* 0x0000650041367a24 */ /* 0x000fe200078e02ff */
[----:B------:R-:W-:-:S04]  /*1a080*/  ISETP.LT.AND P3, PT, R0, c[0x0][0x17c], !P0 ;  /* 0x00005f0000007a0c */ /* 0x000fc80004761270 */
[----:B------:R3:W-:Y:S04]  /*1a090*/  STS.128 [R64], R4 ;  /* 0x0000000440007388 */ /* 0x0007e80000000c00 */
[----:B------:R-:W-:Y:S01]  /*1a0a0*/  STS.128 [R64+0x80], R120 ;  /* 0x0000807840007388 */ /* 0x000fe20000000c00 */
[----:B---3--:R-:W-:Y:S02]  /*1a0b0*/  IMAD.MOV.U32 R4, RZ, RZ, R116 ;  /* 0x000000ffff047224 */ /* 0x008fe400078e0074 */
[----:B------:R-:W-:Y:S02]  /*1a0c0*/  IMAD.MOV.U32 R5, RZ, RZ, R117 ;  /* 0x000000ffff057224 */ /* 0x000fe400078e0075 */
[----:B------:R-:W-:Y:S02]  /*1a0d0*/  IMAD.MOV.U32 R6, RZ, RZ, R108 ;  /* 0x000000ffff067224 */ /* 0x000fe400078e006c */
[----:B------:R-:W-:-:S02]  /*1a0e0*/  IMAD.MOV.U32 R7, RZ, RZ, R109 ;  /* 0x000000ffff077224 */ /* 0x000fc400078e006d */
[----:B------:R-:W-:-:S03]  /*1a0f0*/  IMAD.MOV.U32 R108, RZ, RZ, R118 ;  /* 0x000000ffff6c7224 */ /* 0x000fc600078e0076 */
[----:B------:R3:W-:Y:S01]  /*1a100*/  STS.128 [R64+0x200], R4 ;  /* 0x0002000440007388 */ /* 0x0007e20000000c00 */
[----:B------:R-:W-:-:S03]  /*1a110*/  IMAD.MOV.U32 R109, RZ, RZ, R119 ;  /* 0x000000ffff6d7224 */ /* 0x000fc600078e0077 */
[----:B------:R4:W-:Y:S04]  /*1a120*/  STS.128 [R64+0x400], R48 ;  /* 0x0004003040007388 */ /* 0x0009e80000000c00 */
[----:B------:R-:W-:Y:S01]  /*1a130*/  STS.128 [R64+0x280], R108 ;  /* 0x0002806c40007388 */ /* 0x000fe20000000c00 */
[----:B---3--:R-:W-:Y:S02]  /*1a140*/  IMAD.MOV.U32 R6, RZ, RZ, R36 ;  /* 0x000000ffff067224 */ /* 0x008fe400078e0024 */
[----:B------:R-:W-:Y:S02]  /*1a150*/  IMAD.MOV.U32 R7, RZ, RZ, R37 ;  /* 0x000000ffff077224 */ /* 0x000fe400078e0025 */
[----:B------:R-:W-:Y:S01]  /*1a160*/  IMAD.MOV.U32 R4, RZ, RZ, R40 ;  /* 0x000000ffff047224 */ /* 0x000fe200078e0028 */
[----:B------:R-:W-:Y:S01]  /*1a170*/  STS.128 [R64+0x480], R96 ;  /* 0x0004806040007388 */ /* 0x000fe20000000c00 */
[----:B------:R-:W-:-:S02]  /*1a180*/  IMAD.MOV.U32 R5, RZ, RZ, R41 ;  /* 0x000000ffff057224 */ /* 0x000fc400078e0029 */
[----:B------:R-:W-:Y:S01]  /*1a190*/  IMAD.MOV.U32 R36, RZ, RZ, R42 ;  /* 0x000000ffff247224 */ /* 0x000fe200078e002a */
[C---:B------:R-:W-:Y:S01]  /*1a1a0*/  LEA R0, P4, R54.reuse, c[0x0][0x170], 0x2 ;  /* 0x00005c0036007a11 */ /* 0x040fe200078810ff */
[----:B------:R-:W-:Y:S01]  /*1a1b0*/  IMAD.MOV.U32 R37, RZ, RZ, R43 ;  /* 0x000000ffff257224 */ /* 0x000fe200078e002b */
[----:B------:R-:W-:Y:S04]  /*1a1c0*/  STS.128 [R64+0x600], R4 ;  /* 0x0006000440007388 */ /* 0x000fe80000000c00 */
[----:B------:R3:W-:Y:S01]  /*1a1d0*/  STS.128 [R64+0x680], R36 ;  /* 0x0006802440007388 */ /* 0x0007e20000000c00 */
[C---:B------:R-:W-:Y:S02]  /*1a1e0*/  IADD3 R41, R55.reuse, c[0x0][0x198], RZ ;  /* 0x0000660037297a10 */ /* 0x040fe40007ffe0ff */
[----:B------:R-:W-:Y:S01]  /*1a1f0*/  LEA.HI.X.SX32 R54, R54, c[0x0][0x174], 0x2, P4 ;  /* 0x00005d0036367a11 */ /* 0x000fe200020f16ff */
[----:B----4-:R-:W4:Y:S04]  /*1a200*/  LDL.LU R50, [R1+0x5c8] ;  /* 0x0005c80001327983 */ /* 0x010f280000300800 */
[----:B------:R-:W-:Y:S01]  /*1a210*/  BAR.SYNC.DEFER_BLOCKING 0x0 ;  /* 0x0000000000007b1d */ /* 0x000fe20000010000 */
[----:B------:R-:W-:-:S02]  /*1a220*/  LEA R56, P4, R55, R0, 0x2 ;  /* 0x0000000037387211 */ /* 0x000fc400078810ff */
[----:B------:R-:W-:Y:S02]  /*1a230*/  IADD3 R43, R41, c[0x0][0x198], RZ ;  /* 0x00006600292b7a10 */ /* 0x000fe40007ffe0ff */
[----:B------:R-:W-:Y:S02]  /*1a240*/  LEA.HI.X.SX32 R57, R55, R54, 0x2, P4 ;  /* 0x0000003637397211 */ /* 0x000fe400020f16ff */
[-C--:B------:R-:W-:Y:S01]  /*1a250*/  LEA R40, P4, R41, R0.reuse, 0x2 ;  /* 0x0000000029287211 */ /* 0x080fe200078810ff */
[----:B---3--:R-:W3:Y:S01]  /*1a260*/  LDL.LU R38, [R1+0x5c4] ;  /* 0x0005c40001267983 */ /* 0x008ee20000300800 */
[----:B------:R-:W-:Y:S02]  /*1a270*/  LEA R42, P6, R43, R0, 0x2 ;  /* 0x000000002b2a7211 */ /* 0x000fe400078c10ff */
[----:B------:R-:W-:Y:S02]  /*1a280*/  LEA.HI.X.SX32 R41, R41, R54, 0x2, P4 ;  /* 0x0000003629297211 */ /* 0x000fe400020f16ff */
[----:B------:R-:W-:-:S02]  /*1a290*/  IADD3 R49, R43, c[0x0][0x198], RZ ;  /* 0x000066002b317a10 */ /* 0x000fc40007ffe0ff */
[----:B------:R-:W-:Y:S02]  /*1a2a0*/  LEA.HI.X.SX32 R43, R43, R54, 0x2, P6 ;  /* 0x000000362b2b7211 */ /* 0x000fe400030f16ff */
[----:B------:R-:W-:Y:S01]  /*1a2b0*/  IADD3 R7, R49, c[0x0][0x198], RZ ;  /* 0x0000660031077a10 */ /* 0x000fe20007ffe0ff */
[----:B-1----:R-:W-:Y:S03]  /*1a2c0*/  @P3 STG.E [R56.64], R8 ;  /* 0x0000000838003986 */ /* 0x002fe6000c101908 */
[C---:B------:R-:W-:Y:S01]  /*1a2d0*/  LEA R6, P6, R7.reuse, R0, 0x2 ;  /* 0x0000000007067211 */ /* 0x040fe200078c10ff */
[----:B------:R-:W-:Y:S01]  /*1a2e0*/  @P1 STG.E [R40.64], R9 ;  /* 0x0000000928001986 */ /* 0x000fe2000c101908 */
[----:B------:R-:W-:-:S03]  /*1a2f0*/  IADD3 R37, R7, c[0x0][0x198], RZ ;  /* 0x0000660007257a10 */ /* 0x000fc60007ffe0ff */
[----:B------:R1:W-:Y:S01]  /*1a300*/  @P2 STG.E [R42.64], R16 ;  /* 0x000000102a002986 */ /* 0x0003e2000c101908 */
[----:B------:R-:W-:Y:S02]  /*1a310*/  ISETP.LT.AND P4, PT, R63, c[0x0][0x17c], !P0 ;  /* 0x00005f003f007a0c */ /* 0x000fe40004781270 */
[----:B------:R-:W-:Y:S02]  /*1a320*/  LEA.HI.X.SX32 R7, R7, R54, 0x2, P6 ;  /* 0x0000003607077211 */ /* 0x000fe400030f16ff */
[----:B------:R-:W-:Y:S01]  /*1a330*/  ISETP.LT.AND P3, PT, R62, c[0x0][0x17c], !P0 ;  /* 0x00005f003e007a0c */ /* 0x000fe20004761270 */
[----:B-1----:R-:W2:Y:S01]  /*1a340*/  LDL.LU R16, [R1+0x5c0] ;  /* 0x0005c00001107983 */ /* 0x002ea20000300800 */
[----:B------:R-:W-:Y:S02]  /*1a350*/  LEA R8, P6, R37, R0, 0x2 ;  /* 0x0000000025087211 */ /* 0x000fe400078c10ff */
[----:B------:R-:W-:Y:S01]  /*1a360*/  ISETP.LT.AND P2, PT, R61, c[0x0][0x17c], !P0 ;  /* 0x00005f003d007a0c */ /* 0x000fe20004741270 */
[----:B------:R-:W2:Y:S01]  /*1a370*/  LDL.LU R48, [R1+0x5bc] ;  /* 0x0005bc0001307983 */ /* 0x000ea20000300800 */
[----:B------:R-:W-:-:S02]  /*1a380*/  IADD3 R39, R37, c[0x0][0x198], RZ ;  /* 0x0000660025277a10 */ /* 0x000fc40007ffe0ff */
[----:B------:R-:W-:Y:S01]  /*1a390*/  LEA R4, P1, R49, R0, 0x2 ;  /* 0x0000000031047211 */ /* 0x000fe200078210ff */
[----:B------:R-:W2:Y:S01]  /*1a3a0*/  LDL.LU R43, [R1+0x5b8] ;  /* 0x0005b800012b7983 */ /* 0x000ea20000300800 */
[----:B------:R-:W-:Y:S02]  /*1a3b0*/  LEA.HI.X.SX32 R9, R37, R54, 0x2, P6 ;  /* 0x0000003625097211 */ /* 0x000fe400030f16ff */
[----:B------:R-:W-:Y:S01]  /*1a3c0*/  LEA R36, P6, R39, R0, 0x2 ;  /* 0x0000000027247211 */ /* 0x000fe200078c10ff */
[----:B------:R-:W2:Y:S01]  /*1a3d0*/  LDL.LU R42, [R1+0x5b4] ;  /* 0x0005b400012a7983 */ /* 0x000ea20000300800 */
[-C--:B------:R-:W-:Y:S02]  /*1a3e0*/  LEA.HI.X.SX32 R5, R49, R54.reuse, 0x2, P1 ;  /* 0x0000003631057211 */ /* 0x080fe400008f16ff */
[C---:B------:R-:W-:Y:S01]  /*1a3f0*/  LEA.HI.X.SX32 R37, R39.reuse, R54, 0x2, P6 ;  /* 0x0000003627257211 */ /* 0x040fe200030f16ff */
[----:B------:R-:W2:Y:S04]  /*1a400*/  LDL.LU R40, [R1+0x5b0] ;  /* 0x0005b00001287983 */ /* 0x000ea80000300800 */
[----:B------:R-:W-:Y:S04]  /*1a410*/  @P5 STG.E [R4.64], R17 ;  /* 0x0000001104005986 */ /* 0x000fe8000c101908 */
[----:B------:R-:W-:Y:S04]  /*1a420*/  @P4 STG.E [R6.64], R24 ;  /* 0x0000001806004986 */ /* 0x000fe8000c101908 */
[----:B------:R-:W-:Y:S04]  /*1a430*/  @P3 STG.E [R8.64], R25 ;  /* 0x0000001908003986 */ /* 0x000fe8000c101908 */
[----:B------:R1:W-:Y:S04]  /*1a440*/  @P2 STG.E [R36.64], R32 ;  /* 0x0000002024002986 */ /* 0x0003e8000c101908 */
[----:B-1----:R-:W2:Y:S01]  /*1a450*/  LDL.LU R32, [R1+0x5ac] ;  /* 0x0005ac0001207983 */ /* 0x002ea20000300800 */
[----:B------:R-:W-:-:S02]  /*1a460*/  IADD3 R41, R39, c[0x0][0x198], RZ ;  /* 0x0000660027297a10 */ /* 0x000fc40007ffe0ff */
[----:B------:R-:W-:Y:S02]  /*1a470*/  ISETP.LT.AND P1, PT, R60, c[0x0][0x17c], !P0 ;  /* 0x00005f003c007a0c */ /* 0x000fe40004721270 */
[C---:B------:R-:W-:Y:S02]  /*1a480*/  LEA R4, P6, R41.reuse, R0, 0x2 ;  /* 0x0000000029047211 */ /* 0x040fe400078c10ff */
[C---:B------:R-:W-:Y:S02]  /*1a490*/  IADD3 R17, R41.reuse, c[0x0][0x198], RZ ;  /* 0x0000660029117a10 */ /* 0x040fe40007ffe0ff */
[----:B------:R-:W-:Y:S02]  /*1a4a0*/  LEA.HI.X.SX32 R5, R41, R54, 0x2, P6 ;  /* 0x0000003629057211 */ /* 0x000fe400030f16ff */
[C---:B------:R-:W-:Y:S02]  /*1a4b0*/  LEA R6, P6, R17.reuse, R0, 0x2 ;  /* 0x0000000011067211 */ /* 0x040fe400078c10ff */
[----:B------:R-:W-:-:S02]  /*1a4c0*/  IADD3 R39, R17, c[0x0][0x198], RZ ;  /* 0x0000660011277a10 */ /* 0x000fc40007ffe0ff */
[----:B------:R-:W-:Y:S02]  /*1a4d0*/  LEA.HI.X.SX32 R7, R17, R54, 0x2, P6 ;  /* 0x0000003611077211 */ /* 0x000fe400030f16ff */
[----:B------:R-:W-:Y:S02]  /*1a4e0*/  ISETP.LT.AND P5, PT, R59, c[0x0][0x17c], !P0 ;  /* 0x00005f003b007a0c */ /* 0x000fe400047a1270 */
[C---:B------:R-:W-:Y:S02]  /*1a4f0*/  LEA R8, P6, R39.reuse, R0, 0x2 ;  /* 0x0000000027087211 */ /* 0x040fe400078c10ff */
[C---:B------:R-:W-:Y:S01]  /*1a500*/  IADD3 R17, R39.reuse, c[0x0][0x198], RZ ;  /* 0x0000660027117a10 */ /* 0x040fe20007ffe0ff */
[----:B------:R1:W-:Y:S01]  /*1a510*/  @P1 STG.E [R4.64], R33 ;  /* 0x0000002104001986 */ /* 0x0003e2000c101908 */
[----:B------:R-:W-:Y:S02]  /*1a520*/  LEA.HI.X.SX32 R9, R39, R54, 0x2, P6 ;  /* 0x0000003627097211 */ /* 0x000fe400030f16ff */
[----:B------:R-:W-:-:S02]  /*1a530*/  IADD3 R25, R17, c[0x0][0x198], RZ ;  /* 0x0000660011197a10 */ /* 0x000fc40007ffe0ff */
[----:B------:R-:W-:-:S03]  /*1a540*/  ISETP.LT.AND P4, PT, R58, c[0x0][0x17c], !P0 ;  /* 0x00005f003a007a0c */ /* 0x000fc60004781270 */
[----:B------:R2:W-:Y:S01]  /*1a550*/  @P5 STG.E [R6.64], R12 ;  /* 0x0000000c06005986 */ /* 0x0005e2000c101908 */
[----:B-1----:R-:W-:-:S09]  /*1a560*/  IADD3 R33, R25, c[0x0][0x198], RZ ;  /* 0x0000660019217a10 */ /* 0x002fd20007ffe0ff */
[----:B------:R-:W-:Y:S01]  /*1a570*/  @P4 STG.E [R8.64], R13 ;  /* 0x0000000d08004986 */ /* 0x000fe2000c101908 */
[----:B----4-:R-:W-:Y:S02]  /*1a580*/  ISETP.LT.AND P3, PT, R50, c[0x0][0x17c], !P0 ;  /* 0x00005f0032007a0c */ /* 0x010fe40004761270 */
[----:B---3--:R-:W-:Y:S02]  /*1a590*/  ISETP.LT.AND P2, PT, R38, c[0x0][0x17c], !P0 ;  /* 0x00005f0026007a0c */ /* 0x008fe40004741270 */
[----:B------:R-:W3:Y:S04]  /*1a5a0*/  LDL.LU R38, [R1+0x5a8] ;  /* 0x0005a80001267983 */ /* 0x000ee80000300800 */
[----:B------:R-:W4:Y:S04]  /*1a5b0*/  LDL.LU R24, [R1+0x5a4] ;  /* 0x0005a40001187983 */ /* 0x000f280000300800 */
[----:B------:R-:W3:Y:S04]  /*1a5c0*/  LDL.LU R37, [R1+0x5a0] ;  /* 0x0005a00001257983 */ /* 0x000ee80000300800 */
[----:B------:R-:W3:Y:S01]  /*1a5d0*/  LDL.LU R36, [R1+0x590] ;  /* 0x0005900001247983 */ /* 0x000ee20000300800 */
[----:B--2---:R-:W-:-:S02]  /*1a5e0*/  ISETP.LT.AND P1, PT, R16, c[0x0][0x17c], !P0 ;  /* 0x00005f0010007a0c */ /* 0x004fc40004721270 */
[----:B------:R-:W-:-:S04]  /*1a5f0*/  LEA R16, P6, R17, R0, 0x2 ;  /* 0x0000000011107211 */ /* 0x000fc800078c10ff */
[----:B------:R-:W-:Y:S02]  /*1a600*/  LEA.HI.X.SX32 R17, R17, R54, 0x2, P6 ;  /* 0x0000003611117211 */ /* 0x000fe400030f16ff */
[----:B------:R-:W-:-:S03]  /*1a610*/  LEA R4, P6, R25, R0, 0x2 ;  /* 0x0000000019047211 */ /* 0x000fc600078c10ff */
[----:B------:R1:W-:Y:S01]  /*1a620*/  @P3 STG.E [R16.64], R20 ;  /* 0x0000001410003986 */ /* 0x0003e2000c101908 */
[----:B------:R-:W-:Y:S02]  /*1a630*/  LEA.HI.X.SX32 R5, R25, R54, 0x2, P6 ;  /* 0x0000003619057211 */ /* 0x000fe400030f16ff */
[----:B------:R-:W-:-:S04]  /*1a640*/  LEA R6, P6, R33, R0, 0x2 ;  /* 0x0000000021067211 */ /* 0x000fc800078c10ff */
[----:B------:R-:W-:Y:S01]  /*1a650*/  LEA.HI.X.SX32 R7, R33, R54, 0x2, P6 ;  /* 0x0000003621077211 */ /* 0x000fe200030f16ff */
[----:B-1----:R-:W2:Y:S04]  /*1a660*/  LDL.LU R16, [R1+0x58c] ;  /* 0x00058c0001107983 */ /* 0x002ea80000300800 */
[----:B------:R1:W-:Y:S04]  /*1a670*/  @P2 STG.E [R4.64], R21 ;  /* 0x0000001504002986 */ /* 0x0003e8000c101908 */
[----:B------:R1:W-:Y:S01]  /*1a680*/  @P1 STG.E [R6.64], R28 ;  /* 0x0000001c06001986 */ /* 0x0003e2000c101908 */
[----:B------:R-:W-:-:S03]  /*1a690*/  ISETP.LT.AND P1, PT, R32, c[0x0][0x17c], !P0 ;  /* 0x00005f0020007a0c */ /* 0x000fc60004721270 */
[----:B------:R-:W2:Y:S04]  /*1a6a0*/  LDL.LU R32, [R1+0x588] ;  /* 0x0005880001207983 */ /* 0x000ea80000300800 */
[----:B------:R-:W2:Y:S01]  /*1a6b0*/  LDL.LU R20, [R1+0x584] ;  /* 0x0005840001147983 */ /* 0x000ea20000300800 */
[----:B------:R-:W-:Y:S02]  /*1a6c0*/  IADD3 R25, R33, c[0x0][0x198], RZ ;  /* 0x0000660021197a10 */ /* 0x000fe40007ffe0ff */
[----:B------:R-:W-:Y:S02]  /*1a6d0*/  ISETP.LT.AND P5, PT, R48, c[0x0][0x17c], !P0 ;  /* 0x00005f0030007a0c */ /* 0x000fe400047a1270 */
[----:B------:R-:W-:Y:S02]  /*1a6e0*/  LEA R8, P6, R25, R0, 0x2 ;  /* 0x0000000019087211 */ /* 0x000fe400078c10ff */
[----:B------:R-:W-:-:S02]  /*1a6f0*/  ISETP.LT.AND P4, PT, R43, c[0x0][0x17c], !P0 ;  /* 0x00005f002b007a0c */ /* 0x000fc40004781270 */
[C---:B------:R-:W-:Y:S02]  /*1a700*/  IADD3 R13, R25.reuse, c[0x0][0x198], RZ ;  /* 0x00006600190d7a10 */ /* 0x040fe40007ffe0ff */
[----:B------:R-:W-:Y:S02]  /*1a710*/  LEA.HI.X.SX32 R9, R25, R54, 0x2, P6 ;  /* 0x0000003619097211 */ /* 0x000fe400030f16ff */
[C---:B------:R-:W-:Y:S02]  /*1a720*/  LEA R12, P6, R13.reuse, R0, 0x2 ;  /* 0x000000000d0c7211 */ /* 0x040fe400078c10ff */
[C---:B------:R-:W-:Y:S02]  /*1a730*/  IADD3 R17, R13.reuse, c[0x0][0x198], RZ ;  /* 0x000066000d117a10 */ /* 0x040fe40007ffe0ff */
[----:B------:R-:W-:Y:S02]  /*1a740*/  LEA.HI.X.SX32 R13, R13, R54, 0x2, P6 ;  /* 0x000000360d0d7211 */ /* 0x000fe400030f16ff */
[C---:B-1----:R-:W-:Y:S01]  /*1a750*/  LEA R4, P6, R17.reuse, R0, 0x2 ;  /* 0x0000000011047211 */ /* 0x042fe200078c10ff */
[----:B------:R1:W-:Y:S01]  /*1a760*/  @P5 STG.E [R8.64], R29 ;  /* 0x0000001d08005986 */ /* 0x0003e2000c101908 */
[----:B------:R-:W-:-:S02]  /*1a770*/  IADD3 R21, R17, c[0x0][0x198], RZ ;  /* 0x0000660011157a10 */ /* 0x000fc40007ffe0ff */
[----:B------:R-:W-:Y:S01]  /*1a780*/  ISETP.LT.AND P3, PT, R42, c[0x0][0x17c], !P0 ;  /* 0x00005f002a007a0c */ /* 0x000fe20004761270 */
[----:B------:R1:W-:Y:S01]  /*1a790*/  @P4 STG.E [R12.64], R44 ;  /* 0x0000002c0c004986 */ /* 0x0003e2000c101908 */
[----:B------:R-:W-:Y:S02]  /*1a7a0*/  LEA.HI.X.SX32 R5, R17, R54, 0x2, P6 ;  /* 0x0000003611057211 */ /* 0x000fe400030f16ff */
[----:B------:R-:W-:Y:S02]  /*1a7b0*/  ISETP.LT.AND P2, PT, R40, c[0x0][0x17c], !P0 ;  /* 0x00005f0028007a0c */ /* 0x000fe40004741270 */
[C---:B------:R-:W-:Y:S02]  /*1a7c0*/  LEA R6, P6, R21.reuse, R0, 0x2 ;  /* 0x0000000015067211 */ /* 0x040fe400078c10ff */
[C---:B------:R-:W-:Y:S02]  /*1a7d0*/  IADD3 R17, R21.reuse, c[0x0][0x198], RZ ;  /* 0x0000660015117a10 */ /* 0x040fe40007ffe0ff */
[----:B------:R-:W-:-:S02]  /*1a7e0*/  LEA.HI.X.SX32 R7, R21, R54, 0x2, P6 ;  /* 0x0000003615077211 */ /* 0x000fc400030f16ff */
[C---:B-1----:R-:W-:Y:S02]  /*1a7f0*/  LEA R8, P6, R17.reuse, R0, 0x2 ;  /* 0x0000000011087211 */ /* 0x042fe400078c10ff */
[C---:B------:R-:W-:Y:S02]  /*1a800*/  IADD3 R21, R17.reuse, c[0x0][0x198], RZ ;  /* 0x0000660011157a10 */ /* 0x040fe40007ffe0ff */
[----:B------:R-:W-:Y:S01]  /*1a810*/  LEA.HI.X.SX32 R9, R17, R54, 0x2, P6 ;  /* 0x0000003611097211 */ /* 0x000fe200030f16ff */
[----:B------:R1:W-:Y:S01]  /*1a820*/  @P3 STG.E [R4.64], R45 ;  /* 0x0000002d04003986 */ /* 0x0003e2000c101908 */
[C---:B------:R-:W-:Y:S02]  /*1a830*/  LEA R12, P6, R21.reuse, R0, 0x2 ;  /* 0x00000000150c7211 */ /* 0x040fe400078c10ff */
[C---:B------:R-:W-:Y:S01]  /*1a840*/  IADD3 R17, R21.reuse, c[0x0][0x198], RZ ;  /* 0x0000660015117a10 */ /* 0x040fe20007ffe0ff */
[----:B------:R-:W-:Y:S01]  /*1a850*/  @P2 STG.E [R6.64], R10 ;  /* 0x0000000a06002986 */ /* 0x000fe2000c101908 */
[----:B------:R-:W-:-:S03]  /*1a860*/  LEA.HI.X.SX32 R13, R21, R54, 0x2, P6 ;  /* 0x00000036150d7211 */ /* 0x000fc600030f16ff */
[----:B------:R-:W-:Y:S01]  /*1a870*/  @P1 STG.E [R8.64], R11 ;  /* 0x0000000b08001986 */ /* 0x000fe2000c101908 */
[----:B-1----:R-:W-:-:S04]  /*1a880*/  LEA R4, P6, R17, R0, 0x2 ;  /* 0x0000000011047211 */ /* 0x002fc800078c10ff */
[----:B------:R-:W-:Y:S02]  /*1a890*/  LEA.HI.X.SX32 R5, R17, R54, 0x2, P6 ;  /* 0x0000003611057211 */ /* 0x000fe400030f16ff */
[----:B----4-:R-:W-:Y:S02]  /*1a8a0*/  ISETP.LT.AND P4, PT, R24, c[0x0][0x17c], !P0 ;  /* 0x00005f0018007a0c */ /* 0x010fe40004781270 */
[----:B------:R-:W4:Y:S01]  /*1a8b0*/  LDL.LU R24, [R1+0x580] ;  /* 0x0005800001187983 */ /* 0x000f220000300800 */
[----:B---3--:R-:W-:-:S03]  /*1a8c0*/  ISETP.LT.AND P5, PT, R38, c[0x0][0x17c], !P0 ;  /* 0x00005f0026007a0c */ /* 0x008fc600047a1270 */
[----:B------:R-:W3:Y:S04]  /*1a8d0*/  LDL.LU R28, [R1+0x57c] ;  /* 0x00057c00011c7983 */ /* 0x000ee80000300800 */
[----:B------:R-:W3:Y:S06]  /*1a8e0*/  LDL.LU R25, [R1+0x578] ;  /* 0x0005780001197983 */ /* 0x000eec0000300800 */
[----:B------:R1:W-:Y:S04]  /*1a8f0*/  @P5 STG.E [R12.64], R18 ;  /* 0x000000120c005986 */ /* 0x0003e8000c101908 */
[----:B------:R1:W-:Y:S01]  /*1a900*/  @P4 STG.E [R4.64], R19 ;  /* 0x0000001304004986 */ /* 0x0003e2000c101908 */
[----:B--2---:R-:W-:-:S03]  /*1a910*/  ISETP.LT.AND P1, PT, R16, c[0x0][0x17c], !P0 ;  /* 0x00005f0010007a0c */ /* 0x004fc60004721270 */
[----:B------:R-:W2:Y:S04]  /*1a920*/  LDL.LU R16, [R1+0x574] ;  /* 0x0005740001107983 */ /* 0x000ea80000300800 */
[----:B-1----:R-:W2:Y:S01]  /*1a930*/  LDL.LU R18, [R1+0x570] ;  /* 0x0005700001127983 */ /* 0x002ea20000300800 */
[----:B------:R-:W-:-:S03]  /*1a940*/  ISETP.LT.AND P4, PT, R20, c[0x0][0x17c], !P0 ;  /* 0x00005f0014007a0c */ /* 0x000fc60004781270 */
[----:B------:R-:W2:Y:S01]  /*1a950*/  LDL.LU R20, [R1+0x56c] ;  /* 0x00056c0001147983 */ /* 0x000ea20000300800 */
[----:B------:R-:W-:Y:S02]  /*1a960*/  IADD3 R21, R17, c[0x0][0x198], RZ ;  /* 0x0000660011157a10 */ /* 0x000fe40007ffe0ff */
[----:B------:R-:W-:Y:S02]  /*1a970*/  ISETP.LT.AND P3, PT, R37, c[0x0][0x17c], !P0 ;  /* 0x00005f0025007a0c */ /* 0x000fe40004761270 */
[C---:B------:R-:W-:Y:S02]  /*1a980*/  LEA R6, P6, R21.reuse, R0, 0x2 ;  /* 0x0000000015067211 */ /* 0x040fe400078c10ff */
[C---:B------:R-:W-:Y:S02]  /*1a990*/  IADD3 R17, R21.reuse, c[0x0][0x198], RZ ;  /* 0x0000660015117a10 */ /* 0x040fe40007ffe0ff */
[----:B------:R-:W-:Y:S02]  /*1a9a0*/  LEA.HI.X.SX32 R7, R21, R54, 0x2, P6 ;  /* 0x0000003615077211 */ /* 0x000fe400030f16ff */
[----:B------:R-:W-:-:S02]  /*1a9b0*/  LEA R8, P6, R17, R0, 0x2 ;  /* 0x0000000011087211 */ /* 0x000fc400078c10ff */
[C---:B------:R-:W-:Y:S02]  /*1a9c0*/  IADD3 R11, R17.reuse, c[0x0][0x198], RZ ;  /* 0x00006600110b7a10 */ /* 0x040fe40007ffe0ff */
[----:B------:R-:W-:Y:S02]  /*1a9d0*/  LEA.HI.X.SX32 R9, R17, R54, 0x2, P6 ;  /* 0x0000003611097211 */ /* 0x000fe400030f16ff */
[C---:B------:R-:W-:Y:S02]  /*1a9e0*/  LEA R10, P6, R11.reuse, R0, 0x2 ;  /* 0x000000000b0a7211 */ /* 0x040fe400078c10ff */
[C---:B------:R-:W-:Y:S01]  /*1a9f0*/  IADD3 R13, R11.reuse, c[0x0][0x198], RZ ;  /* 0x000066000b0d7a10 */ /* 0x040fe20007ffe0ff */
[----:B------:R1:W-:Y:S01]  /*1aa00*/  @P3 STG.E [R6.64], R26 ;  /* 0x0000001a06003986 */ /* 0x0003e2000c101908 */
[----:B------:R-:W-:Y:S02]  /*1aa10*/  ISETP.LT.AND P2, PT, R36, c[0x0][0x17c], !P0 ;  /* 0x00005f0024007a0c */ /* 0x000fe40004741270 */
[----:B------:R-:W-:-:S02]  /*1aa20*/  LEA.HI.X.SX32 R11, R11, R54, 0x2, P6 ;  /* 0x000000360b0b7211 */ /* 0x000fc400030f16ff */
[----:B------:R-:W-:Y:S02]  /*1aa30*/  ISETP.LT.AND P5, PT, R32, c[0x0][0x17c], !P0 ;  /* 0x00005f0020007a0c */ /* 0x000fe400047a1270 */
[C---:B------:R-:W-:Y:S02]  /*1aa40*/  LEA R4, P6, R13.reuse, R0, 0x2 ;  /* 0x000000000d047211 */ /* 0x040fe400078c10ff */
[C---:B------:R-:W-:Y:S02]  /*1aa50*/  IADD3 R17, R13.reuse, c[0x0][0x198], RZ ;  /* 0x000066000d117a10 */ /* 0x040fe40007ffe0ff */
[----:B------:R-:W-:Y:S02]  /*1aa60*/  LEA.HI.X.SX32 R5, R13, R54, 0x2, P6 ;  /* 0x000000360d057211 */ /* 0x000fe400030f16ff */
[C---:B------:R-:W-:Y:S02]  /*1aa70*/  LEA R12, P6, R17.reuse, R0, 0x2 ;  /* 0x00000000110c7211 */ /* 0x040fe400078c10ff */
[C---:B-1----:R-:W-:Y:S01]  /*1aa80*/  IADD3 R7, R17.reuse, c[0x0][0x198], RZ ;  /* 0x0000660011077a10 */ /* 0x042fe20007ffe0ff */
[----:B------:R1:W-:Y:S01]  /*1aa90*/  @P2 STG.E [R8.64], R27 ;  /* 0x0000001b08002986 */ /* 0x0003e2000c101908 */
[----:B------:R-:W-:-:S02]  /*1aaa0*/  LEA.HI.X.SX32 R13, R17, R54, 0x2, P6 ;  /* 0x00000036110d7211 */ /* 0x000fc400030f16ff */
[C---:B------:R-:W-:Y:S01]  /*1aab0*/  IADD3 R17, R7.reuse, c[0x0][0x198], RZ ;  /* 0x0000660007117a10 */ /* 0x040fe20007ffe0ff */
[----:B------:R1:W-:Y:S04]  /*1aac0*/  @P1 STG.E [R10.64], R34 ;  /* 0x000000220a001986 */ /* 0x0003e8000c101908 */
[----:B------:R-:W-:Y:S01]  /*1aad0*/  @P5 STG.E [R4.64], R35 ;  /* 0x0000002304005986 */ /* 0x000fe2000c101908 */
[----:B-1----:R-:W-:-:S03]  /*1aae0*/  LEA R8, P6, R7, R0, 0x2 ;  /* 0x0000000007087211 */ /* 0x002fc600078c10ff */
[----:B------:R1:W-:Y:S01]  /*1aaf0*/  @P4 STG.E [R12.64], R14 ;  /* 0x0000000e0c004986 */ /* 0x0003e2000c101908 */
[----:B------:R-:W-:Y:S02]  /*1ab00*/  LEA.HI.X.SX32 R9, R7, R54, 0x2, P6 ;  /* 0x0000003607097211 */ /* 0x000fe400030f16ff */
[----:B------:R-:W-:-:S04]  /*1ab10*/  IADD3 R7, R17, c[0x0][0x198], RZ ;  /* 0x0000660011077a10 */ /* 0x000fc80007ffe0ff */
[----:B------:R-:W-:Y:S02]  /*1ab20*/  IADD3 R11, R7, c[0x0][0x198], RZ ;  /* 0x00006600070b7a10 */ /* 0x000fe40007ffe0ff */
[----:B----4-:R-:W-:Y:S02]  /*1ab30*/  ISETP.LT.AND P3, PT, R24, c[0x0][0x17c], !P0 ;  /* 0x00005f0018007a0c */ /* 0x010fe40004761270 */
[----:B------:R-:W4:Y:S04]  /*1ab40*/  LDL.LU R24, [R1+0x568] ;  /* 0x0005680001187983 */ /* 0x000f280000300800 */
[----:B------:R-:W4:Y:S01]  /*1ab50*/  LDL.LU R26, [R1+0x564] ;  /* 0x00056400011a7983 */ /* 0x000f220000300800 */
[----:B---3--:R-:W-:-:S03]  /*1ab60*/  ISETP.LT.AND P2, PT, R28, c[0x0][0x17c], !P0 ;  /* 0x00005f001c007a0c */ /* 0x008fc60004741270 */
[----:B------:R-:W3:Y:S04]  /*1ab70*/  LDL.LU R28, [R1+0x560] ;  /* 0x00056000011c7983 */ /* 0x000ee80000300800 */
[----:B-1----:R-:W3:Y:S01]  /*1ab80*/  LDL.LU R12, [R1+0x55c] ;  /* 0x00055c00010c7983 */ /* 0x002ee20000300800 */
[----:B------:R-:W-:-:S03]  /*1ab90*/  ISETP.LT.AND P1, PT, R25, c[0x0][0x17c], !P0 ;  /* 0x00005f0019007a0c */ /* 0x000fc60004721270 */
[----:B------:R-:W-:Y:S04]  /*1aba0*/  @P3 STG.E [R8.64], R15 ;  /* 0x0000000f08003986 */ /* 0x000fe8000c101908 */
[----:B------:R-:W3:Y:S01]  /*1abb0*/  LDL.LU R33, [R1+0x558] ;  /* 0x0005580001217983 */ /* 0x000ee20000300800 */
[----:B--2---:R-:W-:Y:S02]  /*1abc0*/  ISETP.LT.AND P5, PT, R16, c[0x0][0x17c], !P0 ;  /* 0x00005f0010007a0c */ /* 0x004fe400047a1270 */
[C---:B------:R-:W-:Y:S02]  /*1abd0*/  LEA R16, P6, R17.reuse, R0, 0x2 ;  /* 0x0000000011107211 */ /* 0x040fe400078c10ff */
[----:B------:R-:W-:Y:S02]  /*1abe0*/  ISETP.LT.AND P4, PT, R18, c[0x0][0x17c], !P0 ;  /* 0x00005f0012007a0c */ /* 0x000fe40004781270 */
[----:B------:R-:W-:-:S02]  /*1abf0*/  LEA.HI.X.SX32 R17, R17, R54, 0x2, P6 ;  /* 0x0000003611117211 */ /* 0x000fc400030f16ff */
[----:B------:R-:W-:-:S03]  /*1ac00*/  LEA R18, P6, R7, R0, 0x2 ;  /* 0x0000000007127211 */ /* 0x000fc600078c10ff */
[----:B------:R1:W-:Y:S01]  /*1ac10*/  @P2 STG.E [R16.64], R22 ;  /* 0x0000001610002986 */ /* 0x0003e2000c101908 */
[----:B------:R-:W-:-:S03]  /*1ac20*/  LEA.HI.X.SX32 R19, R7, R54, 0x2, P6 ;  /* 0x0000003607137211 */ /* 0x000fc600030f16ff */
[----:B------:R-:W2:Y:S04]  /*1ac30*/  LDS.128 R4, [R2] ;  /* 0x0000000002047984 */ /* 0x000ea80000000c00 */
[----:B-1----:R-:W2:Y:S01]  /*1ac40*/  LDL.LU R16, [R1+0x554] ;  /* 0x0005540001107983 */ /* 0x002ea20000300800 */
[----:B------:R-:W-:-:S03]  /*1ac50*/  ISETP.LT.AND P3, PT, R20, c[0x0][0x17c], !P0 ;  /* 0x00005f0014007a0c */ /* 0x000fc60004761270 */
[----:B------:R-:W-:Y:S01]  /*1ac60*/  @P1 STG.E [R18.64], R23 ;  /* 0x0000001712001986 */ /* 0x000fe2000c101908 */
[----:B------:R-:W-:-:S03]  /*1ac70*/  LEA R20, P6, R11, R0, 0x2 ;  /* 0x000000000b147211 */ /* 0x000fc600078c10ff */
[----:B------:R-:W2:Y:S01]  /*1ac80*/  LDL.LU R32, [R1+0x550] ;  /* 0x0005500001207983 */ /* 0x000ea20000300800 */
[----:B------:R-:W-:-:S05]  /*1ac90*/  LEA.HI.X.SX32 R21, R11, R54, 0x2, P6 ;  /* 0x000000360b157211 */ /* 0x000fca00030f16ff */
[----:B------:R1:W-:Y:S04]  /*1aca0*/  @P5 STG.E [R20.64], R30 ;  /* 0x0000001e14005986 */ /* 0x0003e8000c101908 */
[----:B-1----:R-:W2:Y:S04]  /*1acb0*/  LDL.LU R20, [R1+0x54c] ;  /* 0x00054c0001147983 */ /* 0x002ea80000300800 */
[----:B------:R-:W2:Y:S04]  /*1acc0*/  LDL.LU R39, [R1+0x548] ;  /* 0x0005480001277983 */ /* 0x000ea80000300800 */
[----:B------:R-:W2:Y:S04]  /*1acd0*/  LDL.LU R37, [R1+0x544] ;  /* 0x0005440001257983 */ /* 0x000ea80000300800 */
[----:B------:R-:W2:Y:S04]  /*1ace0*/  LDL.LU R36, [R1+0x540] ;  /* 0x0005400001247983 */ /* 0x000ea80000300800 */
[----:B------:R-:W2:Y:S04]  /*1acf0*/  LDL.LU R41, [R1+0x53c] ;  /* 0x00053c0001297983 */ /* 0x000ea80000300800 */
[----:B------:R-:W2:Y:S04]  /*1ad00*/  LDL.LU R38, [R1+0x538] ;  /* 0x0005380001267983 */ /* 0x000ea80000300800 */
[----:B------:R-:W2:Y:S01]  /*1ad10*/  LDL.LU R40, [R1+0x534] ;  /* 0x0005340001287983 */ /* 0x000ea20000300800 */
[----:B------:R-:W-:-:S03]  /*1ad20*/  IADD3 R13, R11, c[0x0][0x198], RZ ;  /* 0x000066000b0d7a10 */ /* 0x000fc60007ffe0ff */
[----:B------:R-:W1:Y:S01]  /*1ad30*/  LDS.128 R8, [R53] ;  /* 0x0000000035087984 */ /* 0x000e620000000c00 */
[----:B------:R-:W-:-:S03]  /*1ad40*/  IADD3 R15, R13, c[0x0][0x198], RZ ;  /* 0x000066000d0f7a10 */ /* 0x000fc60007ffe0ff */
[----:B------:R-:W2:Y:S01]  /*1ad50*/  LDL.LU R44, [R1+0x530] ;  /* 0x00053000012c7983 */ /* 0x000ea20000300800 */
[----:B----4-:R-:W-:Y:S02]  /*1ad60*/  ISETP.LT.AND P2, PT, R24, c[0x0][0x17c], !P0 ;  /* 0x00005f0018007a0c */ /* 0x010fe40004741270 */
[C---:B------:R-:W-:Y:S02]  /*1ad70*/  LEA R24, P6, R13.reuse, R0, 0x2 ;  /* 0x000000000d187211 */ /* 0x040fe400078c10ff */
[----:B------:R-:W-:Y:S02]  /*1ad80*/  ISETP.LT.AND P1, PT, R26, c[0x0][0x17c], !P0 ;  /* 0x00005f001a007a0c */ /* 0x000fe40004721270 */
[----:B------:R-:W-:Y:S02]  /*1ad90*/  LEA.HI.X.SX32 R25, R13, R54, 0x2, P6 ;  /* 0x000000360d197211 */ /* 0x000fe400030f16ff */
[C---:B------:R-:W-:Y:S02]  /*1ada0*/  LEA R26, P6, R15.reuse, R0, 0x2 ;  /* 0x000000000f1a7211 */ /* 0x040fe400078c10ff */
[----:B------:R-:W-:-:S02]  /*1adb0*/  IADD3 R13, R15, c[0x0][0x198], RZ ;  /* 0x000066000f0d7a10 */ /* 0x000fc40007ffe0ff */
[----:B------:R-:W-:Y:S02]  /*1adc0*/  LEA.HI.X.SX32 R27, R15, R54, 0x2, P6 ;  /* 0x000000360f1b7211 */ /* 0x000fe400030f16ff */
[C---:B------:R-:W-:Y:S01]  /*1add0*/  LEA R22, P6, R13.reuse, R0, 0x2 ;  /* 0x000000000d167211 */ /* 0x040fe200078c10ff */
[----:B------:R4:W-:Y:S01]  /*1ade0*/  @P4 STG.E [R24.64], R31 ;  /* 0x0000001f18004986 */ /* 0x0009e2000c101908 */
[C---:B------:R-:W-:Y:S02]  /*1adf0*/  IADD3 R17, R13.reuse, c[0x0][0x198], RZ ;  /* 0x000066000d117a10 */ /* 0x040fe40007ffe0ff */
[----:B---3--:R-:W-:Y:S02]  /*1ae00*/  ISETP.LT.AND P4, PT, R12, c[0x0][0x17c], !P0 ;  /* 0x00005f000c007a0c */ /* 0x008fe40004781270 */
[----:B------:R-:W-:Y:S02]  /*1ae10*/  LEA.HI.X.SX32 R23, R13, R54, 0x2, P6 ;  /* 0x000000360d177211 */ /* 0x000fe400030f16ff */
[----:B------:R-:W-:Y:S01]  /*1ae20*/  ISETP.LT.AND P5, PT, R28, c[0x0][0x17c], !P0 ;  /* 0x00005f001c007a0c */ /* 0x000fe200047a1270 */
[----:B------:R-:W3:Y:S01]  /*1ae30*/  LDS.128 R12, [R52] ;  /* 0x00000000340c7984 */ /* 0x000ee20000000c00 */
[----:B------:R-:W-:-:S02]  /*1ae40*/  LEA R28, P6, R17, R0, 0x2 ;  /* 0x00000000111c7211 */ /* 0x000fc400078c10ff */
[C---:B------:R-:W-:Y:S02]  /*1ae50*/  IADD3 R19, R17.reuse, c[0x0][0x198], RZ ;  /* 0x0000660011137a10 */ /* 0x040fe40007ffe0ff */
[----:B------:R-:W-:Y:S02]  /*1ae60*/  LEA.HI.X.SX32 R29, R17, R54, 0x2, P6 ;  /* 0x00000036111d7211 */ /* 0x000fe400030f16ff */
[C---:B----4-:R-:W-:Y:S01]  /*1ae70*/  LEA R24, P6, R19.reuse, R0, 0x2 ;  /* 0x0000000013187211 */ /* 0x050fe200078c10ff */
[----:B------:R4:W-:Y:S01]  /*1ae80*/  @P3 STG.E [R26.64], R46 ;  /* 0x0000002e1a003986 */ /* 0x0009e2000c101908 */
[C---:B------:R-:W-:Y:S02]  /*1ae90*/  IADD3 R21, R19.reuse, c[0x0][0x198], RZ ;  /* 0x0000660013157a10 */ /* 0x040fe40007ffe0ff */
[----:B------:R-:W-:Y:S01]  /*1aea0*/  LEA.HI.X.SX32 R25, R19, R54, 0x2, P6 ;  /* 0x0000003613197211 */ /* 0x000fe200030f16ff */
[----:B------:R-:W-:Y:S01]  /*1aeb0*/  @P2 STG.E [R22.64], R47 ;  /* 0x0000002f16002986 */ /* 0x000fe2000c101908 */
[----:B------:R-:W-:-:S03]  /*1aec0*/  LEA R30, P6, R21, R0, 0x2 ;  /* 0x00000000151e7211 */ /* 0x000fc600078c10ff */
[----:B--2---:R2:W-:Y:S01]  /*1aed0*/  @P1 STG.E [R28.64], R4 ;  /* 0x000000041c001986 */ /* 0x0045e2000c101908 */
[----:B------:R-:W-:-:S03]  /*1aee0*/  LEA.HI.X.SX32 R31, R21, R54, 0x2, P6 ;  /* 0x00000036151f7211 */ /* 0x000fc600030f16ff */
[----:B------:R-:W-:Y:S01]  /*1aef0*/  @P5 STG.E [R24.64], R5 ;  /* 0x0000000518005986 */ /* 0x000fe2000c101908 */
[----:B----4-:R-:W-:Y:S02]  /*1af00*/  IADD3 R27, R21, c[0x0][0x198], RZ ;  /* 0x00006600151b7a10 */ /* 0x010fe40007ffe0ff */
[----:B------:R-:W-:Y:S02]  /*1af10*/  ISETP.LT.AND P3, PT, R33, c[0x0][0x17c], !P0 ;  /* 0x00005f0021007a0c */ /* 0x000fe40004761270 */
[----:B------:R-:W-:Y:S01]  /*1af20*/  IADD3 R35, R27, c[0x0][0x198], RZ ;  /* 0x000066001b237a10 */ /* 0x000fe20007ffe0ff */
[----:B-1----:R-:W-:Y:S01]  /*1af30*/  @P4 STG.E [R30.64], R8 ;  /* 0x000000081e004986 */ /* 0x002fe2000c101908 */
[----:B------:R-:W-:-:S03]  /*1af40*/  ISETP.LT.AND P2, PT, R16, c[0x0][0x17c], !P0 ;  /* 0x00005f0010007a0c */ /* 0x000fc60004741270 */
[----:B------:R-:W1:Y:S01]  /*1af50*/  LDS.128 R16, [R3] ;  /* 0x0000000003107984 */ /* 0x000e620000000c00 */
[----:B------:R-:W-:Y:S02]  /*1af60*/  ISETP.LT.AND P1, PT, R32, c[0x0][0x17c], !P0 ;  /* 0x00005f0020007a0c */ /* 0x000fe40004721270 */
[----:B------:R-:W-:-:S04]  /*1af70*/  LEA R32, P6, R27, R0, 0x2 ;  /* 0x000000001b207211 */ /* 0x000fc800078c10ff */
[----:B------:R-:W-:Y:S02]  /*1af80*/  LEA.HI.X.SX32 R33, R27, R54, 0x2, P6 ;  /* 0x000000361b217211 */ /* 0x000fe400030f16ff */
[----:B------:R-:W-:Y:S01]  /*1af90*/  LEA R34, P6, R35, R0, 0x2 ;  /* 0x0000000023227211 */ /* 0x000fe200078c10ff */
[----:B------:R-:W-:Y:S01]  /*1afa0*/  LDS.128 R24, [R53+0x800] ;  /* 0x0008000035187984 */ /* 0x000fe20000000c00 */
[----:B------:R-:W-:-:S03]  /*1afb0*/  ISETP.LT.AND P5, PT, R20, c[0x0][0x17c], !P0 ;  /* 0x00005f0014007a0c */ /* 0x000fc600047a1270 */
[----:B------:R4:W2:Y:S02]  /*1afc0*/  LDS.128 R20, [R2+0x800] ;  /* 0x0008000002147984 */ /* 0x0008a40000000c00 */
[C---:B--2---:R-:W-:Y:S02]  /*1afd0*/  IADD3 R29, R35.reuse, c[0x0][0x198], RZ ;  /* 0x00006600231d7a10 */ /* 0x044fe40007ffe0ff */
[----:B------:R-:W-:Y:S01]  /*1afe0*/  LEA.HI.X.SX32 R35, R35, R54, 0x2, P6 ;  /* 0x0000003623237211 */ /* 0x000fe200030f16ff */
[----:B------:R2:W-:Y:S01]  /*1aff0*/  @P3 STG.E [R32.64], R9 ;  /* 0x0000000920003986 */ /* 0x0005e2000c101908 */
[----:B------:R-:W-:Y:S02]  /*1b000*/  LEA R4, P6, R29, R0, 0x2 ;  /* 0x000000001d047211 */ /* 0x000fe400078c10ff */
[----:B------:R-:W-:Y:S01]  /*1b010*/  ISETP.LT.AND P3, PT, R37, c[0x0][0x17c], !P0 ;  /* 0x00005f0025007a0c */ /* 0x000fe20004761270 */
[----:B----4-:R-:W4:Y:S01]  /*1b020*/  LDL.LU R2, [R1+0x52c] ;  /* 0x00052c0001027983 */ /* 0x010f220000300800 */
[----:B------:R-:W-:-:S02]  /*1b030*/  IADD3 R37, R29, c[0x0][0x198], RZ ;  /* 0x000066001d257a10 */ /* 0x000fc40007ffe0ff */
[----:B------:R-:W-:Y:S01]  /*1b040*/  LEA.HI.X.SX32 R5, R29, R54, 0x2, P6 ;  /* 0x000000361d057211 */ /* 0x000fe200030f16ff */
[----:B---3--:R-:W-:Y:S01]  /*1b050*/  @P2 STG.E [R34.64], R12 ;  /* 0x0000000c22002986 */ /* 0x008fe2000c101908 */
[----:B------:R-:W-:Y:S02]  /*1b060*/  ISETP.LT.AND P2, PT, R36, c[0x0][0x17c], !P0 ;  /* 0x00005f0024007a0c */ /* 0x000fe40004741270 */
[----:B------:R-:W-:Y:S02]  /*1b070*/  LEA R36, P6, R37, R0, 0x2 ;  /* 0x0000000025247211 */ /* 0x000fe400078c10ff */
[----:B------:R-:W-:Y:S01]  /*1b080*/  ISETP.LT.AND P4, PT, R39, c[0x0][0x17c], !P0 ;  /* 0x00005f0027007a0c */ /* 0x000fe20004781270 */
[----:B------:R-:W3:Y:S01]  /*1b090*/  LDL.LU R43, [R1+0x528] ;  /* 0x00052800012b7983 */ /* 0x000ee20000300800 */
[C---:B------:R-:W-:Y:S02]  /*1b0a0*/  IADD3 R39, R37.reuse, c[0x0][0x198], RZ ;  /* 0x0000660025277a10 */ /* 0x040fe40007ffe0ff */
[----:B------:R-:W-:Y:S01]  /*1b0b0*/  LEA.HI.X.SX32 R37, R37, R54, 0x2, P6 ;  /* 0x0000003625257211 */ /* 0x000fe200030f16ff */
[----:B------:R-:W-:Y:S01]  /*1b0c0*/  @P1 STG.E [R4.64], R13 ;  /* 0x0000000d04001986 */ /* 0x000fe2000c101908 */
[----:B------:R-:W-:-:S02]  /*1b0d0*/  LEA R8, P6, R39, R0, 0x2 ;  /* 0x0000000027087211 */ /* 0x000fc400078c10ff */
[C---:B--2---:R-:W-:Y:S01]  /*1b0e0*/  IADD3 R33, R39.reuse, c[0x0][0x198], RZ ;  /* 0x0000660027217a10 */ /* 0x044fe20007ffe0ff */
[----:B-1----:R1:W-:Y:S01]  /*1b0f0*/  @P5 STG.E [R36.64], R16 ;  /* 0x0000001024005986 */ /* 0x0023e2000c101908 */
[----:B------:R-:W-:Y:S02]  /*1b100*/  LEA.HI.X.SX32 R9, R39, R54, 0x2, P6 ;  /* 0x0000003627097211 */ /* 0x000fe400030f16ff */
[----:B------:R-:W-:Y:S01]  /*1b110*/  ISETP.LT.AND P5, PT, R38, c[0x0][0x17c], !P0 ;  /* 0x00005f0026007a0c */ /* 0x000fe200047a1270 */
[----:B------:R-:W2:Y:S01]  /*1b120*/  LDL.LU R42, [R1+0x524] ;  /* 0x00052400012a7983 */ /* 0x000ea20000300800 */
[----:B------:R-:W-:-:S03]  /*1b130*/  LEA R38, P6, R33, R0, 0x2 ;  /* 0x0000000021267211 */ /* 0x000fc600078c10ff */
[----:B------:R-:W3:Y:S01]  /*1b140*/  LDS.128 R28, [R52+0x800] ;  /* 0x00080000341c7984 */ /* 0x000ee20000000c00 */
[----:B------:R-:W-:-:S03]  /*1b150*/  LEA.HI.X.SX32 R39, R33, R54, 0x2, P6 ;  /* 0x0000003621277211 */ /* 0x000fc600030f16ff */
[----:B------:R-:W-:Y:S01]  /*1b160*/  @P4 STG.E [R8.64], R17 ;  /* 0x0000001108004986 */ /* 0x000fe2000c101908 */
[----:B------:R-:W-:-:S03]  /*1b170*/  ISETP.LT.AND P4, PT, R40, c[0x0][0x17c], !P0 ;  /* 0x00005f0028007a0c */ /* 0x000fc60004781270 */
[----:B-1----:R-:W2:Y:S04]  /*1b180*/  LDL.LU R36, [R1+0x520] ;  /* 0x0005200001247983 */ /* 0x002ea80000300800 */
[----:B------:R-:W2:Y:S04]  /*1b190*/  LDL.LU R40, [R1+0x51c] ;  /* 0x00051c0001287983 */ /* 0x000ea80000300800 */
[----:B------:R1:W-:Y:S04]  /*1b1a0*/  @P3 STG.E [R38.64], R20 ;  /* 0x0000001426003986 */ /* 0x0003e8000c101908 */
[----:B-1----:R-:W2:Y:S04]  /*1b1b0*/  LDL.LU R38, [R1+0x518] ;  /* 0x0005180001267983 */ /* 0x002ea80000300800 */
[----:B------:R-:W2:Y:S01]  /*1b1c0*/  LDL.LU R16, [R1+0x514] ;  /* 0x0005140001107983 */ /* 0x000ea20000300800 */
[----:B------:R-:W-:-:S02]  /*1b1d0*/  ISETP.LT.AND P1, PT, R41, c[0x0][0x17c], !P0 ;  /* 0x00005f0029007a0c */ /* 0x000fc40004721270 */
[----:B------:R-:W-:Y:S02]  /*1b1e0*/  IADD3 R41, R33, c[0x0][0x198], RZ ;  /* 0x0000660021297a10 */ /* 0x000fe40007ffe0ff */
[----:B------:R1:W3:Y:S02]  /*1b1f0*/  LDS.128 R32, [R3+0x800] ;  /* 0x0008000003207984 */ /* 0x0002e40000000c00 */
[C---:B------:R-:W-:Y:S02]  /*1b200*/  LEA R4, P6, R41.reuse, R0, 0x2 ;  /* 0x0000000029047211 */ /* 0x040fe400078c10ff */
[C---:B------:R-:W-:Y:S02]  /*1b210*/  IADD3 R13, R41.reuse, c[0x0][0x198], RZ ;  /* 0x00006600290d7a10 */ /* 0x040fe40007ffe0ff */
[----:B------:R-:W-:Y:S02]  /*1b220*/  LEA.HI.X.SX32 R5, R41, R54, 0x2, P6 ;  /* 0x0000003629057211 */ /* 0x000fe400030f16ff */
[----:B------:R-:W-:-:S02]  /*1b230*/  LEA R12, P6, R13, R0, 0x2 ;  /* 0x000000000d0c7211 */ /* 0x000fc400078c10ff */
[C---:B------:R-:W-:Y:S02]  /*1b240*/  IADD3 R37, R13.reuse, c[0x0][0x198], RZ ;  /* 0x000066000d257a10 */ /* 0x040fe40007ffe0ff */
[----:B------:R-:W-:Y:S02]  /*1b250*/  LEA.HI.X.SX32 R13, R13, R54, 0x2, P6 ;  /* 0x000000360d0d7211 */ /* 0x000fe400030f16ff */
[C---:B------:R-:W-:Y:S02]  /*1b260*/  LEA R8, P6, R37.reuse, R0, 0x2 ;  /* 0x0000000025087211 */ /* 0x040fe400078c10ff */
[C---:B-1----:R-:W-:Y:S01]  /*1b270*/  IADD3 R3, R37.reuse, c[0x0][0x198], RZ ;  /* 0x0000660025037a10 */ /* 0x042fe20007ffe0ff */
[----:B------:R1:W-:Y:S01]  /*1b280*/  @P2 STG.E [R4.64], R21 ;  /* 0x0000001504002986 */ /* 0x0003e2000c101908 */
[----:B------:R-:W-:Y:S02]  /*1b290*/  LEA.HI.X.SX32 R9, R37, R54, 0x2, P6 ;  /* 0x0000003625097211 */ /* 0x000fe400030f16ff */
[----:B------:R-:W-:Y:S01]  /*1b2a0*/  IADD3 R17, R3, c[0x0][0x198], RZ ;  /* 0x0000660003117a10 */ /* 0x000fe20007ffe0ff */
[----:B------:R1:W-:Y:S01]  /*1b2b0*/  @P1 STG.E [R12.64], R24 ;  /* 0x000000180c001986 */ /* 0x0003e2000c101908 */
[----:B------:R-:W-:-:S02]  /*1b2c0*/  ISETP.LT.AND P3, PT, R44, c[0x0][0x17c], !P0 ;  /* 0x00005f002c007a0c */ /* 0x000fc40004761270 */
[----:B-1----:R-:W-:Y:S01]  /*1b2d0*/  IADD3 R21, R17, c[0x0][0x198], RZ ;  /* 0x0000660011157a10 */ /* 0x002fe20007ffe0ff */
[----:B------:R1:W-:Y:S04]  /*1b2e0*/  @P5 STG.E [R8.64], R25 ;  /* 0x0000001908005986 */ /* 0x0003e8000c101908 */
[----:B------:R-:W2:Y:S04]  /*1b2f0*/  LDL.LU R24, [R1+0x510] ;  /* 0x0005100001187983 */ /* 0x000ea80000300800 */
[----:B------:R-:W2:Y:S01]  /*1b300*/  LDL.LU R20, [R1+0x50c] ;  /* 0x00050c0001147983 */ /* 0x000ea20000300800 */
[----:B----4-:R-:W-:-:S02]  /*1b310*/  ISETP.LT.AND P2, PT, R2, c[0x0][0x17c], !P0 ;  /* 0x00005f0002007a0c */ /* 0x010fc40004741270 */
[----:B------:R-:W-:-:S04]  /*1b320*/  LEA R2, P6, R3, R0, 0x2 ;  /* 0x0000000003027211 */ /* 0x000fc800078c10ff */
[----:B------:R-:W-:Y:S02]  /*1b330*/  LEA.HI.X.SX32 R3, R3, R54, 0x2, P6 ;  /* 0x0000003603037211 */ /* 0x000fe400030f16ff */
[----:B------:R-:W-:Y:S02]  /*1b340*/  LEA R4, P6, R17, R0, 0x2 ;  /* 0x0000000011047211 */ /* 0x000fe400078c10ff */
[----:B---3--:R-:W-:Y:S02]  /*1b350*/  ISETP.LT.AND P1, PT, R43, c[0x0][0x17c], !P0 ;  /* 0x00005f002b007a0c */ /* 0x008fe40004721270 */
[----:B------:R-:W-:Y:S02]  /*1b360*/  LEA.HI.X.SX32 R5, R17, R54, 0x2, P6 ;  /* 0x0000003611057211 */ /* 0x000fe400030f16ff */
[C---:B------:R-:W-:Y:S02]  /*1b370*/  LEA R12, P6, R21.reuse, R0, 0x2 ;  /* 0x00000000150c7211 */ /* 0x040fe400078c10ff */
[----:B------:R-:W-:-:S02]  /*1b380*/  IADD3 R17, R21, c[0x0][0x198], RZ ;  /* 0x0000660015117a10 */ /* 0x000fc40007ffe0ff */
[----:B------:R-:W-:Y:S02]  /*1b390*/  LEA.HI.X.SX32 R13, R21, R54, 0x2, P6 ;  /* 0x00000036150d7211 */ /* 0x000fe400030f16ff */
[C---:B-1----:R-:W-:Y:S01]  /*1b3a0*/  LEA R8, P6, R17.reuse, R0, 0x2 ;  /* 0x0000000011087211 */ /* 0x042fe200078c10ff */
[----:B------:R1:W-:Y:S03]  /*1b3b0*/  @P4 STG.E [R2.64], R28 ;  /* 0x0000001c02004986 */ /* 0x0003e6000c101908 */
[----:B------:R-:W-:Y:S01]  /*1b3c0*/  LEA.HI.X.SX32 R9, R17, R54, 0x2, P6 ;  /* 0x0000003611097211 */ /* 0x000fe200030f16ff */
[----:B------:R3:W-:Y:S04]  /*1b3d0*/  @P3 STG.E [R4.64], R29 ;  /* 0x0000001d04003986 */ /* 0x0007e8000c101908 */
[----:B------:R4:W-:Y:S01]  /*1b3e0*/  @P2 STG.E [R12.64], R32 ;  /* 0x000000200c002986 */ /* 0x0009e2000c101908 */
[----:B--2---:R-:W-:-:S03]  /*1b3f0*/  ISETP.LT.AND P4, PT, R36, c[0x0][0x17c], !P0 ;  /* 0x00005f0024007a0c */ /* 0x004fc60004781270 */
[----:B------:R3:W-:Y:S04]  /*1b400*/  @P1 STG.E [R8.64], R33 ;  /* 0x0000002108001986 */ /* 0x0007e8000c101908 */
[----:B------:R-:W2:Y:S04]  /*1b410*/  LDL.LU R36, [R1+0x508] ;  /* 0x0005080001247983 */ /* 0x000ea80000300800 */
[----:B-1----:R-:W2:Y:S04]  /*1b420*/  LDL.LU R28, [R1+0x504] ;  /* 0x00050400011c7983 */ /* 0x002ea80000300800 */
[----:B------:R-:W2:Y:S01]  /*1b430*/  LDL.LU R25, [R1+0x500] ;  /* 0x0005000001197983 */ /* 0x000ea20000300800 */
[----:B------:R-:W-:-:S03]  /*1b440*/  ISETP.LT.AND P1, PT, R16, c[0x0][0x17c], !P0 ;  /* 0x00005f0010007a0c */ /* 0x000fc60004721270 */
[----:B------:R-:W2:Y:S01]  /*1b450*/  LDL.LU R16, [R1+0x4fc] ;  /* 0x0004fc0001107983 */ /* 0x000ea20000300800 */
[----:B------:R-:W-:-:S04]  /*1b460*/  IADD3 R21, R17, c[0x0][0x198], RZ ;  /* 0x0000660011157a10 */ /* 0x000fc80007ffe0ff */
[C---:B------:R-:W-:Y:S02]  /*1b470*/  LEA R2, P6, R21.reuse, R0, 0x2 ;  /* 0x0000000015027211 */ /* 0x040fe400078c10ff */
[C---:B------:R-:W-:Y:S02]  /*1b480*/  IADD3 R17, R21.reuse, c[0x0][0x198], RZ ;  /* 0x0000660015117a10 */ /* 0x040fe40007ffe0ff */
[----:B------:R-:W-:Y:S02]  /*1b490*/  LEA.HI.X.SX32 R3, R21, R54, 0x2, P6 ;  /* 0x0000003615037211 */ /* 0x000fe400030f16ff */
[C---:B---3--:R-:W-:Y:S02]  /*1b4a0*/  LEA R4, P6, R17.reuse, R0, 0x2 ;  /* 0x0000000011047211 */ /* 0x048fe400078c10ff */
[----:B------:R-:W-:Y:S02]  /*1b4b0*/  ISETP.LT.AND P5, PT, R42, c[0x0][0x17c], !P0 ;  /* 0x00005f002a007a0c */ /* 0x000fe400047a1270 */
[----:B------:R-:W-:-:S02]  /*1b4c0*/  IADD3 R21, R17, c[0x0][0x198], RZ ;  /* 0x0000660011157a10 */ /* 0x000fc40007ffe0ff */
[----:B------:R-:W-:Y:S02]  /*1b4d0*/  LEA.HI.X.SX32 R5, R17, R54, 0x2, P6 ;  /* 0x0000003611057211 */ /* 0x000fe400030f16ff */
[C---:B----4-:R-:W-:Y:S02]  /*1b4e0*/  LEA R12, P6, R21.reuse, R0, 0x2 ;  /* 0x00000000150c7211 */ /* 0x050fe400078c10ff */
[C---:B------:R-:W-:Y:S02]  /*1b4f0*/  IADD3 R17, R21.reuse, c[0x0][0x198], RZ ;  /* 0x0000660015117a10 */ /* 0x040fe40007ffe0ff */
[----:B------:R-:W-:Y:S02]  /*1b500*/  LEA.HI.X.SX32 R13, R21, R54, 0x2, P6 ;  /* 0x00000036150d7211 */ /* 0x000fe400030f16ff */
[C---:B------:R-:W-:Y:S02]  /*1b510*/  LEA R8, P6, R17.reuse, R0, 0x2 ;  /* 0x0000000011087211 */ /* 0x040fe400078c10ff */
[----:B------:R-:W-:Y:S01]  /*1b520*/  IADD3 R21, R17, c[0x0][0x198], RZ ;  /* 0x0000660011157a10 */ /* 0x000fe20007ffe0ff */
[----:B------:R1:W-:Y:S01]  /*1b530*/  @P5 STG.E [R2.64], R6 ;  /* 0x0000000602005986 */ /* 0x0003e2000c101908 */
[----:B------:R-:W-:-:S02]  /*1b540*/  ISETP.LT.AND P3, PT, R40, c[0x0][0x17c], !P0 ;  /* 0x00005f0028007a0c */ /* 0x000fc40004761270 */
[----:B------:R-:W-:Y:S02]  /*1b550*/  ISETP.LT.AND P2, PT, R38, c[0x0][0x17c], !P0 ;  /* 0x00005f0026007a0c */ /* 0x000fe40004741270 */
[----:B------:R-:W-:Y:S02]  /*1b560*/  LEA.HI.X.SX32 R9, R17, R54, 0x2, P6 ;  /* 0x0000003611097211 */ /* 0x000fe400030f16ff */
[C---:B------:R-:W-:Y:S02]  /*1b570*/  IADD3 R17, R21.reuse, c[0x0][0x198], RZ ;  /* 0x0000660015117a10 */ /* 0x040fe40007ffe0ff */
[----:B------:R-:W-:Y:S01]  /*1b580*/  ISETP.LT.AND P5, PT, R24, c[0x0][0x17c], !P0 ;  /* 0x00005f0018007a0c */ /* 0x000fe200047a1270 */
[----:B------:R3:W-:Y:S01]  /*1b590*/  @P4 STG.E [R4.64], R7 ;  /* 0x0000000704004986 */ /* 0x0007e2000c101908 */
[----:B-1----:R-:W-:-:S03]  /*1b5a0*/  LEA R2, P6, R21, R0, 0x2 ;  /* 0x0000000015027211 */ /* 0x002fc600078c10ff */
[----:B------:R-:W4:Y:S01]  /*1b5b0*/  LDL.LU R24, [R1+0x4f8] ;  /* 0x0004f80001187983 */ /* 0x000f220000300800 */
[----:B------:R-:W-:Y:S02]  /*1b5c0*/  LEA.HI.X.SX32 R3, R21, R54, 0x2, P6 ;  /* 0x0000003615037211 */ /* 0x000fe400030f16ff */
[C---:B---3--:R-:W-:Y:S01]  /*1b5d0*/  LEA R4, P6, R17.reuse, R0, 0x2 ;  /* 0x0000000011047211 */ /* 0x048fe200078c10ff */
[----:B------:R1:W-:Y:S03]  /*1b5e0*/  @P3 STG.E [R12.64], R10 ;  /* 0x0000000a0c003986 */ /* 0x0003e6000c101908 */
[----:B------:R-:W-:Y:S01]  /*1b5f0*/  LEA.HI.X.SX32 R5, R17, R54, 0x2, P6 ;  /* 0x0000003611057211 */ /* 0x000fe200030f16ff */
[----:B------:R-:W-:Y:S01]  /*1b600*/  @P2 STG.E [R8.64], R11 ;  /* 0x0000000b08002986 */ /* 0x000fe2000c101908 */
[----:B------:R-:W-:-:S03]  /*1b610*/  ISETP.LT.AND P4, PT, R20, c[0x0][0x17c], !P0 ;  /* 0x00005f0014007a0c */ /* 0x000fc60004781270 */
[----:B------:R-:W3:Y:S04]  /*1b620*/  LDL.LU R20, [R1+0x4f4] ;  /* 0x0004f40001147983 */ /* 0x000ee80000300800 */
[----:B------:R2:W-:Y:S04]  /*1b630*/  @P1 STG.E [R2.64], R14 ;  /* 0x0000000e02001986 */ /* 0x0005e8000c101908 */
[----:B-1----:R-:W3:Y:S04]  /*1b640*/  LDL.LU R10, [R1+0x4f0] ;  /* 0x0004f000010a7983 */ /* 0x002ee80000300800 */
[----:B------:R1:W-:Y:S01]  /*1b650*/  @P5 STG.E [R4.64], R15 ;  /* 0x0000000f04005986 */ /* 0x0003e2000c101908 */
[----:B--2---:R-:W-:-:S03]  /*1b660*/  ISETP.LT.AND P5, PT, R16, c[0x0][0x17c], !P0 ;  /* 0x00005f0010007a0c */ /* 0x004fc600047a1270 */
[----:B------:R-:W2:Y:S04]  /*1b670*/  LDL.LU R16, [R1+0x4ec] ;  /* 0x0004ec0001107983 */ /* 0x000ea80000300800 */
[----:B------:R-:W2:Y:S01]  /*1b680*/  LDL.LU R14, [R1+0x4e8] ;  /* 0x0004e800010e7983 */ /* 0x000ea20000300800 */
[----:B------:R-:W-:-:S04]  /*1b690*/  IADD3 R7, R17, c[0x0][0x198], RZ ;  /* 0x0000660011077a10 */ /* 0x000fc80007ffe0ff */
[C---:B------:R-:W-:Y:S02]  /*1b6a0*/  LEA R6, P6, R7.reuse, R0, 0x2 ;  /* 0x0000000007067211 */ /* 0x040fe400078c10ff */
[C---:B------:R-:W-:Y:S02]  /*1b6b0*/  IADD3 R13, R7.reuse, c[0x0][0x198], RZ ;  /* 0x00006600070d7a10 */ /* 0x040fe40007ffe0ff */
[----:B------:R-:W-:Y:S02]  /*1b6c0*/  LEA.HI.X.SX32 R7, R7, R54, 0x2, P6 ;  /* 0x0000003607077211 */ /* 0x000fe400030f16ff */
[C---:B------:R-:W-:Y:S02]  /*1b6d0*/  LEA R8, P6, R13.reuse, R0, 0x2 ;  /* 0x000000000d087211 */ /* 0x040fe400078c10ff */
[C---:B------:R-:W-:Y:S02]  /*1b6e0*/  IADD3 R11, R13.reuse, c[0x0][0x198], RZ ;  /* 0x000066000d0b7a10 */ /* 0x040fe40007ffe0ff */
[----:B------:R-:W-:-:S02]  /*1b6f0*/  LEA.HI.X.SX32 R9, R13, R54, 0x2, P6 ;  /* 0x000000360d097211 */ /* 0x000fc400030f16ff */
[----:B------:R-:W-:Y:S02]  /*1b700*/  ISETP.LT.AND P3, PT, R36, c[0x0][0x17c], !P0 ;  /* 0x00005f0024007a0c */ /* 0x000fe40004761270 */
[C---:B------:R-:W-:Y:S02]  /*1b710*/  LEA R2, P6, R11.reuse, R0, 0x2 ;  /* 0x000000000b027211 */ /* 0x040fe400078c10ff */
[----:B------:R-:W-:Y:S02]  /*1b720*/  ISETP.LT.AND P2, PT, R28, c[0x0][0x17c], !P0 ;  /* 0x00005f001c007a0c */ /* 0x000fe40004741270 */
[----:B------:R-:W-:Y:S02]  /*1b730*/  IADD3 R13, R11, c[0x0][0x198], RZ ;  /* 0x000066000b0d7a10 */ /* 0x000fe40007ffe0ff */
[----:B------:R-:W-:Y:S02]  /*1b740*/  ISETP.LT.AND P1, PT, R25, c[0x0][0x17c], !P0 ;  /* 0x00005f0019007a0c */ /* 0x000fe40004721270 */
[----:B------:R-:W-:-:S02]  /*1b750*/  LEA.HI.X.SX32 R3, R11, R54, 0x2, P6 ;  /* 0x000000360b037211 */ /* 0x000fc400030f16ff */
[C---:B------:R-:W-:Y:S02]  /*1b760*/  IADD3 R11, R13.reuse, c[0x0][0x198], RZ ;  /* 0x000066000d0b7a10 */ /* 0x040fe40007ffe0ff */
[----:B-1----:R-:W-:Y:S02]  /*1b770*/  LEA R4, P6, R13, R0, 0x2 ;  /* 0x000000000d047211 */ /* 0x002fe400078c10ff */
[----:B------:R-:W-:Y:S02]  /*1b780*/  IADD3 R15, R11, c[0x0][0x198], RZ ;  /* 0x000066000b0f7a10 */ /* 0x000fe40007ffe0ff */
[----:B------:R-:W-:Y:S01]  /*1b790*/  LEA.HI.X.SX32 R5, R13, R54, 0x2, P6 ;  /* 0x000000360d057211 */ /* 0x000fe200030f16ff */
[----:B------:R-:W-:Y:S01]  /*1b7a0*/  @P4 STG.E [R6.64], R18 ;  /* 0x0000001206004986 */ /* 0x000fe2000c101908 */
[----:B------:R-:W-:-:S03]  /*1b7b0*/  IADD3 R13, R15, c[0x0][0x198], RZ ;  /* 0x000066000f0d7a10 */ /* 0x000fc60007ffe0ff */
[----:B------:R1:W-:Y:S01]  /*1b7c0*/  @P3 STG.E [R8.64], R19 ;  /* 0x0000001308003986 */ /* 0x0003e2000c101908 */
[----:B------:R-:W-:-:S03]  /*1b7d0*/  IADD3 R17, R13, c[0x0][0x198], RZ ;  /* 0x000066000d117a10 */ /* 0x000fc60007ffe0ff */
[----:B------:R4:W-:Y:S04]  /*1b7e0*/  @P2 STG.E [R2.64], R22 ;  /* 0x0000001602002986 */ /* 0x0009e8000c101908 */
[----:B------:R3:W-:Y:S01]  /*1b7f0*/  @P1 STG.E [R4.64], R23 ;  /* 0x0000001704001986 */ /* 0x0007e2000c101908 */
[-C--:B-1----:R-:W-:Y:S02]  /*1b800*/  LEA R8, P1, R15, R0.reuse, 0x2 ;  /* 0x000000000f087211 */ /* 0x082fe400078210ff */
[----:B------:R-:W-:Y:S02]  /*1b810*/  LEA R6, P6, R11, R0, 0x2 ;  /* 0x000000000b067211 */ /* 0x000fe400078c10ff */
[----:B------:R-:W-:Y:S02]  /*1b820*/  LEA.HI.X.SX32 R9, R15, R54, 0x2, P1 ;  /* 0x000000360f097211 */ /* 0x000fe400008f16ff */
[----:B----4-:R-:W-:-:S02]  /*1b830*/  LEA R2, P1, R17, R0, 0x2 ;  /* 0x0000000011027211 */ /* 0x010fc400078210ff */
[----:B------:R-:W-:Y:S02]  /*1b840*/  ISETP.LT.AND P4, PT, R24, c[0x0][0x17c], !P0 ;  /* 0x00005f0018007a0c */ /* 0x000fe40004781270 */
[----:B---3--:R-:W-:Y:S02]  /*1b850*/  ISETP.LT.AND P3, PT, R20, c[0x0][0x17c], !P0 ;  /* 0x00005f0014007a0c */ /* 0x008fe40004761270 */
[----:B------:R-:W-:Y:S02]  /*1b860*/  ISETP.LT.AND P2, PT, R10, c[0x0][0x17c], !P0 ;  /* 0x00005f000a007a0c */ /* 0x000fe40004741270 */
[----:B------:R-:W-:Y:S02]  /*1b870*/  LEA.HI.X.SX32 R7, R11, R54, 0x2, P6 ;  /* 0x000000360b077211 */ /* 0x000fe400030f16ff */
[----:B------:R-:W-:Y:S02]  /*1b880*/  LEA R10, P6, R13, R0, 0x2 ;  /* 0x000000000d0a7211 */ /* 0x000fe400078c10ff */
[----:B------:R-:W-:-:S02]  /*1b890*/  LEA.HI.X.SX32 R3, R17, R54, 0x2, P1 ;  /* 0x0000003611037211 */ /* 0x000fc400008f16ff */
[----:B------:R-:W-:Y:S02]  /*1b8a0*/  IADD3 R19, R17, c[0x0][0x198], RZ ;  /* 0x0000660011137a10 */ /* 0x000fe40007ffe0ff */
[----:B------:R-:W-:Y:S02]  /*1b8b0*/  LEA.HI.X.SX32 R11, R13, R54, 0x2, P6 ;  /* 0x000000360d0b7211 */ /* 0x000fe400030f16ff */
[C---:B------:R-:W-:Y:S01]  /*1b8c0*/  LEA R12, P6, R19.reuse, R0, 0x2 ;  /* 0x00000000130c7211 */ /* 0x040fe200078c10ff */
[----:B------:R1:W-:Y:S01]  /*1b8d0*/  @P5 STG.E [R6.64], R26 ;  /* 0x0000001a06005986 */ /* 0x0003e2000c101908 */
[C---:B------:R-:W-:Y:S02]  /*1b8e0*/  IADD3 R15, R19.reuse, c[0x0][0x198], RZ ;  /* 0x00006600130f7a10 */ /* 0x040fe40007ffe0ff */
[----:B------:R-:W-:Y:S01]  /*1b8f0*/  LEA.HI.X.SX32 R13, R19, R54, 0x2, P6 ;  /* 0x00000036130d7211 */ /* 0x000fe200030f16ff */
[----:B------:R1:W-:Y:S01]  /*1b900*/  @P4 STG.E [R8.64], R27 ;  /* 0x0000001b08004986 */ /* 0x0003e2000c101908 */
[----:B------:R-:W-:-:S03]  /*1b910*/  LEA R4, P6, R15, R0, 0x2 ;  /* 0x000000000f047211 */ /* 0x000fc600078c10ff */
[----:B------:R1:W-:Y:S04]  /*1b920*/  @P3 STG.E [R10.64], R30 ;  /* 0x0000001e0a003986 */ /* 0x0003e8000c101908 */
[----:B------:R1:W-:Y:S01]  /*1b930*/  @P2 STG.E [R2.64], R31 ;  /* 0x0000001f02002986 */ /* 0x0003e2000c101908 */
[----:B------:R-:W-:Y:S02]  /*1b940*/  LEA.HI.X.SX32 R5, R15, R54, 0x2, P6 ;  /* 0x000000360f057211 */ /* 0x000fe400030f16ff */
[----:B--2---:R-:W-:Y:S02]  /*1b950*/  ISETP.LT.AND P1, PT, R16, c[0x0][0x17c], !P0 ;  /* 0x00005f0010007a0c */ /* 0x004fe40004721270 */
[----:B------:R-:W-:-:S11]  /*1b960*/  ISETP.LT.AND P0, PT, R14, c[0x0][0x17c], !P0 ;  /* 0x00005f000e007a0c */ /* 0x000fd60004701270 */
[----:B------:R1:W-:Y:S02]  /*1b970*/  @P1 STG.E [R12.64], R34 ;  /* 0x000000220c001986 */ /* 0x0003e4000c101908 */
[----:B------:R-:W-:Y:S05]  /*1b980*/  @!P0 EXIT ;  /* 0x000000000000894d */ /* 0x000fea0003800000 */
[----:B------:R-:W-:Y:S01]  /*1b990*/  STG.E [R4.64], R35 ;  /* 0x0000002304007986 */ /* 0x000fe2000c101908 */
[----:B------:R-:W-:Y:S05]  /*1b9a0*/  EXIT ;  /* 0x000000000000794d */ /* 0x000fea0003800000 */
.L_x_2:
[----:B------:R-:W-:-:S00]  /*1b9b0*/  BRA `(.L_x_2) ;  /* 0xfffffff000007947 */ /* 0x000fc0000383ffff */
[----:B------:R-:W-:-:S00]  /*1b9c0*/  NOP ;  /* 0x0000000000007918 */ /* 0x000fc00000000000 */
        /* <DEDUP_REMOVED lines=11> */
.L_x_3:


//--------------------- .nv.shared.matmul_kernel  --------------------------
	.section	.nv.shared.matmul_kernel,"aw",@nobits
	.sectionflags	@""
	.align	16
